//
// Generated by NVIDIA NVVM Compiler
//
// Compiler Build ID: CL-36424714
// Cuda compilation tools, release 13.0, V13.0.88
// Based on NVVM 20.0.0
//

.version 9.0
.target sm_100
.address_size 64

	// .globl	logspace_f16_vec2
.func  (.param .b64 func_retval0) __internal_accurate_pow
(
	.param .b64 __internal_accurate_pow_param_0,
	.param .b64 __internal_accurate_pow_param_1
)
;

.visible .entry logspace_f16_vec2(
	.param .u64 .ptr .align 1 logspace_f16_vec2_param_0,
	.param .align 2 .b8 logspace_f16_vec2_param_1[2],
	.param .align 2 .b8 logspace_f16_vec2_param_2[2],
	.param .align 2 .b8 logspace_f16_vec2_param_3[2],
	.param .u64 logspace_f16_vec2_param_4
)
{
	.reg .pred 	%p<146>;
	.reg .b16 	%rs<24>;
	.reg .b32 	%r<86>;
	.reg .b32 	%f<405>;
	.reg .b64 	%rd<86>;

	ld.param.u16 	%rs5, [logspace_f16_vec2_param_3];
	ld.param.u16 	%rs4, [logspace_f16_vec2_param_2];
	ld.param.u16 	%rs3, [logspace_f16_vec2_param_1];
	ld.param.u64 	%rd45, [logspace_f16_vec2_param_0];
	ld.param.u64 	%rd44, [logspace_f16_vec2_param_4];
	cvta.to.global.u64 	%rd1, %rd45;
	mov.u32 	%r5, %ctaid.x;
	mov.u32 	%r6, %ntid.x;
	mov.u32 	%r7, %tid.x;
	mad.lo.s32 	%r8, %r5, %r6, %r7;
	cvt.u64.u32 	%rd2, %r8;
	mov.u32 	%r9, %nctaid.x;
	mul.lo.s32 	%r1, %r6, %r9;
	shr.u64 	%rd3, %rd44, 1;
	setp.le.u64 	%p3, %rd3, %rd2;
	@%p3 bra 	$L__BB0_17;
	// begin inline asm
	{  cvt.f32.f16 %f70, %rs3;}

	// end inline asm
	// begin inline asm
	{  cvt.f32.f16 %f71, %rs4;}

	// end inline asm
	// begin inline asm
	{  cvt.f32.f16 %f72, %rs5;}

	// end inline asm
	abs.f32 	%f73, %f70;
	setp.lt.f32 	%p4, %f73, 0f00800000;
	mul.f32 	%f74, %f73, 0f4B800000;
	selp.f32 	%f75, %f74, %f73, %p4;
	selp.f32 	%f76, 0fC1C00000, 0f00000000, %p4;
	mov.b32 	%r10, %f75;
	add.s32 	%r11, %r10, -1060439283;
	and.b32  	%r12, %r11, -8388608;
	sub.s32 	%r13, %r10, %r12;
	mov.b32 	%f77, %r13;
	cvt.rn.f32.s32 	%f78, %r12;
	fma.rn.f32 	%f79, %f78, 0f34000000, %f76;
	add.f32 	%f80, %f77, 0fBF800000;
	add.f32 	%f81, %f77, 0f3F800000;
	rcp.approx.ftz.f32 	%f82, %f81;
	add.f32 	%f83, %f80, %f80;
	mul.f32 	%f84, %f83, %f82;
	mul.f32 	%f85, %f84, %f84;
	sub.f32 	%f86, %f80, %f84;
	add.f32 	%f87, %f86, %f86;
	neg.f32 	%f88, %f84;
	fma.rn.f32 	%f89, %f88, %f80, %f87;
	mul.rn.f32 	%f90, %f82, %f89;
	fma.rn.f32 	%f91, %f85, 0f3A2C32E4, 0f3B52E7DB;
	fma.rn.f32 	%f92, %f91, %f85, 0f3C93BB73;
	fma.rn.f32 	%f93, %f92, %f85, 0f3DF6384F;
	mul.rn.f32 	%f94, %f93, %f85;
	fma.rn.f32 	%f95, %f84, 0f3FB8AA3B, %f79;
	sub.f32 	%f96, %f79, %f95;
	fma.rn.f32 	%f97, %f84, 0f3FB8AA3B, %f96;
	fma.rn.f32 	%f98, %f90, 0f3FB8AA3B, %f97;
	fma.rn.f32 	%f99, %f84, 0f32A55E34, %f98;
	mul.f32 	%f100, %f94, 0f40400000;
	fma.rn.f32 	%f101, %f100, %f90, %f99;
	fma.rn.f32 	%f102, %f94, %f84, %f101;
	add.rn.f32 	%f5, %f95, %f102;
	neg.f32 	%f103, %f95;
	add.rn.f32 	%f104, %f5, %f103;
	neg.f32 	%f105, %f104;
	add.rn.f32 	%f6, %f102, %f105;
	setp.eq.f32 	%p5, %f70, 0f00000000;
	setp.eq.f32 	%p6, %f73, 0f7F800000;
	or.pred  	%p1, %p5, %p6;
	add.f32 	%f106, %f70, %f70;
	mov.b32 	%r2, %f106;
	cvt.u64.u32 	%rd4, %r1;
	not.pred 	%p35, %p1;
	mov.u64 	%rd73, %rd2;
$L__BB0_2:
	setp.eq.f32 	%p7, %f70, 0f3F800000;
	shl.b64 	%rd6, %rd73, 1;
	cvt.rn.f32.u64 	%f108, %rd6;
	fma.rn.f32 	%f109, %f72, %f108, %f71;
	mul.f32 	%f110, %f109, 0f3F000000;
	cvt.rzi.f32.f32 	%f111, %f110;
	add.f32 	%f112, %f111, %f111;
	sub.f32 	%f113, %f109, %f112;
	abs.f32 	%f8, %f113;
	mul.rn.f32 	%f114, %f5, %f109;
	neg.f32 	%f115, %f114;
	fma.rn.f32 	%f116, %f5, %f109, %f115;
	fma.rn.f32 	%f117, %f6, %f109, %f116;
	cvt.rni.f32.f32 	%f118, %f114;
	sub.f32 	%f119, %f114, %f118;
	add.f32 	%f120, %f119, %f117;
	fma.rn.f32 	%f121, %f120, 0f391FCB8E, 0f3AAF85ED;
	fma.rn.f32 	%f122, %f121, %f120, 0f3C1D9856;
	fma.rn.f32 	%f123, %f122, %f120, 0f3D6357BB;
	fma.rn.f32 	%f124, %f123, %f120, 0f3E75FDEC;
	fma.rn.f32 	%f125, %f124, %f120, 0f3F317218;
	fma.rn.f32 	%f126, %f125, %f120, 0f3F800000;
	cvt.rzi.s32.f32 	%r14, %f118;
	setp.gt.f32 	%p8, %f118, 0f00000000;
	selp.b32 	%r15, 0, -2097152000, %p8;
	add.s32 	%r16, %r15, 2130706432;
	mov.b32 	%f127, %r16;
	mul.f32 	%f128, %f126, %f127;
	shl.b32 	%r17, %r14, 23;
	sub.s32 	%r18, %r17, %r15;
	mov.b32 	%f129, %r18;
	mul.f32 	%f130, %f128, %f129;
	abs.f32 	%f131, %f114;
	setp.gt.f32 	%p9, %f131, 0f43180000;
	setp.lt.f32 	%p10, %f114, 0f00000000;
	selp.f32 	%f132, 0f00000000, 0f7F800000, %p10;
	selp.f32 	%f9, %f132, %f130, %p9;
	setp.eq.f32 	%p11, %f109, 0f00000000;
	or.pred  	%p12, %p7, %p11;
	mov.f32 	%f397, 0f3F800000;
	@%p12 bra 	$L__BB0_9;
	setp.num.f32 	%p13, %f73, %f73;
	abs.f32 	%f133, %f109;
	setp.num.f32 	%p14, %f133, %f133;
	and.pred  	%p15, %p13, %p14;
	@%p15 bra 	$L__BB0_5;
	add.rn.f32 	%f397, %f70, %f109;
	bra.uni 	$L__BB0_9;
$L__BB0_5:
	@%p35 bra 	$L__BB0_7;
	setp.neu.f32 	%p24, %f8, 0f3F800000;
	setp.lt.f32 	%p25, %f109, 0f00000000;
	xor.b32  	%r19, %r2, 2139095040;
	selp.b32 	%r20, %r19, %r2, %p25;
	and.b32  	%r21, %r20, 2147483647;
	selp.b32 	%r22, %r21, %r20, %p24;
	mov.b32 	%f397, %r22;
	bra.uni 	$L__BB0_9;
$L__BB0_7:
	setp.geu.f32 	%p17, %f70, 0f00000000;
	setp.eq.f32 	%p18, %f70, 0fBF800000;
	setp.eq.f32 	%p19, %f133, 0f7F800000;
	and.pred  	%p20, %p18, %p19;
	or.pred  	%p21, %p20, %p17;
	selp.f32 	%f397, 0f3F800000, %f9, %p20;
	@%p21 bra 	$L__BB0_9;
	setp.neu.f32 	%p22, %f8, 0f3F800000;
	neg.f32 	%f134, %f9;
	selp.f32 	%f135, %f9, %f134, %p22;
	cvt.rmi.f32.f32 	%f136, %f109;
	setp.neu.f32 	%p23, %f109, %f136;
	selp.f32 	%f397, 0f7FFFFFFF, %f135, %p23;
$L__BB0_9:
	// begin inline asm
	{  cvt.rn.f16.f32 %rs9, %f397;}

	// end inline asm
	add.s64 	%rd46, %rd6, 1;
	cvt.rn.f32.u64 	%f139, %rd46;
	fma.rn.f32 	%f140, %f72, %f139, %f71;
	mul.f32 	%f141, %f140, 0f3F000000;
	cvt.rzi.f32.f32 	%f142, %f141;
	add.f32 	%f143, %f142, %f142;
	sub.f32 	%f144, %f140, %f143;
	abs.f32 	%f17, %f144;
	mul.rn.f32 	%f145, %f5, %f140;
	neg.f32 	%f146, %f145;
	fma.rn.f32 	%f147, %f5, %f140, %f146;
	fma.rn.f32 	%f148, %f6, %f140, %f147;
	cvt.rni.f32.f32 	%f149, %f145;
	sub.f32 	%f150, %f145, %f149;
	add.f32 	%f151, %f150, %f148;
	fma.rn.f32 	%f152, %f151, 0f391FCB8E, 0f3AAF85ED;
	fma.rn.f32 	%f153, %f152, %f151, 0f3C1D9856;
	fma.rn.f32 	%f154, %f153, %f151, 0f3D6357BB;
	fma.rn.f32 	%f155, %f154, %f151, 0f3E75FDEC;
	fma.rn.f32 	%f156, %f155, %f151, 0f3F317218;
	fma.rn.f32 	%f157, %f156, %f151, 0f3F800000;
	cvt.rzi.s32.f32 	%r23, %f149;
	setp.gt.f32 	%p27, %f149, 0f00000000;
	selp.b32 	%r24, 0, -2097152000, %p27;
	add.s32 	%r25, %r24, 2130706432;
	mov.b32 	%f158, %r25;
	mul.f32 	%f159, %f157, %f158;
	shl.b32 	%r26, %r23, 23;
	sub.s32 	%r27, %r26, %r24;
	mov.b32 	%f160, %r27;
	mul.f32 	%f161, %f159, %f160;
	abs.f32 	%f162, %f145;
	setp.gt.f32 	%p28, %f162, 0f43180000;
	setp.lt.f32 	%p29, %f145, 0f00000000;
	selp.f32 	%f163, 0f00000000, 0f7F800000, %p29;
	selp.f32 	%f18, %f163, %f161, %p28;
	setp.eq.f32 	%p30, %f140, 0f00000000;
	or.pred  	%p31, %p7, %p30;
	mov.f32 	%f398, 0f3F800000;
	@%p31 bra 	$L__BB0_16;
	setp.num.f32 	%p32, %f73, %f73;
	abs.f32 	%f164, %f140;
	setp.num.f32 	%p33, %f164, %f164;
	and.pred  	%p34, %p32, %p33;
	@%p34 bra 	$L__BB0_12;
	add.rn.f32 	%f398, %f70, %f140;
	bra.uni 	$L__BB0_16;
$L__BB0_12:
	@%p35 bra 	$L__BB0_14;
	setp.neu.f32 	%p43, %f17, 0f3F800000;
	setp.lt.f32 	%p44, %f140, 0f00000000;
	xor.b32  	%r28, %r2, 2139095040;
	selp.b32 	%r29, %r28, %r2, %p44;
	and.b32  	%r30, %r29, 2147483647;
	selp.b32 	%r31, %r30, %r29, %p43;
	mov.b32 	%f398, %r31;
	bra.uni 	$L__BB0_16;
$L__BB0_14:
	setp.geu.f32 	%p36, %f70, 0f00000000;
	setp.eq.f32 	%p37, %f70, 0fBF800000;
	setp.eq.f32 	%p38, %f164, 0f7F800000;
	and.pred  	%p39, %p37, %p38;
	or.pred  	%p40, %p39, %p36;
	selp.f32 	%f398, 0f3F800000, %f18, %p39;
	@%p40 bra 	$L__BB0_16;
	setp.neu.f32 	%p41, %f17, 0f3F800000;
	neg.f32 	%f165, %f18;
	selp.f32 	%f166, %f18, %f165, %p41;
	cvt.rmi.f32.f32 	%f167, %f140;
	setp.neu.f32 	%p42, %f140, %f167;
	selp.f32 	%f398, 0f7FFFFFFF, %f166, %p42;
$L__BB0_16:
	// begin inline asm
	{  cvt.rn.f16.f32 %rs10, %f398;}

	// end inline asm
	shl.b64 	%rd47, %rd73, 2;
	add.s64 	%rd48, %rd1, %rd47;
	mov.b32 	%r32, {%rs9, %rs10};
	st.global.u32 	[%rd48], %r32;
	add.s64 	%rd73, %rd73, %rd4;
	setp.lt.u64 	%p45, %rd73, %rd3;
	@%p45 bra 	$L__BB0_2;
$L__BB0_17:
	cvt.u32.u64 	%r33, %rd2;
	setp.ne.s32 	%p46, %r33, 0;
	and.b64  	%rd77, %rd44, -2;
	setp.eq.s64 	%p47, %rd77, %rd44;
	or.pred  	%p48, %p46, %p47;
	@%p48 bra 	$L__BB0_80;
	// begin inline asm
	{  cvt.f32.f16 %f169, %rs4;}

	// end inline asm
	// begin inline asm
	{  cvt.f32.f16 %f170, %rs5;}

	// end inline asm
	// begin inline asm
	{  cvt.f32.f16 %f171, %rs3;}

	// end inline asm
	abs.f32 	%f172, %f171;
	setp.lt.f32 	%p49, %f172, 0f00800000;
	mul.f32 	%f173, %f172, 0f4B800000;
	selp.f32 	%f174, %f173, %f172, %p49;
	selp.f32 	%f175, 0fC1C00000, 0f00000000, %p49;
	mov.b32 	%r34, %f174;
	add.s32 	%r35, %r34, -1060439283;
	and.b32  	%r36, %r35, -8388608;
	sub.s32 	%r37, %r34, %r36;
	mov.b32 	%f176, %r37;
	cvt.rn.f32.s32 	%f177, %r36;
	fma.rn.f32 	%f178, %f177, 0f34000000, %f175;
	add.f32 	%f179, %f176, 0fBF800000;
	add.f32 	%f180, %f176, 0f3F800000;
	rcp.approx.ftz.f32 	%f181, %f180;
	add.f32 	%f182, %f179, %f179;
	mul.f32 	%f183, %f182, %f181;
	mul.f32 	%f184, %f183, %f183;
	sub.f32 	%f185, %f179, %f183;
	add.f32 	%f186, %f185, %f185;
	neg.f32 	%f187, %f183;
	fma.rn.f32 	%f188, %f187, %f179, %f186;
	mul.rn.f32 	%f189, %f181, %f188;
	fma.rn.f32 	%f190, %f184, 0f3A2C32E4, 0f3B52E7DB;
	fma.rn.f32 	%f191, %f190, %f184, 0f3C93BB73;
	fma.rn.f32 	%f192, %f191, %f184, 0f3DF6384F;
	mul.rn.f32 	%f193, %f192, %f184;
	fma.rn.f32 	%f194, %f183, 0f3FB8AA3B, %f178;
	sub.f32 	%f195, %f178, %f194;
	fma.rn.f32 	%f196, %f183, 0f3FB8AA3B, %f195;
	fma.rn.f32 	%f197, %f189, 0f3FB8AA3B, %f196;
	fma.rn.f32 	%f198, %f183, 0f32A55E34, %f197;
	mul.f32 	%f199, %f193, 0f40400000;
	fma.rn.f32 	%f200, %f199, %f189, %f198;
	fma.rn.f32 	%f201, %f193, %f183, %f200;
	add.rn.f32 	%f29, %f194, %f201;
	neg.f32 	%f202, %f194;
	add.rn.f32 	%f203, %f29, %f202;
	neg.f32 	%f204, %f203;
	add.rn.f32 	%f30, %f201, %f204;
	setp.neu.f32 	%p50, %f171, 0f3F800000;
	setp.eq.f32 	%p51, %f171, 0f00000000;
	setp.eq.f32 	%p52, %f172, 0f7F800000;
	or.pred  	%p2, %p51, %p52;
	add.f32 	%f205, %f171, %f171;
	mov.b32 	%r3, %f205;
	xor.b32  	%r4, %r3, 2139095040;
	@%p50 bra 	$L__BB0_30;
	add.s64 	%rd61, %rd77, 1;
	max.u64 	%rd9, %rd44, %rd61;
	sub.s64 	%rd10, %rd9, %rd77;
	or.b64  	%rd62, %rd44, 1;
	sub.s64 	%rd63, %rd9, %rd62;
	and.b64  	%rd11, %rd10, 7;
	setp.lt.u64 	%p138, %rd63, 7;
	@%p138 bra 	$L__BB0_22;
	and.b64  	%rd75, %rd10, -8;
	mov.f32 	%f392, 0f3F800000;
	// begin inline asm
	{  cvt.rn.f16.f32 %rs20, %f392;}

	// end inline asm
	shl.b64 	%rd64, %rd3, 2;
	add.s64 	%rd65, %rd64, %rd1;
	add.s64 	%rd74, %rd65, 8;
$L__BB0_21:
	.pragma "nounroll";
	st.global.u16 	[%rd74+-8], %rs20;
	st.global.u16 	[%rd74+-6], %rs20;
	st.global.u16 	[%rd74+-4], %rs20;
	st.global.u16 	[%rd74+-2], %rs20;
	st.global.u16 	[%rd74], %rs20;
	st.global.u16 	[%rd74+2], %rs20;
	st.global.u16 	[%rd74+4], %rs20;
	st.global.u16 	[%rd74+6], %rs20;
	add.s64 	%rd77, %rd77, 8;
	add.s64 	%rd75, %rd75, -8;
	add.s64 	%rd74, %rd74, 16;
	setp.ne.s64 	%p139, %rd75, 0;
	@%p139 bra 	$L__BB0_21;
$L__BB0_22:
	setp.eq.s64 	%p140, %rd11, 0;
	@%p140 bra 	$L__BB0_80;
	and.b64  	%rd21, %rd10, 3;
	setp.lt.u64 	%p141, %rd11, 4;
	@%p141 bra 	$L__BB0_25;
	shl.b64 	%rd66, %rd77, 1;
	add.s64 	%rd67, %rd1, %rd66;
	mov.f32 	%f393, 0f3F800000;
	// begin inline asm
	{  cvt.rn.f16.f32 %rs21, %f393;}

	// end inline asm
	st.global.u16 	[%rd67], %rs21;
	st.global.u16 	[%rd67+2], %rs21;
	st.global.u16 	[%rd67+4], %rs21;
	st.global.u16 	[%rd67+6], %rs21;
	add.s64 	%rd77, %rd77, 4;
$L__BB0_25:
	setp.eq.s64 	%p142, %rd21, 0;
	@%p142 bra 	$L__BB0_80;
	setp.eq.s64 	%p143, %rd21, 1;
	@%p143 bra 	$L__BB0_28;
	shl.b64 	%rd68, %rd77, 1;
	add.s64 	%rd69, %rd1, %rd68;
	mov.f32 	%f394, 0f3F800000;
	// begin inline asm
	{  cvt.rn.f16.f32 %rs22, %f394;}

	// end inline asm
	st.global.u16 	[%rd69], %rs22;
	st.global.u16 	[%rd69+2], %rs22;
	add.s64 	%rd77, %rd77, 2;
$L__BB0_28:
	and.b64  	%rd70, %rd9, 1;
	setp.eq.b64 	%p144, %rd70, 1;
	not.pred 	%p145, %p144;
	@%p145 bra 	$L__BB0_80;
	shl.b64 	%rd71, %rd77, 1;
	add.s64 	%rd72, %rd1, %rd71;
	mov.f32 	%f395, 0f3F800000;
	// begin inline asm
	{  cvt.rn.f16.f32 %rs23, %f395;}

	// end inline asm
	st.global.u16 	[%rd72], %rs23;
	bra.uni 	$L__BB0_80;
$L__BB0_30:
	setp.geu.f32 	%p53, %f171, 0f00000000;
	@%p53 bra 	$L__BB0_57;
	add.s64 	%rd26, %rd77, 1;
	max.u64 	%rd27, %rd44, %rd26;
	and.b64  	%rd55, %rd27, 1;
	setp.eq.b64 	%p92, %rd55, 1;
	not.pred 	%p93, %p92;
	mov.f32 	%f399, 0f3F800000;
	@%p93 bra 	$L__BB0_40;
	cvt.rn.f32.u64 	%f297, %rd77;
	fma.rn.f32 	%f31, %f170, %f297, %f169;
	mul.f32 	%f298, %f31, 0f3F000000;
	cvt.rzi.f32.f32 	%f299, %f298;
	add.f32 	%f300, %f299, %f299;
	sub.f32 	%f301, %f31, %f300;
	abs.f32 	%f32, %f301;
	setp.eq.f32 	%p94, %f31, 0f00000000;
	@%p94 bra 	$L__BB0_39;
	setp.nan.f32 	%p95, %f172, %f172;
	abs.f32 	%f302, %f31;
	setp.nan.f32 	%p96, %f302, %f302;
	or.pred  	%p97, %p95, %p96;
	@%p97 bra 	$L__BB0_38;
	@%p2 bra 	$L__BB0_37;
	setp.eq.f32 	%p98, %f171, 0fBF800000;
	setp.eq.f32 	%p99, %f302, 0f7F800000;
	and.pred  	%p100, %p98, %p99;
	@%p100 bra 	$L__BB0_39;
	mul.rn.f32 	%f304, %f29, %f31;
	cvt.rni.f32.f32 	%f305, %f304;
	sub.f32 	%f306, %f304, %f305;
	neg.f32 	%f307, %f304;
	fma.rn.f32 	%f308, %f29, %f31, %f307;
	fma.rn.f32 	%f309, %f30, %f31, %f308;
	add.f32 	%f310, %f306, %f309;
	setp.gt.f32 	%p101, %f305, 0f00000000;
	selp.b32 	%r62, 0, -2097152000, %p101;
	setp.lt.f32 	%p102, %f304, 0f00000000;
	selp.f32 	%f311, 0f00000000, 0f7F800000, %p102;
	abs.f32 	%f312, %f304;
	setp.gt.f32 	%p103, %f312, 0f43180000;
	cvt.rzi.s32.f32 	%r63, %f305;
	shl.b32 	%r64, %r63, 23;
	sub.s32 	%r65, %r64, %r62;
	mov.b32 	%f313, %r65;
	add.s32 	%r66, %r62, 2130706432;
	mov.b32 	%f314, %r66;
	fma.rn.f32 	%f315, %f310, 0f391FCB8E, 0f3AAF85ED;
	fma.rn.f32 	%f316, %f315, %f310, 0f3C1D9856;
	fma.rn.f32 	%f317, %f316, %f310, 0f3D6357BB;
	fma.rn.f32 	%f318, %f317, %f310, 0f3E75FDEC;
	fma.rn.f32 	%f319, %f318, %f310, 0f3F317218;
	fma.rn.f32 	%f320, %f319, %f310, 0f3F800000;
	mul.f32 	%f321, %f320, %f314;
	mul.f32 	%f322, %f321, %f313;
	selp.f32 	%f323, %f311, %f322, %p103;
	setp.neu.f32 	%p104, %f32, 0f3F800000;
	neg.f32 	%f324, %f323;
	selp.f32 	%f325, %f323, %f324, %p104;
	cvt.rmi.f32.f32 	%f326, %f31;
	setp.neu.f32 	%p105, %f31, %f326;
	selp.f32 	%f399, 0f7FFFFFFF, %f325, %p105;
	bra.uni 	$L__BB0_39;
$L__BB0_37:
	setp.neu.f32 	%p106, %f32, 0f3F800000;
	setp.lt.f32 	%p107, %f31, 0f00000000;
	selp.b32 	%r67, %r4, %r3, %p107;
	and.b32  	%r68, %r67, 2147483647;
	selp.b32 	%r69, %r68, %r67, %p106;
	mov.b32 	%f399, %r69;
	bra.uni 	$L__BB0_39;
$L__BB0_38:
	add.rn.f32 	%f399, %f171, %f31;
$L__BB0_39:
	shl.b64 	%rd56, %rd77, 1;
	add.s64 	%rd57, %rd1, %rd56;
	// begin inline asm
	{  cvt.rn.f16.f32 %rs17, %f399;}

	// end inline asm
	st.global.u16 	[%rd57], %rs17;
	mov.u64 	%rd77, %rd26;
$L__BB0_40:
	or.b64  	%rd58, %rd44, 1;
	setp.eq.s64 	%p108, %rd27, %rd58;
	@%p108 bra 	$L__BB0_80;
	shl.b64 	%rd59, %rd77, 1;
	add.s64 	%rd60, %rd59, %rd1;
	add.s64 	%rd81, %rd60, 2;
$L__BB0_42:
	cvt.rn.f32.u64 	%f329, %rd77;
	fma.rn.f32 	%f38, %f170, %f329, %f169;
	mul.f32 	%f330, %f38, 0f3F000000;
	cvt.rzi.f32.f32 	%f331, %f330;
	add.f32 	%f332, %f331, %f331;
	sub.f32 	%f333, %f38, %f332;
	abs.f32 	%f39, %f333;
	setp.eq.f32 	%p109, %f38, 0f00000000;
	mov.f32 	%f400, 0f3F800000;
	@%p109 bra 	$L__BB0_49;
	setp.nan.f32 	%p110, %f172, %f172;
	abs.f32 	%f334, %f38;
	setp.nan.f32 	%p111, %f334, %f334;
	or.pred  	%p112, %p110, %p111;
	@%p112 bra 	$L__BB0_48;
	@%p2 bra 	$L__BB0_47;
	setp.eq.f32 	%p113, %f171, 0fBF800000;
	setp.eq.f32 	%p114, %f334, 0f7F800000;
	and.pred  	%p115, %p113, %p114;
	@%p115 bra 	$L__BB0_49;
	mul.rn.f32 	%f336, %f29, %f38;
	cvt.rni.f32.f32 	%f337, %f336;
	sub.f32 	%f338, %f336, %f337;
	neg.f32 	%f339, %f336;
	fma.rn.f32 	%f340, %f29, %f38, %f339;
	fma.rn.f32 	%f341, %f30, %f38, %f340;
	add.f32 	%f342, %f338, %f341;
	setp.gt.f32 	%p116, %f337, 0f00000000;
	selp.b32 	%r70, 0, -2097152000, %p116;
	setp.lt.f32 	%p117, %f336, 0f00000000;
	selp.f32 	%f343, 0f00000000, 0f7F800000, %p117;
	abs.f32 	%f344, %f336;
	setp.gt.f32 	%p118, %f344, 0f43180000;
	cvt.rzi.s32.f32 	%r71, %f337;
	shl.b32 	%r72, %r71, 23;
	sub.s32 	%r73, %r72, %r70;
	mov.b32 	%f345, %r73;
	add.s32 	%r74, %r70, 2130706432;
	mov.b32 	%f346, %r74;
	fma.rn.f32 	%f347, %f342, 0f391FCB8E, 0f3AAF85ED;
	fma.rn.f32 	%f348, %f347, %f342, 0f3C1D9856;
	fma.rn.f32 	%f349, %f348, %f342, 0f3D6357BB;
	fma.rn.f32 	%f350, %f349, %f342, 0f3E75FDEC;
	fma.rn.f32 	%f351, %f350, %f342, 0f3F317218;
	fma.rn.f32 	%f352, %f351, %f342, 0f3F800000;
	mul.f32 	%f353, %f352, %f346;
	mul.f32 	%f354, %f353, %f345;
	selp.f32 	%f355, %f343, %f354, %p118;
	setp.neu.f32 	%p119, %f39, 0f3F800000;
	neg.f32 	%f356, %f355;
	selp.f32 	%f357, %f355, %f356, %p119;
	cvt.rmi.f32.f32 	%f358, %f38;
	setp.neu.f32 	%p120, %f38, %f358;
	selp.f32 	%f400, 0f7FFFFFFF, %f357, %p120;
	bra.uni 	$L__BB0_49;
$L__BB0_47:
	setp.neu.f32 	%p121, %f39, 0f3F800000;
	setp.lt.f32 	%p122, %f38, 0f00000000;
	selp.b32 	%r75, %r4, %r3, %p122;
	and.b32  	%r76, %r75, 2147483647;
	selp.b32 	%r77, %r76, %r75, %p121;
	mov.b32 	%f400, %r77;
	bra.uni 	$L__BB0_49;
$L__BB0_48:
	add.rn.f32 	%f400, %f171, %f38;
$L__BB0_49:
	// begin inline asm
	{  cvt.rn.f16.f32 %rs18, %f400;}

	// end inline asm
	st.global.u16 	[%rd81+-2], %rs18;
	add.s64 	%rd32, %rd77, 1;
	cvt.rn.f32.u64 	%f361, %rd32;
	fma.rn.f32 	%f45, %f170, %f361, %f169;
	mul.f32 	%f362, %f45, 0f3F000000;
	cvt.rzi.f32.f32 	%f363, %f362;
	add.f32 	%f364, %f363, %f363;
	sub.f32 	%f365, %f45, %f364;
	abs.f32 	%f46, %f365;
	setp.eq.f32 	%p123, %f45, 0f00000000;
	mov.f32 	%f401, 0f3F800000;
	@%p123 bra 	$L__BB0_56;
	setp.nan.f32 	%p124, %f172, %f172;
	abs.f32 	%f366, %f45;
	setp.nan.f32 	%p125, %f366, %f366;
	or.pred  	%p126, %p124, %p125;
	@%p126 bra 	$L__BB0_55;
	@%p2 bra 	$L__BB0_54;
	setp.eq.f32 	%p127, %f171, 0fBF800000;
	setp.eq.f32 	%p128, %f366, 0f7F800000;
	and.pred  	%p129, %p127, %p128;
	@%p129 bra 	$L__BB0_56;
	mul.rn.f32 	%f368, %f29, %f45;
	cvt.rni.f32.f32 	%f369, %f368;
	sub.f32 	%f370, %f368, %f369;
	neg.f32 	%f371, %f368;
	fma.rn.f32 	%f372, %f29, %f45, %f371;
	fma.rn.f32 	%f373, %f30, %f45, %f372;
	add.f32 	%f374, %f370, %f373;
	setp.gt.f32 	%p130, %f369, 0f00000000;
	selp.b32 	%r78, 0, -2097152000, %p130;
	setp.lt.f32 	%p131, %f368, 0f00000000;
	selp.f32 	%f375, 0f00000000, 0f7F800000, %p131;
	abs.f32 	%f376, %f368;
	setp.gt.f32 	%p132, %f376, 0f43180000;
	cvt.rzi.s32.f32 	%r79, %f369;
	shl.b32 	%r80, %r79, 23;
	sub.s32 	%r81, %r80, %r78;
	mov.b32 	%f377, %r81;
	add.s32 	%r82, %r78, 2130706432;
	mov.b32 	%f378, %r82;
	fma.rn.f32 	%f379, %f374, 0f391FCB8E, 0f3AAF85ED;
	fma.rn.f32 	%f380, %f379, %f374, 0f3C1D9856;
	fma.rn.f32 	%f381, %f380, %f374, 0f3D6357BB;
	fma.rn.f32 	%f382, %f381, %f374, 0f3E75FDEC;
	fma.rn.f32 	%f383, %f382, %f374, 0f3F317218;
	fma.rn.f32 	%f384, %f383, %f374, 0f3F800000;
	mul.f32 	%f385, %f384, %f378;
	mul.f32 	%f386, %f385, %f377;
	selp.f32 	%f387, %f375, %f386, %p132;
	setp.neu.f32 	%p133, %f46, 0f3F800000;
	neg.f32 	%f388, %f387;
	selp.f32 	%f389, %f387, %f388, %p133;
	cvt.rmi.f32.f32 	%f390, %f45;
	setp.neu.f32 	%p134, %f45, %f390;
	selp.f32 	%f401, 0f7FFFFFFF, %f389, %p134;
	bra.uni 	$L__BB0_56;
$L__BB0_54:
	setp.neu.f32 	%p135, %f46, 0f3F800000;
	setp.lt.f32 	%p136, %f45, 0f00000000;
	selp.b32 	%r83, %r4, %r3, %p136;
	and.b32  	%r84, %r83, 2147483647;
	selp.b32 	%r85, %r84, %r83, %p135;
	mov.b32 	%f401, %r85;
	bra.uni 	$L__BB0_56;
$L__BB0_55:
	add.rn.f32 	%f401, %f171, %f45;
$L__BB0_56:
	// begin inline asm
	{  cvt.rn.f16.f32 %rs19, %f401;}

	// end inline asm
	st.global.u16 	[%rd81], %rs19;
	add.s64 	%rd81, %rd81, 4;
	add.s64 	%rd77, %rd32, 1;
	setp.lt.u64 	%p137, %rd77, %rd44;
	@%p137 bra 	$L__BB0_42;
	bra.uni 	$L__BB0_80;
$L__BB0_57:
	add.s64 	%rd35, %rd77, 1;
	max.u64 	%rd36, %rd44, %rd35;
	and.b64  	%rd49, %rd36, 1;
	setp.eq.b64 	%p54, %rd49, 1;
	not.pred 	%p55, %p54;
	@%p55 bra 	$L__BB0_65;
	cvt.rn.f32.u64 	%f207, %rd77;
	fma.rn.f32 	%f52, %f170, %f207, %f169;
	setp.eq.f32 	%p56, %f52, 0f00000000;
	mov.f32 	%f402, 0f3F800000;
	@%p56 bra 	$L__BB0_64;
	setp.nan.f32 	%p57, %f172, %f172;
	abs.f32 	%f208, %f52;
	setp.nan.f32 	%p58, %f208, %f208;
	or.pred  	%p59, %p57, %p58;
	@%p59 bra 	$L__BB0_63;
	@%p2 bra 	$L__BB0_62;
	mul.rn.f32 	%f209, %f29, %f52;
	cvt.rni.f32.f32 	%f210, %f209;
	sub.f32 	%f211, %f209, %f210;
	neg.f32 	%f212, %f209;
	fma.rn.f32 	%f213, %f29, %f52, %f212;
	fma.rn.f32 	%f214, %f30, %f52, %f213;
	add.f32 	%f215, %f211, %f214;
	setp.gt.f32 	%p60, %f210, 0f00000000;
	selp.b32 	%r38, 0, -2097152000, %p60;
	setp.eq.f32 	%p61, %f171, 0fBF800000;
	setp.eq.f32 	%p62, %f208, 0f7F800000;
	setp.lt.f32 	%p63, %f209, 0f00000000;
	selp.f32 	%f216, 0f00000000, 0f7F800000, %p63;
	abs.f32 	%f217, %f209;
	setp.gt.f32 	%p64, %f217, 0f43180000;
	cvt.rzi.s32.f32 	%r39, %f210;
	shl.b32 	%r40, %r39, 23;
	sub.s32 	%r41, %r40, %r38;
	mov.b32 	%f218, %r41;
	add.s32 	%r42, %r38, 2130706432;
	mov.b32 	%f219, %r42;
	fma.rn.f32 	%f220, %f215, 0f391FCB8E, 0f3AAF85ED;
	fma.rn.f32 	%f221, %f220, %f215, 0f3C1D9856;
	fma.rn.f32 	%f222, %f221, %f215, 0f3D6357BB;
	fma.rn.f32 	%f223, %f222, %f215, 0f3E75FDEC;
	fma.rn.f32 	%f224, %f223, %f215, 0f3F317218;
	fma.rn.f32 	%f225, %f224, %f215, 0f3F800000;
	mul.f32 	%f226, %f225, %f219;
	mul.f32 	%f227, %f226, %f218;
	selp.f32 	%f228, %f216, %f227, %p64;
	selp.f32 	%f229, 0f3F800000, %f228, %p62;
	selp.f32 	%f402, %f229, %f228, %p61;
	bra.uni 	$L__BB0_64;
$L__BB0_62:
	mul.f32 	%f230, %f52, 0f3F000000;
	cvt.rzi.f32.f32 	%f231, %f230;
	add.f32 	%f232, %f231, %f231;
	sub.f32 	%f233, %f52, %f232;
	abs.f32 	%f234, %f233;
	setp.neu.f32 	%p65, %f234, 0f3F800000;
	setp.lt.f32 	%p66, %f52, 0f00000000;
	selp.b32 	%r43, %r4, %r3, %p66;
	and.b32  	%r44, %r43, 2147483647;
	selp.b32 	%r45, %r44, %r43, %p65;
	mov.b32 	%f402, %r45;
	bra.uni 	$L__BB0_64;
$L__BB0_63:
	add.rn.f32 	%f402, %f171, %f52;
$L__BB0_64:
	shl.b64 	%rd50, %rd77, 1;
	add.s64 	%rd51, %rd1, %rd50;
	// begin inline asm
	{  cvt.rn.f16.f32 %rs14, %f402;}

	// end inline asm
	st.global.u16 	[%rd51], %rs14;
	mov.u64 	%rd77, %rd35;
$L__BB0_65:
	or.b64  	%rd52, %rd44, 1;
	setp.eq.s64 	%p67, %rd36, %rd52;
	@%p67 bra 	$L__BB0_80;
	shl.b64 	%rd53, %rd77, 1;
	add.s64 	%rd54, %rd53, %rd1;
	add.s64 	%rd84, %rd54, 2;
	not.pred 	%p72, %p2;
$L__BB0_67:
	cvt.rn.f32.u64 	%f237, %rd77;
	fma.rn.f32 	%f58, %f170, %f237, %f169;
	setp.eq.f32 	%p68, %f58, 0f00000000;
	mov.f32 	%f403, 0f3F800000;
	@%p68 bra 	$L__BB0_73;
	setp.num.f32 	%p69, %f172, %f172;
	abs.f32 	%f238, %f58;
	setp.num.f32 	%p70, %f238, %f238;
	and.pred  	%p71, %p69, %p70;
	@%p71 bra 	$L__BB0_70;
	add.rn.f32 	%f403, %f171, %f58;
	bra.uni 	$L__BB0_73;
$L__BB0_70:
	@%p72 bra 	$L__BB0_72;
	mul.f32 	%f260, %f58, 0f3F000000;
	cvt.rzi.f32.f32 	%f261, %f260;
	add.f32 	%f262, %f261, %f261;
	sub.f32 	%f263, %f58, %f262;
	abs.f32 	%f264, %f263;
	setp.neu.f32 	%p78, %f264, 0f3F800000;
	setp.lt.f32 	%p79, %f58, 0f00000000;
	selp.b32 	%r51, %r4, %r3, %p79;
	and.b32  	%r52, %r51, 2147483647;
	selp.b32 	%r53, %r52, %r51, %p78;
	mov.b32 	%f403, %r53;
	bra.uni 	$L__BB0_73;
$L__BB0_72:
	mul.rn.f32 	%f239, %f29, %f58;
	cvt.rni.f32.f32 	%f240, %f239;
	sub.f32 	%f241, %f239, %f240;
	neg.f32 	%f242, %f239;
	fma.rn.f32 	%f243, %f29, %f58, %f242;
	fma.rn.f32 	%f244, %f30, %f58, %f243;
	add.f32 	%f245, %f241, %f244;
	setp.gt.f32 	%p73, %f240, 0f00000000;
	selp.b32 	%r46, 0, -2097152000, %p73;
	setp.eq.f32 	%p74, %f171, 0fBF800000;
	setp.eq.f32 	%p75, %f238, 0f7F800000;
	setp.lt.f32 	%p76, %f239, 0f00000000;
	selp.f32 	%f246, 0f00000000, 0f7F800000, %p76;
	abs.f32 	%f247, %f239;
	setp.gt.f32 	%p77, %f247, 0f43180000;
	cvt.rzi.s32.f32 	%r47, %f240;
	shl.b32 	%r48, %r47, 23;
	sub.s32 	%r49, %r48, %r46;
	mov.b32 	%f248, %r49;
	add.s32 	%r50, %r46, 2130706432;
	mov.b32 	%f249, %r50;
	fma.rn.f32 	%f250, %f245, 0f391FCB8E, 0f3AAF85ED;
	fma.rn.f32 	%f251, %f250, %f245, 0f3C1D9856;
	fma.rn.f32 	%f252, %f251, %f245, 0f3D6357BB;
	fma.rn.f32 	%f253, %f252, %f245, 0f3E75FDEC;
	fma.rn.f32 	%f254, %f253, %f245, 0f3F317218;
	fma.rn.f32 	%f255, %f254, %f245, 0f3F800000;
	mul.f32 	%f256, %f255, %f249;
	mul.f32 	%f257, %f256, %f248;
	selp.f32 	%f258, %f246, %f257, %p77;
	selp.f32 	%f259, 0f3F800000, %f258, %p75;
	selp.f32 	%f403, %f259, %f258, %p74;
$L__BB0_73:
	// begin inline asm
	{  cvt.rn.f16.f32 %rs15, %f403;}

	// end inline asm
	st.global.u16 	[%rd84+-2], %rs15;
	add.s64 	%rd41, %rd77, 1;
	cvt.rn.f32.u64 	%f267, %rd41;
	fma.rn.f32 	%f64, %f170, %f267, %f169;
	setp.eq.f32 	%p80, %f64, 0f00000000;
	mov.f32 	%f404, 0f3F800000;
	@%p80 bra 	$L__BB0_79;
	setp.nan.f32 	%p81, %f172, %f172;
	abs.f32 	%f268, %f64;
	setp.nan.f32 	%p82, %f268, %f268;
	or.pred  	%p83, %p81, %p82;
	@%p83 bra 	$L__BB0_78;
	@%p2 bra 	$L__BB0_77;
	mul.rn.f32 	%f269, %f29, %f64;
	cvt.rni.f32.f32 	%f270, %f269;
	sub.f32 	%f271, %f269, %f270;
	neg.f32 	%f272, %f269;
	fma.rn.f32 	%f273, %f29, %f64, %f272;
	fma.rn.f32 	%f274, %f30, %f64, %f273;
	add.f32 	%f275, %f271, %f274;
	setp.gt.f32 	%p84, %f270, 0f00000000;
	selp.b32 	%r54, 0, -2097152000, %p84;
	setp.eq.f32 	%p85, %f171, 0fBF800000;
	setp.eq.f32 	%p86, %f268, 0f7F800000;
	setp.lt.f32 	%p87, %f269, 0f00000000;
	selp.f32 	%f276, 0f00000000, 0f7F800000, %p87;
	abs.f32 	%f277, %f269;
	setp.gt.f32 	%p88, %f277, 0f43180000;
	cvt.rzi.s32.f32 	%r55, %f270;
	shl.b32 	%r56, %r55, 23;
	sub.s32 	%r57, %r56, %r54;
	mov.b32 	%f278, %r57;
	add.s32 	%r58, %r54, 2130706432;
	mov.b32 	%f279, %r58;
	fma.rn.f32 	%f280, %f275, 0f391FCB8E, 0f3AAF85ED;
	fma.rn.f32 	%f281, %f280, %f275, 0f3C1D9856;
	fma.rn.f32 	%f282, %f281, %f275, 0f3D6357BB;
	fma.rn.f32 	%f283, %f282, %f275, 0f3E75FDEC;
	fma.rn.f32 	%f284, %f283, %f275, 0f3F317218;
	fma.rn.f32 	%f285, %f284, %f275, 0f3F800000;
	mul.f32 	%f286, %f285, %f279;
	mul.f32 	%f287, %f286, %f278;
	selp.f32 	%f288, %f276, %f287, %p88;
	selp.f32 	%f289, 0f3F800000, %f288, %p86;
	selp.f32 	%f404, %f289, %f288, %p85;
	bra.uni 	$L__BB0_79;
$L__BB0_77:
	mul.f32 	%f290, %f64, 0f3F000000;
	cvt.rzi.f32.f32 	%f291, %f290;
	add.f32 	%f292, %f291, %f291;
	sub.f32 	%f293, %f64, %f292;
	abs.f32 	%f294, %f293;
	setp.neu.f32 	%p89, %f294, 0f3F800000;
	setp.lt.f32 	%p90, %f64, 0f00000000;
	selp.b32 	%r59, %r4, %r3, %p90;
	and.b32  	%r60, %r59, 2147483647;
	selp.b32 	%r61, %r60, %r59, %p89;
	mov.b32 	%f404, %r61;
	bra.uni 	$L__BB0_79;
$L__BB0_78:
	add.rn.f32 	%f404, %f171, %f64;
$L__BB0_79:
	// begin inline asm
	{  cvt.rn.f16.f32 %rs16, %f404;}

	// end inline asm
	st.global.u16 	[%rd84], %rs16;
	add.s64 	%rd84, %rd84, 4;
	add.s64 	%rd77, %rd41, 1;
	setp.lt.u64 	%p91, %rd77, %rd44;
	@%p91 bra 	$L__BB0_67;
$L__BB0_80:
	ret;

}
	// .globl	logspace_f32_vec4
.visible .entry logspace_f32_vec4(
	.param .u64 .ptr .align 1 logspace_f32_vec4_param_0,
	.param .f32 logspace_f32_vec4_param_1,
	.param .f32 logspace_f32_vec4_param_2,
	.param .f32 logspace_f32_vec4_param_3,
	.param .u64 logspace_f32_vec4_param_4
)
{
	.reg .pred 	%p<184>;
	.reg .b32 	%r<108>;
	.reg .b32 	%f<464>;
	.reg .b64 	%rd<93>;

	ld.param.u64 	%rd47, [logspace_f32_vec4_param_0];
	ld.param.f32 	%f82, [logspace_f32_vec4_param_1];
	ld.param.f32 	%f83, [logspace_f32_vec4_param_2];
	ld.param.f32 	%f84, [logspace_f32_vec4_param_3];
	ld.param.u64 	%rd46, [logspace_f32_vec4_param_4];
	cvta.to.global.u64 	%rd1, %rd47;
	mov.u32 	%r4, %ctaid.x;
	mov.u32 	%r5, %ntid.x;
	mov.u32 	%r6, %tid.x;
	mad.lo.s32 	%r7, %r4, %r5, %r6;
	cvt.u64.u32 	%rd2, %r7;
	shr.u64 	%rd3, %rd46, 2;
	setp.le.u64 	%p3, %rd3, %rd2;
	@%p3 bra 	$L__BB1_31;
	abs.f32 	%f85, %f82;
	setp.lt.f32 	%p4, %f85, 0f00800000;
	mul.f32 	%f86, %f85, 0f4B800000;
	selp.f32 	%f87, %f86, %f85, %p4;
	selp.f32 	%f88, 0fC1C00000, 0f00000000, %p4;
	mov.b32 	%r8, %f87;
	add.s32 	%r9, %r8, -1060439283;
	and.b32  	%r10, %r9, -8388608;
	sub.s32 	%r11, %r8, %r10;
	mov.b32 	%f89, %r11;
	cvt.rn.f32.s32 	%f90, %r10;
	fma.rn.f32 	%f91, %f90, 0f34000000, %f88;
	add.f32 	%f92, %f89, 0fBF800000;
	add.f32 	%f93, %f89, 0f3F800000;
	rcp.approx.ftz.f32 	%f94, %f93;
	add.f32 	%f95, %f92, %f92;
	mul.f32 	%f96, %f95, %f94;
	mul.f32 	%f97, %f96, %f96;
	sub.f32 	%f98, %f92, %f96;
	add.f32 	%f99, %f98, %f98;
	neg.f32 	%f100, %f96;
	fma.rn.f32 	%f101, %f100, %f92, %f99;
	mul.rn.f32 	%f102, %f94, %f101;
	fma.rn.f32 	%f103, %f97, 0f3A2C32E4, 0f3B52E7DB;
	fma.rn.f32 	%f104, %f103, %f97, 0f3C93BB73;
	fma.rn.f32 	%f105, %f104, %f97, 0f3DF6384F;
	mul.rn.f32 	%f106, %f105, %f97;
	fma.rn.f32 	%f107, %f96, 0f3FB8AA3B, %f91;
	sub.f32 	%f108, %f91, %f107;
	fma.rn.f32 	%f109, %f96, 0f3FB8AA3B, %f108;
	fma.rn.f32 	%f110, %f102, 0f3FB8AA3B, %f109;
	fma.rn.f32 	%f111, %f96, 0f32A55E34, %f110;
	mul.f32 	%f112, %f106, 0f40400000;
	fma.rn.f32 	%f113, %f112, %f102, %f111;
	fma.rn.f32 	%f114, %f106, %f96, %f113;
	add.rn.f32 	%f2, %f107, %f114;
	neg.f32 	%f115, %f107;
	add.rn.f32 	%f116, %f2, %f115;
	neg.f32 	%f117, %f116;
	add.rn.f32 	%f3, %f114, %f117;
	setp.eq.f32 	%p5, %f82, 0f00000000;
	setp.eq.f32 	%p6, %f85, 0f7F800000;
	or.pred  	%p1, %p5, %p6;
	add.f32 	%f118, %f82, %f82;
	mov.b32 	%r1, %f118;
	shl.b64 	%rd48, %rd2, 4;
	add.s64 	%rd79, %rd1, %rd48;
	shl.b64 	%rd78, %rd2, 2;
	not.pred 	%p73, %p1;
	mov.u64 	%rd80, %rd2;
$L__BB1_2:
	setp.eq.f32 	%p7, %f82, 0f3F800000;
	cvt.rn.f32.u64 	%f120, %rd78;
	fma.rn.f32 	%f121, %f84, %f120, %f83;
	mul.f32 	%f122, %f121, 0f3F000000;
	cvt.rzi.f32.f32 	%f123, %f122;
	add.f32 	%f124, %f123, %f123;
	sub.f32 	%f125, %f121, %f124;
	abs.f32 	%f5, %f125;
	mul.rn.f32 	%f126, %f2, %f121;
	neg.f32 	%f127, %f126;
	fma.rn.f32 	%f128, %f2, %f121, %f127;
	fma.rn.f32 	%f129, %f3, %f121, %f128;
	cvt.rni.f32.f32 	%f130, %f126;
	sub.f32 	%f131, %f126, %f130;
	add.f32 	%f132, %f131, %f129;
	fma.rn.f32 	%f133, %f132, 0f391FCB8E, 0f3AAF85ED;
	fma.rn.f32 	%f134, %f133, %f132, 0f3C1D9856;
	fma.rn.f32 	%f135, %f134, %f132, 0f3D6357BB;
	fma.rn.f32 	%f136, %f135, %f132, 0f3E75FDEC;
	fma.rn.f32 	%f137, %f136, %f132, 0f3F317218;
	fma.rn.f32 	%f138, %f137, %f132, 0f3F800000;
	cvt.rzi.s32.f32 	%r12, %f130;
	setp.gt.f32 	%p8, %f130, 0f00000000;
	selp.b32 	%r13, 0, -2097152000, %p8;
	add.s32 	%r14, %r13, 2130706432;
	mov.b32 	%f139, %r14;
	mul.f32 	%f140, %f138, %f139;
	shl.b32 	%r15, %r12, 23;
	sub.s32 	%r16, %r15, %r13;
	mov.b32 	%f141, %r16;
	mul.f32 	%f142, %f140, %f141;
	abs.f32 	%f143, %f126;
	setp.gt.f32 	%p9, %f143, 0f43180000;
	setp.lt.f32 	%p10, %f126, 0f00000000;
	selp.f32 	%f144, 0f00000000, 0f7F800000, %p10;
	selp.f32 	%f6, %f144, %f142, %p9;
	setp.eq.f32 	%p11, %f121, 0f00000000;
	or.pred  	%p12, %p7, %p11;
	mov.f32 	%f454, 0f3F800000;
	@%p12 bra 	$L__BB1_9;
	setp.num.f32 	%p13, %f85, %f85;
	abs.f32 	%f145, %f121;
	setp.num.f32 	%p14, %f145, %f145;
	and.pred  	%p15, %p13, %p14;
	@%p15 bra 	$L__BB1_5;
	add.rn.f32 	%f454, %f82, %f121;
	bra.uni 	$L__BB1_9;
$L__BB1_5:
	@%p73 bra 	$L__BB1_7;
	setp.neu.f32 	%p24, %f5, 0f3F800000;
	setp.lt.f32 	%p25, %f121, 0f00000000;
	xor.b32  	%r17, %r1, 2139095040;
	selp.b32 	%r18, %r17, %r1, %p25;
	and.b32  	%r19, %r18, 2147483647;
	selp.b32 	%r20, %r19, %r18, %p24;
	mov.b32 	%f454, %r20;
	bra.uni 	$L__BB1_9;
$L__BB1_7:
	setp.geu.f32 	%p17, %f82, 0f00000000;
	setp.eq.f32 	%p18, %f82, 0fBF800000;
	setp.eq.f32 	%p19, %f145, 0f7F800000;
	and.pred  	%p20, %p18, %p19;
	or.pred  	%p21, %p20, %p17;
	selp.f32 	%f454, 0f3F800000, %f6, %p20;
	@%p21 bra 	$L__BB1_9;
	setp.neu.f32 	%p22, %f5, 0f3F800000;
	neg.f32 	%f146, %f6;
	selp.f32 	%f147, %f6, %f146, %p22;
	cvt.rmi.f32.f32 	%f148, %f121;
	setp.neu.f32 	%p23, %f121, %f148;
	selp.f32 	%f454, 0f7FFFFFFF, %f147, %p23;
$L__BB1_9:
	setp.eq.f32 	%p26, %f82, 0f3F800000;
	add.s64 	%rd49, %rd78, 1;
	cvt.rn.f32.u64 	%f150, %rd49;
	fma.rn.f32 	%f151, %f84, %f150, %f83;
	mul.f32 	%f152, %f151, 0f3F000000;
	cvt.rzi.f32.f32 	%f153, %f152;
	add.f32 	%f154, %f153, %f153;
	sub.f32 	%f155, %f151, %f154;
	abs.f32 	%f14, %f155;
	mul.rn.f32 	%f156, %f2, %f151;
	neg.f32 	%f157, %f156;
	fma.rn.f32 	%f158, %f2, %f151, %f157;
	fma.rn.f32 	%f159, %f3, %f151, %f158;
	cvt.rni.f32.f32 	%f160, %f156;
	sub.f32 	%f161, %f156, %f160;
	add.f32 	%f162, %f161, %f159;
	fma.rn.f32 	%f163, %f162, 0f391FCB8E, 0f3AAF85ED;
	fma.rn.f32 	%f164, %f163, %f162, 0f3C1D9856;
	fma.rn.f32 	%f165, %f164, %f162, 0f3D6357BB;
	fma.rn.f32 	%f166, %f165, %f162, 0f3E75FDEC;
	fma.rn.f32 	%f167, %f166, %f162, 0f3F317218;
	fma.rn.f32 	%f168, %f167, %f162, 0f3F800000;
	cvt.rzi.s32.f32 	%r21, %f160;
	setp.gt.f32 	%p27, %f160, 0f00000000;
	selp.b32 	%r22, 0, -2097152000, %p27;
	add.s32 	%r23, %r22, 2130706432;
	mov.b32 	%f169, %r23;
	mul.f32 	%f170, %f168, %f169;
	shl.b32 	%r24, %r21, 23;
	sub.s32 	%r25, %r24, %r22;
	mov.b32 	%f171, %r25;
	mul.f32 	%f172, %f170, %f171;
	abs.f32 	%f173, %f156;
	setp.gt.f32 	%p28, %f173, 0f43180000;
	setp.lt.f32 	%p29, %f156, 0f00000000;
	selp.f32 	%f174, 0f00000000, 0f7F800000, %p29;
	selp.f32 	%f15, %f174, %f172, %p28;
	setp.eq.f32 	%p30, %f151, 0f00000000;
	or.pred  	%p31, %p26, %p30;
	mov.f32 	%f455, 0f3F800000;
	@%p31 bra 	$L__BB1_16;
	setp.num.f32 	%p32, %f85, %f85;
	abs.f32 	%f175, %f151;
	setp.num.f32 	%p33, %f175, %f175;
	and.pred  	%p34, %p32, %p33;
	@%p34 bra 	$L__BB1_12;
	add.rn.f32 	%f455, %f82, %f151;
	bra.uni 	$L__BB1_16;
$L__BB1_12:
	@%p73 bra 	$L__BB1_14;
	setp.neu.f32 	%p43, %f14, 0f3F800000;
	setp.lt.f32 	%p44, %f151, 0f00000000;
	xor.b32  	%r26, %r1, 2139095040;
	selp.b32 	%r27, %r26, %r1, %p44;
	and.b32  	%r28, %r27, 2147483647;
	selp.b32 	%r29, %r28, %r27, %p43;
	mov.b32 	%f455, %r29;
	bra.uni 	$L__BB1_16;
$L__BB1_14:
	setp.geu.f32 	%p36, %f82, 0f00000000;
	setp.eq.f32 	%p37, %f82, 0fBF800000;
	setp.eq.f32 	%p38, %f175, 0f7F800000;
	and.pred  	%p39, %p37, %p38;
	or.pred  	%p40, %p39, %p36;
	selp.f32 	%f455, 0f3F800000, %f15, %p39;
	@%p40 bra 	$L__BB1_16;
	setp.neu.f32 	%p41, %f14, 0f3F800000;
	neg.f32 	%f176, %f15;
	selp.f32 	%f177, %f15, %f176, %p41;
	cvt.rmi.f32.f32 	%f178, %f151;
	setp.neu.f32 	%p42, %f151, %f178;
	selp.f32 	%f455, 0f7FFFFFFF, %f177, %p42;
$L__BB1_16:
	setp.eq.f32 	%p45, %f82, 0f3F800000;
	add.s64 	%rd50, %rd78, 2;
	cvt.rn.f32.u64 	%f180, %rd50;
	fma.rn.f32 	%f181, %f84, %f180, %f83;
	mul.f32 	%f182, %f181, 0f3F000000;
	cvt.rzi.f32.f32 	%f183, %f182;
	add.f32 	%f184, %f183, %f183;
	sub.f32 	%f185, %f181, %f184;
	abs.f32 	%f23, %f185;
	mul.rn.f32 	%f186, %f2, %f181;
	neg.f32 	%f187, %f186;
	fma.rn.f32 	%f188, %f2, %f181, %f187;
	fma.rn.f32 	%f189, %f3, %f181, %f188;
	cvt.rni.f32.f32 	%f190, %f186;
	sub.f32 	%f191, %f186, %f190;
	add.f32 	%f192, %f191, %f189;
	fma.rn.f32 	%f193, %f192, 0f391FCB8E, 0f3AAF85ED;
	fma.rn.f32 	%f194, %f193, %f192, 0f3C1D9856;
	fma.rn.f32 	%f195, %f194, %f192, 0f3D6357BB;
	fma.rn.f32 	%f196, %f195, %f192, 0f3E75FDEC;
	fma.rn.f32 	%f197, %f196, %f192, 0f3F317218;
	fma.rn.f32 	%f198, %f197, %f192, 0f3F800000;
	cvt.rzi.s32.f32 	%r30, %f190;
	setp.gt.f32 	%p46, %f190, 0f00000000;
	selp.b32 	%r31, 0, -2097152000, %p46;
	add.s32 	%r32, %r31, 2130706432;
	mov.b32 	%f199, %r32;
	mul.f32 	%f200, %f198, %f199;
	shl.b32 	%r33, %r30, 23;
	sub.s32 	%r34, %r33, %r31;
	mov.b32 	%f201, %r34;
	mul.f32 	%f202, %f200, %f201;
	abs.f32 	%f203, %f186;
	setp.gt.f32 	%p47, %f203, 0f43180000;
	setp.lt.f32 	%p48, %f186, 0f00000000;
	selp.f32 	%f204, 0f00000000, 0f7F800000, %p48;
	selp.f32 	%f24, %f204, %f202, %p47;
	setp.eq.f32 	%p49, %f181, 0f00000000;
	or.pred  	%p50, %p45, %p49;
	mov.f32 	%f456, 0f3F800000;
	@%p50 bra 	$L__BB1_23;
	setp.num.f32 	%p51, %f85, %f85;
	abs.f32 	%f205, %f181;
	setp.num.f32 	%p52, %f205, %f205;
	and.pred  	%p53, %p51, %p52;
	@%p53 bra 	$L__BB1_19;
	add.rn.f32 	%f456, %f82, %f181;
	bra.uni 	$L__BB1_23;
$L__BB1_19:
	@%p73 bra 	$L__BB1_21;
	setp.neu.f32 	%p62, %f23, 0f3F800000;
	setp.lt.f32 	%p63, %f181, 0f00000000;
	xor.b32  	%r35, %r1, 2139095040;
	selp.b32 	%r36, %r35, %r1, %p63;
	and.b32  	%r37, %r36, 2147483647;
	selp.b32 	%r38, %r37, %r36, %p62;
	mov.b32 	%f456, %r38;
	bra.uni 	$L__BB1_23;
$L__BB1_21:
	setp.geu.f32 	%p55, %f82, 0f00000000;
	setp.eq.f32 	%p56, %f82, 0fBF800000;
	setp.eq.f32 	%p57, %f205, 0f7F800000;
	and.pred  	%p58, %p56, %p57;
	or.pred  	%p59, %p58, %p55;
	selp.f32 	%f456, 0f3F800000, %f24, %p58;
	@%p59 bra 	$L__BB1_23;
	setp.neu.f32 	%p60, %f23, 0f3F800000;
	neg.f32 	%f206, %f24;
	selp.f32 	%f207, %f24, %f206, %p60;
	cvt.rmi.f32.f32 	%f208, %f181;
	setp.neu.f32 	%p61, %f181, %f208;
	selp.f32 	%f456, 0f7FFFFFFF, %f207, %p61;
$L__BB1_23:
	setp.eq.f32 	%p64, %f82, 0f3F800000;
	add.s64 	%rd51, %rd78, 3;
	cvt.rn.f32.u64 	%f210, %rd51;
	fma.rn.f32 	%f211, %f84, %f210, %f83;
	mul.f32 	%f212, %f211, 0f3F000000;
	cvt.rzi.f32.f32 	%f213, %f212;
	add.f32 	%f214, %f213, %f213;
	sub.f32 	%f215, %f211, %f214;
	abs.f32 	%f32, %f215;
	mul.rn.f32 	%f216, %f2, %f211;
	neg.f32 	%f217, %f216;
	fma.rn.f32 	%f218, %f2, %f211, %f217;
	fma.rn.f32 	%f219, %f3, %f211, %f218;
	cvt.rni.f32.f32 	%f220, %f216;
	sub.f32 	%f221, %f216, %f220;
	add.f32 	%f222, %f221, %f219;
	fma.rn.f32 	%f223, %f222, 0f391FCB8E, 0f3AAF85ED;
	fma.rn.f32 	%f224, %f223, %f222, 0f3C1D9856;
	fma.rn.f32 	%f225, %f224, %f222, 0f3D6357BB;
	fma.rn.f32 	%f226, %f225, %f222, 0f3E75FDEC;
	fma.rn.f32 	%f227, %f226, %f222, 0f3F317218;
	fma.rn.f32 	%f228, %f227, %f222, 0f3F800000;
	cvt.rzi.s32.f32 	%r39, %f220;
	setp.gt.f32 	%p65, %f220, 0f00000000;
	selp.b32 	%r40, 0, -2097152000, %p65;
	add.s32 	%r41, %r40, 2130706432;
	mov.b32 	%f229, %r41;
	mul.f32 	%f230, %f228, %f229;
	shl.b32 	%r42, %r39, 23;
	sub.s32 	%r43, %r42, %r40;
	mov.b32 	%f231, %r43;
	mul.f32 	%f232, %f230, %f231;
	abs.f32 	%f233, %f216;
	setp.gt.f32 	%p66, %f233, 0f43180000;
	setp.lt.f32 	%p67, %f216, 0f00000000;
	selp.f32 	%f234, 0f00000000, 0f7F800000, %p67;
	selp.f32 	%f33, %f234, %f232, %p66;
	setp.eq.f32 	%p68, %f211, 0f00000000;
	or.pred  	%p69, %p64, %p68;
	mov.f32 	%f457, 0f3F800000;
	@%p69 bra 	$L__BB1_30;
	setp.num.f32 	%p70, %f85, %f85;
	abs.f32 	%f235, %f211;
	setp.num.f32 	%p71, %f235, %f235;
	and.pred  	%p72, %p70, %p71;
	@%p72 bra 	$L__BB1_26;
	add.rn.f32 	%f457, %f82, %f211;
	bra.uni 	$L__BB1_30;
$L__BB1_26:
	@%p73 bra 	$L__BB1_28;
	setp.neu.f32 	%p81, %f32, 0f3F800000;
	setp.lt.f32 	%p82, %f211, 0f00000000;
	xor.b32  	%r44, %r1, 2139095040;
	selp.b32 	%r45, %r44, %r1, %p82;
	and.b32  	%r46, %r45, 2147483647;
	selp.b32 	%r47, %r46, %r45, %p81;
	mov.b32 	%f457, %r47;
	bra.uni 	$L__BB1_30;
$L__BB1_28:
	setp.geu.f32 	%p74, %f82, 0f00000000;
	setp.eq.f32 	%p75, %f82, 0fBF800000;
	setp.eq.f32 	%p76, %f235, 0f7F800000;
	and.pred  	%p77, %p75, %p76;
	or.pred  	%p78, %p77, %p74;
	selp.f32 	%f457, 0f3F800000, %f33, %p77;
	@%p78 bra 	$L__BB1_30;
	setp.neu.f32 	%p79, %f32, 0f3F800000;
	neg.f32 	%f236, %f33;
	selp.f32 	%f237, %f33, %f236, %p79;
	cvt.rmi.f32.f32 	%f238, %f211;
	setp.neu.f32 	%p80, %f211, %f238;
	selp.f32 	%f457, 0f7FFFFFFF, %f237, %p80;
$L__BB1_30:
	st.global.v4.f32 	[%rd79], {%f454, %f455, %f456, %f457};
	mov.u32 	%r49, %nctaid.x;
	mul.lo.s32 	%r50, %r5, %r49;
	cvt.u64.u32 	%rd52, %r50;
	add.s64 	%rd80, %rd80, %rd52;
	mul.wide.u32 	%rd53, %r50, 16;
	add.s64 	%rd79, %rd79, %rd53;
	mul.wide.u32 	%rd54, %r50, 4;
	add.s64 	%rd78, %rd78, %rd54;
	setp.lt.u64 	%p83, %rd80, %rd3;
	@%p83 bra 	$L__BB1_2;
$L__BB1_31:
	cvt.u32.u64 	%r51, %rd2;
	setp.ne.s32 	%p84, %r51, 0;
	and.b64  	%rd84, %rd46, -4;
	setp.eq.s64 	%p85, %rd84, %rd46;
	or.pred  	%p86, %p84, %p85;
	@%p86 bra 	$L__BB1_94;
	abs.f32 	%f239, %f82;
	setp.lt.f32 	%p87, %f239, 0f00800000;
	mul.f32 	%f240, %f239, 0f4B800000;
	selp.f32 	%f241, %f240, %f239, %p87;
	selp.f32 	%f242, 0fC1C00000, 0f00000000, %p87;
	mov.b32 	%r52, %f241;
	add.s32 	%r53, %r52, -1060439283;
	and.b32  	%r54, %r53, -8388608;
	sub.s32 	%r55, %r52, %r54;
	mov.b32 	%f243, %r55;
	cvt.rn.f32.s32 	%f244, %r54;
	fma.rn.f32 	%f245, %f244, 0f34000000, %f242;
	add.f32 	%f246, %f243, 0fBF800000;
	add.f32 	%f247, %f243, 0f3F800000;
	rcp.approx.ftz.f32 	%f248, %f247;
	add.f32 	%f249, %f246, %f246;
	mul.f32 	%f250, %f249, %f248;
	mul.f32 	%f251, %f250, %f250;
	sub.f32 	%f252, %f246, %f250;
	add.f32 	%f253, %f252, %f252;
	neg.f32 	%f254, %f250;
	fma.rn.f32 	%f255, %f254, %f246, %f253;
	mul.rn.f32 	%f256, %f248, %f255;
	fma.rn.f32 	%f257, %f251, 0f3A2C32E4, 0f3B52E7DB;
	fma.rn.f32 	%f258, %f257, %f251, 0f3C93BB73;
	fma.rn.f32 	%f259, %f258, %f251, 0f3DF6384F;
	mul.rn.f32 	%f260, %f259, %f251;
	fma.rn.f32 	%f261, %f250, 0f3FB8AA3B, %f245;
	sub.f32 	%f262, %f245, %f261;
	fma.rn.f32 	%f263, %f250, 0f3FB8AA3B, %f262;
	fma.rn.f32 	%f264, %f256, 0f3FB8AA3B, %f263;
	fma.rn.f32 	%f265, %f250, 0f32A55E34, %f264;
	mul.f32 	%f266, %f260, 0f40400000;
	fma.rn.f32 	%f267, %f266, %f256, %f265;
	fma.rn.f32 	%f268, %f260, %f250, %f267;
	add.rn.f32 	%f41, %f261, %f268;
	neg.f32 	%f269, %f261;
	add.rn.f32 	%f270, %f41, %f269;
	neg.f32 	%f271, %f270;
	add.rn.f32 	%f42, %f268, %f271;
	setp.neu.f32 	%p88, %f82, 0f3F800000;
	setp.eq.f32 	%p89, %f82, 0f00000000;
	setp.eq.f32 	%p90, %f239, 0f7F800000;
	or.pred  	%p2, %p89, %p90;
	add.f32 	%f272, %f82, %f82;
	mov.b32 	%r2, %f272;
	xor.b32  	%r3, %r2, 2139095040;
	@%p88 bra 	$L__BB1_44;
	add.s64 	%rd67, %rd84, 1;
	max.u64 	%rd13, %rd46, %rd67;
	sub.s64 	%rd14, %rd13, %rd84;
	and.b64  	%rd15, %rd14, 7;
	sub.s64 	%rd68, %rd84, %rd13;
	setp.gt.u64 	%p176, %rd68, -8;
	@%p176 bra 	$L__BB1_36;
	and.b64  	%rd82, %rd14, -8;
	shl.b64 	%rd69, %rd3, 4;
	add.s64 	%rd70, %rd69, %rd1;
	add.s64 	%rd81, %rd70, 16;
$L__BB1_35:
	.pragma "nounroll";
	mov.b32 	%r104, 1065353216;
	st.global.u32 	[%rd81+-16], %r104;
	st.global.u32 	[%rd81+-12], %r104;
	st.global.u32 	[%rd81+-8], %r104;
	st.global.u32 	[%rd81+-4], %r104;
	st.global.u32 	[%rd81], %r104;
	st.global.u32 	[%rd81+4], %r104;
	st.global.u32 	[%rd81+8], %r104;
	st.global.u32 	[%rd81+12], %r104;
	add.s64 	%rd84, %rd84, 8;
	add.s64 	%rd82, %rd82, -8;
	add.s64 	%rd81, %rd81, 32;
	setp.ne.s64 	%p177, %rd82, 0;
	@%p177 bra 	$L__BB1_35;
$L__BB1_36:
	setp.eq.s64 	%p178, %rd15, 0;
	@%p178 bra 	$L__BB1_94;
	and.b64  	%rd25, %rd13, 3;
	setp.lt.u64 	%p179, %rd15, 4;
	@%p179 bra 	$L__BB1_39;
	shl.b64 	%rd71, %rd84, 2;
	add.s64 	%rd72, %rd1, %rd71;
	mov.b32 	%r105, 1065353216;
	st.global.u32 	[%rd72], %r105;
	st.global.u32 	[%rd72+4], %r105;
	st.global.u32 	[%rd72+8], %r105;
	st.global.u32 	[%rd72+12], %r105;
	add.s64 	%rd84, %rd84, 4;
$L__BB1_39:
	setp.eq.s64 	%p180, %rd25, 0;
	@%p180 bra 	$L__BB1_94;
	setp.eq.s64 	%p181, %rd25, 1;
	@%p181 bra 	$L__BB1_42;
	shl.b64 	%rd73, %rd84, 2;
	add.s64 	%rd74, %rd1, %rd73;
	mov.b32 	%r106, 1065353216;
	st.global.u32 	[%rd74], %r106;
	st.global.u32 	[%rd74+4], %r106;
	add.s64 	%rd84, %rd84, 2;
$L__BB1_42:
	and.b64  	%rd75, %rd13, 1;
	setp.eq.b64 	%p182, %rd75, 1;
	not.pred 	%p183, %p182;
	@%p183 bra 	$L__BB1_94;
	shl.b64 	%rd76, %rd84, 2;
	add.s64 	%rd77, %rd1, %rd76;
	mov.b32 	%r107, 1065353216;
	st.global.u32 	[%rd77], %r107;
	bra.uni 	$L__BB1_94;
$L__BB1_44:
	setp.geu.f32 	%p91, %f82, 0f00000000;
	@%p91 bra 	$L__BB1_71;
	add.s64 	%rd30, %rd84, 1;
	max.u64 	%rd61, %rd46, %rd30;
	and.b64  	%rd62, %rd61, 1;
	setp.eq.b64 	%p130, %rd62, 1;
	not.pred 	%p131, %p130;
	mov.f32 	%f458, 0f3F800000;
	@%p131 bra 	$L__BB1_54;
	cvt.rn.f32.u64 	%f361, %rd84;
	fma.rn.f32 	%f43, %f84, %f361, %f83;
	mul.f32 	%f362, %f43, 0f3F000000;
	cvt.rzi.f32.f32 	%f363, %f362;
	add.f32 	%f364, %f363, %f363;
	sub.f32 	%f365, %f43, %f364;
	abs.f32 	%f44, %f365;
	setp.eq.f32 	%p132, %f43, 0f00000000;
	@%p132 bra 	$L__BB1_53;
	setp.nan.f32 	%p133, %f239, %f239;
	abs.f32 	%f366, %f43;
	setp.nan.f32 	%p134, %f366, %f366;
	or.pred  	%p135, %p133, %p134;
	@%p135 bra 	$L__BB1_52;
	@%p2 bra 	$L__BB1_51;
	setp.eq.f32 	%p136, %f82, 0fBF800000;
	setp.eq.f32 	%p137, %f366, 0f7F800000;
	and.pred  	%p138, %p136, %p137;
	@%p138 bra 	$L__BB1_53;
	mul.rn.f32 	%f368, %f41, %f43;
	cvt.rni.f32.f32 	%f369, %f368;
	sub.f32 	%f370, %f368, %f369;
	neg.f32 	%f371, %f368;
	fma.rn.f32 	%f372, %f41, %f43, %f371;
	fma.rn.f32 	%f373, %f42, %f43, %f372;
	add.f32 	%f374, %f370, %f373;
	setp.gt.f32 	%p139, %f369, 0f00000000;
	selp.b32 	%r80, 0, -2097152000, %p139;
	setp.lt.f32 	%p140, %f368, 0f00000000;
	selp.f32 	%f375, 0f00000000, 0f7F800000, %p140;
	abs.f32 	%f376, %f368;
	setp.gt.f32 	%p141, %f376, 0f43180000;
	cvt.rzi.s32.f32 	%r81, %f369;
	shl.b32 	%r82, %r81, 23;
	sub.s32 	%r83, %r82, %r80;
	mov.b32 	%f377, %r83;
	add.s32 	%r84, %r80, 2130706432;
	mov.b32 	%f378, %r84;
	fma.rn.f32 	%f379, %f374, 0f391FCB8E, 0f3AAF85ED;
	fma.rn.f32 	%f380, %f379, %f374, 0f3C1D9856;
	fma.rn.f32 	%f381, %f380, %f374, 0f3D6357BB;
	fma.rn.f32 	%f382, %f381, %f374, 0f3E75FDEC;
	fma.rn.f32 	%f383, %f382, %f374, 0f3F317218;
	fma.rn.f32 	%f384, %f383, %f374, 0f3F800000;
	mul.f32 	%f385, %f384, %f378;
	mul.f32 	%f386, %f385, %f377;
	selp.f32 	%f387, %f375, %f386, %p141;
	setp.neu.f32 	%p142, %f44, 0f3F800000;
	neg.f32 	%f388, %f387;
	selp.f32 	%f389, %f387, %f388, %p142;
	cvt.rmi.f32.f32 	%f390, %f43;
	setp.neu.f32 	%p143, %f43, %f390;
	selp.f32 	%f458, 0f7FFFFFFF, %f389, %p143;
	bra.uni 	$L__BB1_53;
$L__BB1_51:
	setp.neu.f32 	%p144, %f44, 0f3F800000;
	setp.lt.f32 	%p145, %f43, 0f00000000;
	selp.b32 	%r85, %r3, %r2, %p145;
	and.b32  	%r86, %r85, 2147483647;
	selp.b32 	%r87, %r86, %r85, %p144;
	mov.b32 	%f458, %r87;
	bra.uni 	$L__BB1_53;
$L__BB1_52:
	add.rn.f32 	%f458, %f82, %f43;
$L__BB1_53:
	shl.b64 	%rd63, %rd84, 2;
	add.s64 	%rd64, %rd1, %rd63;
	st.global.f32 	[%rd64], %f458;
	mov.u64 	%rd84, %rd30;
$L__BB1_54:
	setp.ge.u64 	%p146, %rd30, %rd46;
	@%p146 bra 	$L__BB1_94;
	shl.b64 	%rd65, %rd84, 2;
	add.s64 	%rd66, %rd65, %rd1;
	add.s64 	%rd88, %rd66, 4;
$L__BB1_56:
	cvt.rn.f32.u64 	%f392, %rd84;
	fma.rn.f32 	%f50, %f84, %f392, %f83;
	mul.f32 	%f393, %f50, 0f3F000000;
	cvt.rzi.f32.f32 	%f394, %f393;
	add.f32 	%f395, %f394, %f394;
	sub.f32 	%f396, %f50, %f395;
	abs.f32 	%f51, %f396;
	setp.eq.f32 	%p147, %f50, 0f00000000;
	mov.f32 	%f459, 0f3F800000;
	@%p147 bra 	$L__BB1_63;
	setp.nan.f32 	%p148, %f239, %f239;
	abs.f32 	%f397, %f50;
	setp.nan.f32 	%p149, %f397, %f397;
	or.pred  	%p150, %p148, %p149;
	@%p150 bra 	$L__BB1_62;
	@%p2 bra 	$L__BB1_61;
	setp.eq.f32 	%p151, %f82, 0fBF800000;
	setp.eq.f32 	%p152, %f397, 0f7F800000;
	and.pred  	%p153, %p151, %p152;
	@%p153 bra 	$L__BB1_63;
	mul.rn.f32 	%f399, %f41, %f50;
	cvt.rni.f32.f32 	%f400, %f399;
	sub.f32 	%f401, %f399, %f400;
	neg.f32 	%f402, %f399;
	fma.rn.f32 	%f403, %f41, %f50, %f402;
	fma.rn.f32 	%f404, %f42, %f50, %f403;
	add.f32 	%f405, %f401, %f404;
	setp.gt.f32 	%p154, %f400, 0f00000000;
	selp.b32 	%r88, 0, -2097152000, %p154;
	setp.lt.f32 	%p155, %f399, 0f00000000;
	selp.f32 	%f406, 0f00000000, 0f7F800000, %p155;
	abs.f32 	%f407, %f399;
	setp.gt.f32 	%p156, %f407, 0f43180000;
	cvt.rzi.s32.f32 	%r89, %f400;
	shl.b32 	%r90, %r89, 23;
	sub.s32 	%r91, %r90, %r88;
	mov.b32 	%f408, %r91;
	add.s32 	%r92, %r88, 2130706432;
	mov.b32 	%f409, %r92;
	fma.rn.f32 	%f410, %f405, 0f391FCB8E, 0f3AAF85ED;
	fma.rn.f32 	%f411, %f410, %f405, 0f3C1D9856;
	fma.rn.f32 	%f412, %f411, %f405, 0f3D6357BB;
	fma.rn.f32 	%f413, %f412, %f405, 0f3E75FDEC;
	fma.rn.f32 	%f414, %f413, %f405, 0f3F317218;
	fma.rn.f32 	%f415, %f414, %f405, 0f3F800000;
	mul.f32 	%f416, %f415, %f409;
	mul.f32 	%f417, %f416, %f408;
	selp.f32 	%f418, %f406, %f417, %p156;
	setp.neu.f32 	%p157, %f51, 0f3F800000;
	neg.f32 	%f419, %f418;
	selp.f32 	%f420, %f418, %f419, %p157;
	cvt.rmi.f32.f32 	%f421, %f50;
	setp.neu.f32 	%p158, %f50, %f421;
	selp.f32 	%f459, 0f7FFFFFFF, %f420, %p158;
	bra.uni 	$L__BB1_63;
$L__BB1_61:
	setp.neu.f32 	%p159, %f51, 0f3F800000;
	setp.lt.f32 	%p160, %f50, 0f00000000;
	selp.b32 	%r93, %r3, %r2, %p160;
	and.b32  	%r94, %r93, 2147483647;
	selp.b32 	%r95, %r94, %r93, %p159;
	mov.b32 	%f459, %r95;
	bra.uni 	$L__BB1_63;
$L__BB1_62:
	add.rn.f32 	%f459, %f82, %f50;
$L__BB1_63:
	st.global.f32 	[%rd88+-4], %f459;
	add.s64 	%rd35, %rd84, 1;
	cvt.rn.f32.u64 	%f423, %rd35;
	fma.rn.f32 	%f57, %f84, %f423, %f83;
	mul.f32 	%f424, %f57, 0f3F000000;
	cvt.rzi.f32.f32 	%f425, %f424;
	add.f32 	%f426, %f425, %f425;
	sub.f32 	%f427, %f57, %f426;
	abs.f32 	%f58, %f427;
	setp.eq.f32 	%p161, %f57, 0f00000000;
	mov.f32 	%f460, 0f3F800000;
	@%p161 bra 	$L__BB1_70;
	setp.nan.f32 	%p162, %f239, %f239;
	abs.f32 	%f428, %f57;
	setp.nan.f32 	%p163, %f428, %f428;
	or.pred  	%p164, %p162, %p163;
	@%p164 bra 	$L__BB1_69;
	@%p2 bra 	$L__BB1_68;
	setp.eq.f32 	%p165, %f82, 0fBF800000;
	setp.eq.f32 	%p166, %f428, 0f7F800000;
	and.pred  	%p167, %p165, %p166;
	@%p167 bra 	$L__BB1_70;
	mul.rn.f32 	%f430, %f41, %f57;
	cvt.rni.f32.f32 	%f431, %f430;
	sub.f32 	%f432, %f430, %f431;
	neg.f32 	%f433, %f430;
	fma.rn.f32 	%f434, %f41, %f57, %f433;
	fma.rn.f32 	%f435, %f42, %f57, %f434;
	add.f32 	%f436, %f432, %f435;
	setp.gt.f32 	%p168, %f431, 0f00000000;
	selp.b32 	%r96, 0, -2097152000, %p168;
	setp.lt.f32 	%p169, %f430, 0f00000000;
	selp.f32 	%f437, 0f00000000, 0f7F800000, %p169;
	abs.f32 	%f438, %f430;
	setp.gt.f32 	%p170, %f438, 0f43180000;
	cvt.rzi.s32.f32 	%r97, %f431;
	shl.b32 	%r98, %r97, 23;
	sub.s32 	%r99, %r98, %r96;
	mov.b32 	%f439, %r99;
	add.s32 	%r100, %r96, 2130706432;
	mov.b32 	%f440, %r100;
	fma.rn.f32 	%f441, %f436, 0f391FCB8E, 0f3AAF85ED;
	fma.rn.f32 	%f442, %f441, %f436, 0f3C1D9856;
	fma.rn.f32 	%f443, %f442, %f436, 0f3D6357BB;
	fma.rn.f32 	%f444, %f443, %f436, 0f3E75FDEC;
	fma.rn.f32 	%f445, %f444, %f436, 0f3F317218;
	fma.rn.f32 	%f446, %f445, %f436, 0f3F800000;
	mul.f32 	%f447, %f446, %f440;
	mul.f32 	%f448, %f447, %f439;
	selp.f32 	%f449, %f437, %f448, %p170;
	setp.neu.f32 	%p171, %f58, 0f3F800000;
	neg.f32 	%f450, %f449;
	selp.f32 	%f451, %f449, %f450, %p171;
	cvt.rmi.f32.f32 	%f452, %f57;
	setp.neu.f32 	%p172, %f57, %f452;
	selp.f32 	%f460, 0f7FFFFFFF, %f451, %p172;
	bra.uni 	$L__BB1_70;
$L__BB1_68:
	setp.neu.f32 	%p173, %f58, 0f3F800000;
	setp.lt.f32 	%p174, %f57, 0f00000000;
	selp.b32 	%r101, %r3, %r2, %p174;
	and.b32  	%r102, %r101, 2147483647;
	selp.b32 	%r103, %r102, %r101, %p173;
	mov.b32 	%f460, %r103;
	bra.uni 	$L__BB1_70;
$L__BB1_69:
	add.rn.f32 	%f460, %f82, %f57;
$L__BB1_70:
	st.global.f32 	[%rd88], %f460;
	add.s64 	%rd88, %rd88, 8;
	add.s64 	%rd84, %rd35, 1;
	setp.lt.u64 	%p175, %rd84, %rd46;
	@%p175 bra 	$L__BB1_56;
	bra.uni 	$L__BB1_94;
$L__BB1_71:
	add.s64 	%rd38, %rd84, 1;
	max.u64 	%rd55, %rd46, %rd38;
	and.b64  	%rd56, %rd55, 1;
	setp.eq.b64 	%p92, %rd56, 1;
	not.pred 	%p93, %p92;
	@%p93 bra 	$L__BB1_79;
	cvt.rn.f32.u64 	%f274, %rd84;
	fma.rn.f32 	%f64, %f84, %f274, %f83;
	setp.eq.f32 	%p94, %f64, 0f00000000;
	mov.f32 	%f461, 0f3F800000;
	@%p94 bra 	$L__BB1_78;
	setp.nan.f32 	%p95, %f239, %f239;
	abs.f32 	%f275, %f64;
	setp.nan.f32 	%p96, %f275, %f275;
	or.pred  	%p97, %p95, %p96;
	@%p97 bra 	$L__BB1_77;
	@%p2 bra 	$L__BB1_76;
	mul.rn.f32 	%f276, %f41, %f64;
	cvt.rni.f32.f32 	%f277, %f276;
	sub.f32 	%f278, %f276, %f277;
	neg.f32 	%f279, %f276;
	fma.rn.f32 	%f280, %f41, %f64, %f279;
	fma.rn.f32 	%f281, %f42, %f64, %f280;
	add.f32 	%f282, %f278, %f281;
	setp.gt.f32 	%p98, %f277, 0f00000000;
	selp.b32 	%r56, 0, -2097152000, %p98;
	setp.eq.f32 	%p99, %f82, 0fBF800000;
	setp.eq.f32 	%p100, %f275, 0f7F800000;
	setp.lt.f32 	%p101, %f276, 0f00000000;
	selp.f32 	%f283, 0f00000000, 0f7F800000, %p101;
	abs.f32 	%f284, %f276;
	setp.gt.f32 	%p102, %f284, 0f43180000;
	cvt.rzi.s32.f32 	%r57, %f277;
	shl.b32 	%r58, %r57, 23;
	sub.s32 	%r59, %r58, %r56;
	mov.b32 	%f285, %r59;
	add.s32 	%r60, %r56, 2130706432;
	mov.b32 	%f286, %r60;
	fma.rn.f32 	%f287, %f282, 0f391FCB8E, 0f3AAF85ED;
	fma.rn.f32 	%f288, %f287, %f282, 0f3C1D9856;
	fma.rn.f32 	%f289, %f288, %f282, 0f3D6357BB;
	fma.rn.f32 	%f290, %f289, %f282, 0f3E75FDEC;
	fma.rn.f32 	%f291, %f290, %f282, 0f3F317218;
	fma.rn.f32 	%f292, %f291, %f282, 0f3F800000;
	mul.f32 	%f293, %f292, %f286;
	mul.f32 	%f294, %f293, %f285;
	selp.f32 	%f295, %f283, %f294, %p102;
	selp.f32 	%f296, 0f3F800000, %f295, %p100;
	selp.f32 	%f461, %f296, %f295, %p99;
	bra.uni 	$L__BB1_78;
$L__BB1_76:
	mul.f32 	%f297, %f64, 0f3F000000;
	cvt.rzi.f32.f32 	%f298, %f297;
	add.f32 	%f299, %f298, %f298;
	sub.f32 	%f300, %f64, %f299;
	abs.f32 	%f301, %f300;
	setp.neu.f32 	%p103, %f301, 0f3F800000;
	setp.lt.f32 	%p104, %f64, 0f00000000;
	selp.b32 	%r61, %r3, %r2, %p104;
	and.b32  	%r62, %r61, 2147483647;
	selp.b32 	%r63, %r62, %r61, %p103;
	mov.b32 	%f461, %r63;
	bra.uni 	$L__BB1_78;
$L__BB1_77:
	add.rn.f32 	%f461, %f82, %f64;
$L__BB1_78:
	shl.b64 	%rd57, %rd84, 2;
	add.s64 	%rd58, %rd1, %rd57;
	st.global.f32 	[%rd58], %f461;
	mov.u64 	%rd84, %rd38;
$L__BB1_79:
	setp.ge.u64 	%p105, %rd38, %rd46;
	@%p105 bra 	$L__BB1_94;
	shl.b64 	%rd59, %rd84, 2;
	add.s64 	%rd60, %rd59, %rd1;
	add.s64 	%rd91, %rd60, 4;
	not.pred 	%p110, %p2;
$L__BB1_81:
	cvt.rn.f32.u64 	%f303, %rd84;
	fma.rn.f32 	%f70, %f84, %f303, %f83;
	setp.eq.f32 	%p106, %f70, 0f00000000;
	mov.f32 	%f462, 0f3F800000;
	@%p106 bra 	$L__BB1_87;
	setp.num.f32 	%p107, %f239, %f239;
	abs.f32 	%f304, %f70;
	setp.num.f32 	%p108, %f304, %f304;
	and.pred  	%p109, %p107, %p108;
	@%p109 bra 	$L__BB1_84;
	add.rn.f32 	%f462, %f82, %f70;
	bra.uni 	$L__BB1_87;
$L__BB1_84:
	@%p110 bra 	$L__BB1_86;
	mul.f32 	%f326, %f70, 0f3F000000;
	cvt.rzi.f32.f32 	%f327, %f326;
	add.f32 	%f328, %f327, %f327;
	sub.f32 	%f329, %f70, %f328;
	abs.f32 	%f330, %f329;
	setp.neu.f32 	%p116, %f330, 0f3F800000;
	setp.lt.f32 	%p117, %f70, 0f00000000;
	selp.b32 	%r69, %r3, %r2, %p117;
	and.b32  	%r70, %r69, 2147483647;
	selp.b32 	%r71, %r70, %r69, %p116;
	mov.b32 	%f462, %r71;
	bra.uni 	$L__BB1_87;
$L__BB1_86:
	mul.rn.f32 	%f305, %f41, %f70;
	cvt.rni.f32.f32 	%f306, %f305;
	sub.f32 	%f307, %f305, %f306;
	neg.f32 	%f308, %f305;
	fma.rn.f32 	%f309, %f41, %f70, %f308;
	fma.rn.f32 	%f310, %f42, %f70, %f309;
	add.f32 	%f311, %f307, %f310;
	setp.gt.f32 	%p111, %f306, 0f00000000;
	selp.b32 	%r64, 0, -2097152000, %p111;
	setp.eq.f32 	%p112, %f82, 0fBF800000;
	setp.eq.f32 	%p113, %f304, 0f7F800000;
	setp.lt.f32 	%p114, %f305, 0f00000000;
	selp.f32 	%f312, 0f00000000, 0f7F800000, %p114;
	abs.f32 	%f313, %f305;
	setp.gt.f32 	%p115, %f313, 0f43180000;
	cvt.rzi.s32.f32 	%r65, %f306;
	shl.b32 	%r66, %r65, 23;
	sub.s32 	%r67, %r66, %r64;
	mov.b32 	%f314, %r67;
	add.s32 	%r68, %r64, 2130706432;
	mov.b32 	%f315, %r68;
	fma.rn.f32 	%f316, %f311, 0f391FCB8E, 0f3AAF85ED;
	fma.rn.f32 	%f317, %f316, %f311, 0f3C1D9856;
	fma.rn.f32 	%f318, %f317, %f311, 0f3D6357BB;
	fma.rn.f32 	%f319, %f318, %f311, 0f3E75FDEC;
	fma.rn.f32 	%f320, %f319, %f311, 0f3F317218;
	fma.rn.f32 	%f321, %f320, %f311, 0f3F800000;
	mul.f32 	%f322, %f321, %f315;
	mul.f32 	%f323, %f322, %f314;
	selp.f32 	%f324, %f312, %f323, %p115;
	selp.f32 	%f325, 0f3F800000, %f324, %p113;
	selp.f32 	%f462, %f325, %f324, %p112;
$L__BB1_87:
	st.global.f32 	[%rd91+-4], %f462;
	add.s64 	%rd43, %rd84, 1;
	cvt.rn.f32.u64 	%f332, %rd43;
	fma.rn.f32 	%f76, %f84, %f332, %f83;
	setp.eq.f32 	%p118, %f76, 0f00000000;
	mov.f32 	%f463, 0f3F800000;
	@%p118 bra 	$L__BB1_93;
	setp.nan.f32 	%p119, %f239, %f239;
	abs.f32 	%f333, %f76;
	setp.nan.f32 	%p120, %f333, %f333;
	or.pred  	%p121, %p119, %p120;
	@%p121 bra 	$L__BB1_92;
	@%p2 bra 	$L__BB1_91;
	mul.rn.f32 	%f334, %f41, %f76;
	cvt.rni.f32.f32 	%f335, %f334;
	sub.f32 	%f336, %f334, %f335;
	neg.f32 	%f337, %f334;
	fma.rn.f32 	%f338, %f41, %f76, %f337;
	fma.rn.f32 	%f339, %f42, %f76, %f338;
	add.f32 	%f340, %f336, %f339;
	setp.gt.f32 	%p122, %f335, 0f00000000;
	selp.b32 	%r72, 0, -2097152000, %p122;
	setp.eq.f32 	%p123, %f82, 0fBF800000;
	setp.eq.f32 	%p124, %f333, 0f7F800000;
	setp.lt.f32 	%p125, %f334, 0f00000000;
	selp.f32 	%f341, 0f00000000, 0f7F800000, %p125;
	abs.f32 	%f342, %f334;
	setp.gt.f32 	%p126, %f342, 0f43180000;
	cvt.rzi.s32.f32 	%r73, %f335;
	shl.b32 	%r74, %r73, 23;
	sub.s32 	%r75, %r74, %r72;
	mov.b32 	%f343, %r75;
	add.s32 	%r76, %r72, 2130706432;
	mov.b32 	%f344, %r76;
	fma.rn.f32 	%f345, %f340, 0f391FCB8E, 0f3AAF85ED;
	fma.rn.f32 	%f346, %f345, %f340, 0f3C1D9856;
	fma.rn.f32 	%f347, %f346, %f340, 0f3D6357BB;
	fma.rn.f32 	%f348, %f347, %f340, 0f3E75FDEC;
	fma.rn.f32 	%f349, %f348, %f340, 0f3F317218;
	fma.rn.f32 	%f350, %f349, %f340, 0f3F800000;
	mul.f32 	%f351, %f350, %f344;
	mul.f32 	%f352, %f351, %f343;
	selp.f32 	%f353, %f341, %f352, %p126;
	selp.f32 	%f354, 0f3F800000, %f353, %p124;
	selp.f32 	%f463, %f354, %f353, %p123;
	bra.uni 	$L__BB1_93;
$L__BB1_91:
	mul.f32 	%f355, %f76, 0f3F000000;
	cvt.rzi.f32.f32 	%f356, %f355;
	add.f32 	%f357, %f356, %f356;
	sub.f32 	%f358, %f76, %f357;
	abs.f32 	%f359, %f358;
	setp.neu.f32 	%p127, %f359, 0f3F800000;
	setp.lt.f32 	%p128, %f76, 0f00000000;
	selp.b32 	%r77, %r3, %r2, %p128;
	and.b32  	%r78, %r77, 2147483647;
	selp.b32 	%r79, %r78, %r77, %p127;
	mov.b32 	%f463, %r79;
	bra.uni 	$L__BB1_93;
$L__BB1_92:
	add.rn.f32 	%f463, %f82, %f76;
$L__BB1_93:
	st.global.f32 	[%rd91], %f463;
	add.s64 	%rd91, %rd91, 8;
	add.s64 	%rd84, %rd43, 1;
	setp.lt.u64 	%p129, %rd84, %rd46;
	@%p129 bra 	$L__BB1_81;
$L__BB1_94:
	ret;

}
	// .globl	logspace_f64_vec4
.visible .entry logspace_f64_vec4(
	.param .u64 .ptr .align 1 logspace_f64_vec4_param_0,
	.param .f64 logspace_f64_vec4_param_1,
	.param .f64 logspace_f64_vec4_param_2,
	.param .f64 logspace_f64_vec4_param_3,
	.param .u64 logspace_f64_vec4_param_4
)
{
	.reg .pred 	%p<193>;
	.reg .b32 	%r<199>;
	.reg .b64 	%rd<86>;
	.reg .b64 	%fd<192>;

	ld.param.u64 	%rd35, [logspace_f64_vec4_param_0];
	ld.param.f64 	%fd74, [logspace_f64_vec4_param_1];
	ld.param.f64 	%fd75, [logspace_f64_vec4_param_2];
	ld.param.f64 	%fd76, [logspace_f64_vec4_param_3];
	ld.param.u64 	%rd34, [logspace_f64_vec4_param_4];
	cvta.to.global.u64 	%rd1, %rd35;
	mov.u32 	%r17, %ctaid.x;
	mov.u32 	%r18, %ntid.x;
	mov.u32 	%r19, %tid.x;
	mad.lo.s32 	%r20, %r17, %r18, %r19;
	cvt.u64.u32 	%rd2, %r20;
	mov.u32 	%r21, %nctaid.x;
	mul.lo.s32 	%r22, %r18, %r21;
	cvt.u64.u32 	%rd3, %r22;
	shr.u64 	%rd4, %rd34, 2;
	setp.le.u64 	%p19, %rd4, %rd2;
	@%p19 bra 	$L__BB2_43;
	{
	.reg .b32 %temp; 
	mov.b64 	{%temp, %r1}, %fd74;
	}
	abs.f64 	%fd1, %fd74;
	setp.gt.f64 	%p20, %fd1, 0d3FF0000000000000;
	selp.b32 	%r2, 2146435072, 0, %p20;
	xor.b32  	%r3, %r2, 2146435072;
	shl.b64 	%rd78, %rd2, 2;
	shl.b64 	%rd36, %rd2, 5;
	add.s64 	%rd37, %rd36, %rd1;
	add.s64 	%rd77, %rd37, 16;
	mov.u64 	%rd79, %rd2;
$L__BB2_2:
	setp.neu.f64 	%p21, %fd74, 0d0000000000000000;
	cvt.rn.f64.u64 	%fd77, %rd78;
	fma.rn.f64 	%fd2, %fd76, %fd77, %fd75;
	{
	.reg .b32 %temp; 
	mov.b64 	{%temp, %r4}, %fd2;
	}
	shr.u32 	%r23, %r4, 20;
	and.b32  	%r24, %r23, 2047;
	add.s32 	%r25, %r24, -1012;
	mov.b64 	%rd38, %fd2;
	shl.b64 	%rd10, %rd38, %r25;
	setp.eq.s64 	%p3, %rd10, -9223372036854775808;
	@%p21 bra 	$L__BB2_4;
	setp.eq.s64 	%p24, %rd10, -9223372036854775808;
	abs.f64 	%fd86, %fd2;
	setp.neu.f64 	%p25, %fd86, 0d3FE0000000000000;
	and.pred  	%p3, %p25, %p24;
	selp.b32 	%r26, %r1, 0, %p3;
	setp.lt.s32 	%p26, %r4, 0;
	or.b32  	%r27, %r26, 2146435072;
	selp.b32 	%r28, %r27, %r26, %p26;
	mov.b32 	%r29, 0;
	mov.b64 	%fd179, {%r29, %r28};
	bra.uni 	$L__BB2_5;
$L__BB2_4:
	{ // callseq 0, 0
	.param .b64 param0;
	st.param.f64 	[param0], %fd1;
	.param .b64 param1;
	st.param.f64 	[param1], %fd2;
	.param .b64 retval0;
	call.uni (retval0), 
	__internal_accurate_pow, 
	(
	param0, 
	param1
	);
	ld.param.f64 	%fd78, [retval0];
	} // callseq 0
	setp.lt.s32 	%p22, %r1, 0;
	cvt.rzi.f64.f64 	%fd80, %fd2;
	setp.neu.f64 	%p23, %fd2, %fd80;
	neg.f64 	%fd82, %fd78;
	selp.f64 	%fd83, %fd82, %fd78, %p3;
	selp.f64 	%fd84, %fd83, %fd78, %p22;
	selp.f64 	%fd85, 0dFFF8000000000000, %fd84, %p23;
	selp.f64 	%fd179, %fd85, %fd84, %p22;
$L__BB2_5:
	add.f64 	%fd87, %fd74, %fd2;
	{
	.reg .b32 %temp; 
	mov.b64 	{%temp, %r30}, %fd87;
	}
	and.b32  	%r31, %r30, 2146435072;
	setp.ne.s32 	%p27, %r31, 2146435072;
	@%p27 bra 	$L__BB2_12;
	setp.num.f64 	%p28, %fd74, %fd74;
	setp.num.f64 	%p29, %fd2, %fd2;
	and.pred  	%p30, %p28, %p29;
	@%p30 bra 	$L__BB2_8;
	add.rn.f64 	%fd179, %fd74, %fd2;
	bra.uni 	$L__BB2_12;
$L__BB2_8:
	abs.f64 	%fd88, %fd2;
	setp.neu.f64 	%p31, %fd88, 0d7FF0000000000000;
	@%p31 bra 	$L__BB2_10;
	setp.eq.f64 	%p36, %fd74, 0dBFF0000000000000;
	setp.lt.s32 	%p37, %r4, 0;
	selp.b32 	%r39, %r3, %r2, %p37;
	selp.b32 	%r40, 1072693248, %r39, %p36;
	mov.b32 	%r41, 0;
	mov.b64 	%fd179, {%r41, %r40};
	bra.uni 	$L__BB2_12;
$L__BB2_10:
	setp.neu.f64 	%p32, %fd1, 0d7FF0000000000000;
	@%p32 bra 	$L__BB2_12;
	setp.lt.s32 	%p33, %r1, 0;
	setp.lt.s32 	%p34, %r4, 0;
	selp.b32 	%r32, 0, 2146435072, %p34;
	and.b32  	%r33, %r4, 2147483647;
	setp.ne.s32 	%p35, %r33, 1071644672;
	or.b32  	%r34, %r32, -2147483648;
	selp.b32 	%r35, %r34, %r32, %p35;
	selp.b32 	%r36, %r35, %r32, %p3;
	selp.b32 	%r37, %r36, %r32, %p33;
	mov.b32 	%r38, 0;
	mov.b64 	%fd179, {%r38, %r37};
$L__BB2_12:
	setp.neu.f64 	%p38, %fd74, 0d0000000000000000;
	add.s64 	%rd39, %rd78, 1;
	cvt.rn.f64.u64 	%fd89, %rd39;
	fma.rn.f64 	%fd10, %fd76, %fd89, %fd75;
	{
	.reg .b32 %temp; 
	mov.b64 	{%temp, %r5}, %fd10;
	}
	shr.u32 	%r42, %r5, 20;
	and.b32  	%r43, %r42, 2047;
	add.s32 	%r44, %r43, -1012;
	mov.b64 	%rd40, %fd10;
	shl.b64 	%rd11, %rd40, %r44;
	setp.eq.s64 	%p6, %rd11, -9223372036854775808;
	@%p38 bra 	$L__BB2_14;
	setp.eq.s64 	%p41, %rd11, -9223372036854775808;
	abs.f64 	%fd98, %fd10;
	setp.neu.f64 	%p42, %fd98, 0d3FE0000000000000;
	and.pred  	%p6, %p42, %p41;
	selp.b32 	%r45, %r1, 0, %p6;
	setp.lt.s32 	%p43, %r5, 0;
	or.b32  	%r46, %r45, 2146435072;
	selp.b32 	%r47, %r46, %r45, %p43;
	mov.b32 	%r48, 0;
	mov.b64 	%fd181, {%r48, %r47};
	bra.uni 	$L__BB2_15;
$L__BB2_14:
	{ // callseq 1, 0
	.param .b64 param0;
	st.param.f64 	[param0], %fd1;
	.param .b64 param1;
	st.param.f64 	[param1], %fd10;
	.param .b64 retval0;
	call.uni (retval0), 
	__internal_accurate_pow, 
	(
	param0, 
	param1
	);
	ld.param.f64 	%fd90, [retval0];
	} // callseq 1
	setp.lt.s32 	%p39, %r1, 0;
	cvt.rzi.f64.f64 	%fd92, %fd10;
	setp.neu.f64 	%p40, %fd10, %fd92;
	neg.f64 	%fd94, %fd90;
	selp.f64 	%fd95, %fd94, %fd90, %p6;
	selp.f64 	%fd96, %fd95, %fd90, %p39;
	selp.f64 	%fd97, 0dFFF8000000000000, %fd96, %p40;
	selp.f64 	%fd181, %fd97, %fd96, %p39;
$L__BB2_15:
	add.f64 	%fd99, %fd74, %fd10;
	{
	.reg .b32 %temp; 
	mov.b64 	{%temp, %r49}, %fd99;
	}
	and.b32  	%r50, %r49, 2146435072;
	setp.ne.s32 	%p44, %r50, 2146435072;
	@%p44 bra 	$L__BB2_22;
	setp.num.f64 	%p45, %fd74, %fd74;
	setp.num.f64 	%p46, %fd10, %fd10;
	and.pred  	%p47, %p45, %p46;
	@%p47 bra 	$L__BB2_18;
	add.rn.f64 	%fd181, %fd74, %fd10;
	bra.uni 	$L__BB2_22;
$L__BB2_18:
	abs.f64 	%fd100, %fd10;
	setp.neu.f64 	%p48, %fd100, 0d7FF0000000000000;
	@%p48 bra 	$L__BB2_20;
	setp.eq.f64 	%p53, %fd74, 0dBFF0000000000000;
	setp.lt.s32 	%p54, %r5, 0;
	selp.b32 	%r58, %r3, %r2, %p54;
	selp.b32 	%r59, 1072693248, %r58, %p53;
	mov.b32 	%r60, 0;
	mov.b64 	%fd181, {%r60, %r59};
	bra.uni 	$L__BB2_22;
$L__BB2_20:
	setp.neu.f64 	%p49, %fd1, 0d7FF0000000000000;
	@%p49 bra 	$L__BB2_22;
	setp.lt.s32 	%p50, %r1, 0;
	setp.lt.s32 	%p51, %r5, 0;
	selp.b32 	%r51, 0, 2146435072, %p51;
	and.b32  	%r52, %r5, 2147483647;
	setp.ne.s32 	%p52, %r52, 1071644672;
	or.b32  	%r53, %r51, -2147483648;
	selp.b32 	%r54, %r53, %r51, %p52;
	selp.b32 	%r55, %r54, %r51, %p6;
	selp.b32 	%r56, %r55, %r51, %p50;
	mov.b32 	%r57, 0;
	mov.b64 	%fd181, {%r57, %r56};
$L__BB2_22:
	add.s64 	%rd41, %rd78, 2;
	cvt.rn.f64.u64 	%fd101, %rd41;
	fma.rn.f64 	%fd18, %fd76, %fd101, %fd75;
	{
	.reg .b32 %temp; 
	mov.b64 	{%temp, %r6}, %fd18;
	}
	shr.u32 	%r61, %r6, 20;
	and.b32  	%r62, %r61, 2047;
	add.s32 	%r63, %r62, -1012;
	mov.b64 	%rd42, %fd18;
	shl.b64 	%rd12, %rd42, %r63;
	setp.eq.s64 	%p9, %rd12, -9223372036854775808;
	@%p38 bra 	$L__BB2_24;
	setp.eq.s64 	%p58, %rd12, -9223372036854775808;
	abs.f64 	%fd110, %fd18;
	setp.neu.f64 	%p59, %fd110, 0d3FE0000000000000;
	and.pred  	%p9, %p59, %p58;
	selp.b32 	%r64, %r1, 0, %p9;
	setp.lt.s32 	%p60, %r6, 0;
	or.b32  	%r65, %r64, 2146435072;
	selp.b32 	%r66, %r65, %r64, %p60;
	mov.b32 	%r67, 0;
	mov.b64 	%fd183, {%r67, %r66};
	bra.uni 	$L__BB2_25;
$L__BB2_24:
	{ // callseq 2, 0
	.param .b64 param0;
	st.param.f64 	[param0], %fd1;
	.param .b64 param1;
	st.param.f64 	[param1], %fd18;
	.param .b64 retval0;
	call.uni (retval0), 
	__internal_accurate_pow, 
	(
	param0, 
	param1
	);
	ld.param.f64 	%fd102, [retval0];
	} // callseq 2
	setp.lt.s32 	%p56, %r1, 0;
	cvt.rzi.f64.f64 	%fd104, %fd18;
	setp.neu.f64 	%p57, %fd18, %fd104;
	neg.f64 	%fd106, %fd102;
	selp.f64 	%fd107, %fd106, %fd102, %p9;
	selp.f64 	%fd108, %fd107, %fd102, %p56;
	selp.f64 	%fd109, 0dFFF8000000000000, %fd108, %p57;
	selp.f64 	%fd183, %fd109, %fd108, %p56;
$L__BB2_25:
	add.f64 	%fd111, %fd74, %fd18;
	{
	.reg .b32 %temp; 
	mov.b64 	{%temp, %r68}, %fd111;
	}
	and.b32  	%r69, %r68, 2146435072;
	setp.ne.s32 	%p61, %r69, 2146435072;
	@%p61 bra 	$L__BB2_32;
	setp.num.f64 	%p62, %fd74, %fd74;
	setp.num.f64 	%p63, %fd18, %fd18;
	and.pred  	%p64, %p62, %p63;
	@%p64 bra 	$L__BB2_28;
	add.rn.f64 	%fd183, %fd74, %fd18;
	bra.uni 	$L__BB2_32;
$L__BB2_28:
	abs.f64 	%fd112, %fd18;
	setp.neu.f64 	%p65, %fd112, 0d7FF0000000000000;
	@%p65 bra 	$L__BB2_30;
	setp.eq.f64 	%p70, %fd74, 0dBFF0000000000000;
	setp.lt.s32 	%p71, %r6, 0;
	selp.b32 	%r77, %r3, %r2, %p71;
	selp.b32 	%r78, 1072693248, %r77, %p70;
	mov.b32 	%r79, 0;
	mov.b64 	%fd183, {%r79, %r78};
	bra.uni 	$L__BB2_32;
$L__BB2_30:
	setp.neu.f64 	%p66, %fd1, 0d7FF0000000000000;
	@%p66 bra 	$L__BB2_32;
	setp.lt.s32 	%p67, %r1, 0;
	setp.lt.s32 	%p68, %r6, 0;
	selp.b32 	%r70, 0, 2146435072, %p68;
	and.b32  	%r71, %r6, 2147483647;
	setp.ne.s32 	%p69, %r71, 1071644672;
	or.b32  	%r72, %r70, -2147483648;
	selp.b32 	%r73, %r72, %r70, %p69;
	selp.b32 	%r74, %r73, %r70, %p9;
	selp.b32 	%r75, %r74, %r70, %p67;
	mov.b32 	%r76, 0;
	mov.b64 	%fd183, {%r76, %r75};
$L__BB2_32:
	add.s64 	%rd43, %rd78, 3;
	cvt.rn.f64.u64 	%fd113, %rd43;
	fma.rn.f64 	%fd26, %fd76, %fd113, %fd75;
	{
	.reg .b32 %temp; 
	mov.b64 	{%temp, %r7}, %fd26;
	}
	shr.u32 	%r80, %r7, 20;
	and.b32  	%r81, %r80, 2047;
	add.s32 	%r82, %r81, -1012;
	mov.b64 	%rd44, %fd26;
	shl.b64 	%rd13, %rd44, %r82;
	setp.eq.s64 	%p12, %rd13, -9223372036854775808;
	@%p38 bra 	$L__BB2_34;
	setp.eq.s64 	%p75, %rd13, -9223372036854775808;
	abs.f64 	%fd122, %fd26;
	setp.neu.f64 	%p76, %fd122, 0d3FE0000000000000;
	and.pred  	%p12, %p76, %p75;
	selp.b32 	%r83, %r1, 0, %p12;
	setp.lt.s32 	%p77, %r7, 0;
	or.b32  	%r84, %r83, 2146435072;
	selp.b32 	%r85, %r84, %r83, %p77;
	mov.b32 	%r86, 0;
	mov.b64 	%fd185, {%r86, %r85};
	bra.uni 	$L__BB2_35;
$L__BB2_34:
	{ // callseq 3, 0
	.param .b64 param0;
	st.param.f64 	[param0], %fd1;
	.param .b64 param1;
	st.param.f64 	[param1], %fd26;
	.param .b64 retval0;
	call.uni (retval0), 
	__internal_accurate_pow, 
	(
	param0, 
	param1
	);
	ld.param.f64 	%fd114, [retval0];
	} // callseq 3
	setp.lt.s32 	%p73, %r1, 0;
	cvt.rzi.f64.f64 	%fd116, %fd26;
	setp.neu.f64 	%p74, %fd26, %fd116;
	neg.f64 	%fd118, %fd114;
	selp.f64 	%fd119, %fd118, %fd114, %p12;
	selp.f64 	%fd120, %fd119, %fd114, %p73;
	selp.f64 	%fd121, 0dFFF8000000000000, %fd120, %p74;
	selp.f64 	%fd185, %fd121, %fd120, %p73;
$L__BB2_35:
	add.f64 	%fd123, %fd74, %fd26;
	{
	.reg .b32 %temp; 
	mov.b64 	{%temp, %r87}, %fd123;
	}
	and.b32  	%r88, %r87, 2146435072;
	setp.ne.s32 	%p78, %r88, 2146435072;
	@%p78 bra 	$L__BB2_42;
	setp.num.f64 	%p79, %fd74, %fd74;
	setp.num.f64 	%p80, %fd26, %fd26;
	and.pred  	%p81, %p79, %p80;
	@%p81 bra 	$L__BB2_38;
	add.rn.f64 	%fd185, %fd74, %fd26;
	bra.uni 	$L__BB2_42;
$L__BB2_38:
	abs.f64 	%fd124, %fd26;
	setp.neu.f64 	%p82, %fd124, 0d7FF0000000000000;
	@%p82 bra 	$L__BB2_40;
	setp.eq.f64 	%p87, %fd74, 0dBFF0000000000000;
	setp.lt.s32 	%p88, %r7, 0;
	selp.b32 	%r96, %r3, %r2, %p88;
	selp.b32 	%r97, 1072693248, %r96, %p87;
	mov.b32 	%r98, 0;
	mov.b64 	%fd185, {%r98, %r97};
	bra.uni 	$L__BB2_42;
$L__BB2_40:
	setp.neu.f64 	%p83, %fd1, 0d7FF0000000000000;
	@%p83 bra 	$L__BB2_42;
	setp.lt.s32 	%p84, %r1, 0;
	setp.lt.s32 	%p85, %r7, 0;
	selp.b32 	%r89, 0, 2146435072, %p85;
	and.b32  	%r90, %r7, 2147483647;
	setp.ne.s32 	%p86, %r90, 1071644672;
	or.b32  	%r91, %r89, -2147483648;
	selp.b32 	%r92, %r91, %r89, %p86;
	selp.b32 	%r93, %r92, %r89, %p12;
	selp.b32 	%r94, %r93, %r89, %p84;
	mov.b32 	%r95, 0;
	mov.b64 	%fd185, {%r95, %r94};
$L__BB2_42:
	setp.eq.f64 	%p89, %fd74, 0d3FF0000000000000;
	setp.eq.f64 	%p90, %fd26, 0d0000000000000000;
	selp.f64 	%fd125, 0d3FF0000000000000, %fd185, %p90;
	selp.f64 	%fd126, 0d3FF0000000000000, %fd125, %p89;
	setp.eq.f64 	%p91, %fd2, 0d0000000000000000;
	selp.f64 	%fd127, 0d3FF0000000000000, %fd179, %p91;
	selp.f64 	%fd128, 0d3FF0000000000000, %fd127, %p89;
	setp.eq.f64 	%p92, %fd10, 0d0000000000000000;
	selp.f64 	%fd129, 0d3FF0000000000000, %fd181, %p92;
	selp.f64 	%fd130, 0d3FF0000000000000, %fd129, %p89;
	st.global.v2.f64 	[%rd77+-16], {%fd128, %fd130};
	setp.eq.f64 	%p93, %fd18, 0d0000000000000000;
	selp.f64 	%fd131, 0d3FF0000000000000, %fd183, %p93;
	selp.f64 	%fd132, 0d3FF0000000000000, %fd131, %p89;
	st.global.v2.f64 	[%rd77], {%fd132, %fd126};
	add.s64 	%rd79, %rd79, %rd3;
	shl.b64 	%rd45, %rd3, 2;
	add.s64 	%rd78, %rd78, %rd45;
	shl.b64 	%rd46, %rd3, 5;
	add.s64 	%rd77, %rd77, %rd46;
	setp.lt.u64 	%p94, %rd79, %rd4;
	@%p94 bra 	$L__BB2_2;
$L__BB2_43:
	cvt.u32.u64 	%r99, %rd2;
	setp.ne.s32 	%p95, %r99, 0;
	and.b64  	%rd80, %rd34, -4;
	setp.eq.s64 	%p96, %rd80, %rd34;
	or.pred  	%p97, %p95, %p96;
	@%p97 bra 	$L__BB2_97;
	{
	.reg .b32 %temp; 
	mov.b64 	{%temp, %r8}, %fd74;
	}
	abs.f64 	%fd34, %fd74;
	setp.neu.f64 	%p98, %fd74, 0d0000000000000000;
	setp.gt.f64 	%p99, %fd34, 0d3FF0000000000000;
	selp.b32 	%r9, 2146435072, 0, %p99;
	xor.b32  	%r10, %r9, 2146435072;
	@%p98 bra 	$L__BB2_71;
	add.s64 	%rd18, %rd80, 1;
	max.u64 	%rd62, %rd34, %rd18;
	and.b64  	%rd63, %rd62, 1;
	setp.eq.b64 	%p143, %rd63, 1;
	not.pred 	%p144, %p143;
	@%p144 bra 	$L__BB2_54;
	cvt.rn.f64.u64 	%fd166, %rd80;
	fma.rn.f64 	%fd35, %fd76, %fd166, %fd75;
	{
	.reg .b32 %temp; 
	mov.b64 	{%temp, %r11}, %fd35;
	}
	shr.u32 	%r142, %r11, 20;
	and.b32  	%r143, %r142, 2047;
	add.s32 	%r144, %r143, -1012;
	mov.b64 	%rd64, %fd35;
	shl.b64 	%rd65, %rd64, %r144;
	setp.eq.s64 	%p145, %rd65, -9223372036854775808;
	abs.f64 	%fd36, %fd35;
	setp.neu.f64 	%p146, %fd36, 0d3FE0000000000000;
	and.pred  	%p13, %p146, %p145;
	selp.b32 	%r145, %r8, 0, %p13;
	setp.lt.s32 	%p147, %r11, 0;
	or.b32  	%r146, %r145, 2146435072;
	selp.b32 	%r147, %r146, %r145, %p147;
	mov.b32 	%r148, 0;
	mov.b64 	%fd186, {%r148, %r147};
	add.f64 	%fd167, %fd74, %fd35;
	{
	.reg .b32 %temp; 
	mov.b64 	{%temp, %r149}, %fd167;
	}
	and.b32  	%r150, %r149, 2146435072;
	setp.ne.s32 	%p148, %r150, 2146435072;
	@%p148 bra 	$L__BB2_53;
	setp.nan.f64 	%p149, %fd35, %fd35;
	@%p149 bra 	$L__BB2_52;
	setp.eq.f64 	%p150, %fd36, 0d7FF0000000000000;
	@%p150 bra 	$L__BB2_51;
	setp.neu.f64 	%p151, %fd34, 0d7FF0000000000000;
	@%p151 bra 	$L__BB2_53;
	setp.lt.s32 	%p152, %r11, 0;
	setp.lt.s32 	%p153, %r8, 0;
	selp.b32 	%r151, 0, 2146435072, %p152;
	and.b32  	%r152, %r11, 2147483647;
	setp.ne.s32 	%p154, %r152, 1071644672;
	or.b32  	%r153, %r151, -2147483648;
	selp.b32 	%r154, %r153, %r151, %p154;
	selp.b32 	%r155, %r154, %r151, %p13;
	selp.b32 	%r156, %r155, %r151, %p153;
	mov.b32 	%r157, 0;
	mov.b64 	%fd186, {%r157, %r156};
	bra.uni 	$L__BB2_53;
$L__BB2_51:
	setp.lt.s32 	%p155, %r11, 0;
	setp.eq.f64 	%p156, %fd74, 0dBFF0000000000000;
	selp.b32 	%r158, %r10, %r9, %p155;
	selp.b32 	%r159, 1072693248, %r158, %p156;
	mov.b32 	%r160, 0;
	mov.b64 	%fd186, {%r160, %r159};
	bra.uni 	$L__BB2_53;
$L__BB2_52:
	add.rn.f64 	%fd186, %fd74, %fd35;
$L__BB2_53:
	setp.eq.f64 	%p157, %fd74, 0d3FF0000000000000;
	setp.eq.f64 	%p158, %fd35, 0d0000000000000000;
	selp.f64 	%fd168, 0d3FF0000000000000, %fd186, %p158;
	selp.f64 	%fd169, 0d3FF0000000000000, %fd168, %p157;
	shl.b64 	%rd67, %rd80, 3;
	add.s64 	%rd68, %rd1, %rd67;
	st.global.f64 	[%rd68], %fd169;
	mov.u64 	%rd80, %rd18;
$L__BB2_54:
	setp.ge.u64 	%p159, %rd18, %rd34;
	@%p159 bra 	$L__BB2_97;
	shl.b64 	%rd69, %rd80, 3;
	add.s64 	%rd70, %rd69, %rd1;
	add.s64 	%rd81, %rd70, 8;
$L__BB2_56:
	cvt.rn.f64.u64 	%fd170, %rd80;
	fma.rn.f64 	%fd42, %fd76, %fd170, %fd75;
	{
	.reg .b32 %temp; 
	mov.b64 	{%temp, %r12}, %fd42;
	}
	shr.u32 	%r161, %r12, 20;
	and.b32  	%r162, %r161, 2047;
	add.s32 	%r163, %r162, -1012;
	mov.b64 	%rd71, %fd42;
	shl.b64 	%rd72, %rd71, %r163;
	setp.eq.s64 	%p160, %rd72, -9223372036854775808;
	abs.f64 	%fd43, %fd42;
	setp.neu.f64 	%p161, %fd43, 0d3FE0000000000000;
	and.pred  	%p14, %p161, %p160;
	selp.b32 	%r164, %r8, 0, %p14;
	setp.lt.s32 	%p162, %r12, 0;
	or.b32  	%r165, %r164, 2146435072;
	selp.b32 	%r166, %r165, %r164, %p162;
	mov.b32 	%r167, 0;
	mov.b64 	%fd187, {%r167, %r166};
	add.f64 	%fd171, %fd74, %fd42;
	{
	.reg .b32 %temp; 
	mov.b64 	{%temp, %r168}, %fd171;
	}
	and.b32  	%r169, %r168, 2146435072;
	setp.ne.s32 	%p163, %r169, 2146435072;
	@%p163 bra 	$L__BB2_63;
	setp.nan.f64 	%p164, %fd42, %fd42;
	@%p164 bra 	$L__BB2_62;
	setp.eq.f64 	%p165, %fd43, 0d7FF0000000000000;
	@%p165 bra 	$L__BB2_61;
	setp.neu.f64 	%p166, %fd34, 0d7FF0000000000000;
	@%p166 bra 	$L__BB2_63;
	setp.lt.s32 	%p167, %r12, 0;
	setp.lt.s32 	%p168, %r8, 0;
	selp.b32 	%r170, 0, 2146435072, %p167;
	and.b32  	%r171, %r12, 2147483647;
	setp.ne.s32 	%p169, %r171, 1071644672;
	or.b32  	%r172, %r170, -2147483648;
	selp.b32 	%r173, %r172, %r170, %p169;
	selp.b32 	%r174, %r173, %r170, %p14;
	selp.b32 	%r175, %r174, %r170, %p168;
	mov.b32 	%r176, 0;
	mov.b64 	%fd187, {%r176, %r175};
	bra.uni 	$L__BB2_63;
$L__BB2_61:
	setp.lt.s32 	%p170, %r12, 0;
	setp.eq.f64 	%p171, %fd74, 0dBFF0000000000000;
	selp.b32 	%r177, %r10, %r9, %p170;
	selp.b32 	%r178, 1072693248, %r177, %p171;
	mov.b32 	%r179, 0;
	mov.b64 	%fd187, {%r179, %r178};
	bra.uni 	$L__BB2_63;
$L__BB2_62:
	add.rn.f64 	%fd187, %fd74, %fd42;
$L__BB2_63:
	setp.eq.f64 	%p172, %fd74, 0d3FF0000000000000;
	setp.eq.f64 	%p173, %fd42, 0d0000000000000000;
	selp.f64 	%fd172, 0d3FF0000000000000, %fd187, %p173;
	selp.f64 	%fd173, 0d3FF0000000000000, %fd172, %p172;
	st.global.f64 	[%rd81+-8], %fd173;
	add.s64 	%rd23, %rd80, 1;
	cvt.rn.f64.u64 	%fd174, %rd23;
	fma.rn.f64 	%fd49, %fd76, %fd174, %fd75;
	{
	.reg .b32 %temp; 
	mov.b64 	{%temp, %r13}, %fd49;
	}
	shr.u32 	%r180, %r13, 20;
	and.b32  	%r181, %r180, 2047;
	add.s32 	%r182, %r181, -1012;
	mov.b64 	%rd74, %fd49;
	shl.b64 	%rd75, %rd74, %r182;
	setp.eq.s64 	%p174, %rd75, -9223372036854775808;
	abs.f64 	%fd50, %fd49;
	setp.neu.f64 	%p175, %fd50, 0d3FE0000000000000;
	and.pred  	%p15, %p175, %p174;
	selp.b32 	%r183, %r8, 0, %p15;
	setp.lt.s32 	%p176, %r13, 0;
	or.b32  	%r184, %r183, 2146435072;
	selp.b32 	%r185, %r184, %r183, %p176;
	mov.b32 	%r186, 0;
	mov.b64 	%fd188, {%r186, %r185};
	add.f64 	%fd175, %fd74, %fd49;
	{
	.reg .b32 %temp; 
	mov.b64 	{%temp, %r187}, %fd175;
	}
	and.b32  	%r188, %r187, 2146435072;
	setp.ne.s32 	%p177, %r188, 2146435072;
	@%p177 bra 	$L__BB2_70;
	setp.nan.f64 	%p178, %fd49, %fd49;
	@%p178 bra 	$L__BB2_69;
	setp.eq.f64 	%p179, %fd50, 0d7FF0000000000000;
	@%p179 bra 	$L__BB2_68;
	setp.neu.f64 	%p180, %fd34, 0d7FF0000000000000;
	@%p180 bra 	$L__BB2_70;
	setp.lt.s32 	%p181, %r13, 0;
	setp.lt.s32 	%p182, %r8, 0;
	selp.b32 	%r189, 0, 2146435072, %p181;
	and.b32  	%r190, %r13, 2147483647;
	setp.ne.s32 	%p183, %r190, 1071644672;
	or.b32  	%r191, %r189, -2147483648;
	selp.b32 	%r192, %r191, %r189, %p183;
	selp.b32 	%r193, %r192, %r189, %p15;
	selp.b32 	%r194, %r193, %r189, %p182;
	mov.b32 	%r195, 0;
	mov.b64 	%fd188, {%r195, %r194};
	bra.uni 	$L__BB2_70;
$L__BB2_68:
	setp.lt.s32 	%p184, %r13, 0;
	setp.eq.f64 	%p185, %fd74, 0dBFF0000000000000;
	selp.b32 	%r196, %r10, %r9, %p184;
	selp.b32 	%r197, 1072693248, %r196, %p185;
	mov.b32 	%r198, 0;
	mov.b64 	%fd188, {%r198, %r197};
	bra.uni 	$L__BB2_70;
$L__BB2_69:
	add.rn.f64 	%fd188, %fd74, %fd49;
$L__BB2_70:
	setp.eq.f64 	%p186, %fd74, 0d3FF0000000000000;
	setp.eq.f64 	%p187, %fd49, 0d0000000000000000;
	selp.f64 	%fd176, 0d3FF0000000000000, %fd188, %p187;
	selp.f64 	%fd177, 0d3FF0000000000000, %fd176, %p186;
	st.global.f64 	[%rd81], %fd177;
	add.s64 	%rd81, %rd81, 16;
	add.s64 	%rd80, %rd23, 1;
	setp.lt.u64 	%p188, %rd80, %rd34;
	@%p188 bra 	$L__BB2_56;
	bra.uni 	$L__BB2_97;
$L__BB2_71:
	add.s64 	%rd26, %rd80, 1;
	max.u64 	%rd47, %rd34, %rd26;
	and.b64  	%rd48, %rd47, 1;
	setp.eq.b64 	%p100, %rd48, 1;
	not.pred 	%p101, %p100;
	@%p101 bra 	$L__BB2_80;
	setp.lt.s32 	%p102, %r8, 0;
	cvt.rn.f64.u64 	%fd133, %rd80;
	fma.rn.f64 	%fd56, %fd76, %fd133, %fd75;
	{
	.reg .b32 %temp; 
	mov.b64 	{%temp, %r14}, %fd56;
	}
	shr.u32 	%r100, %r14, 20;
	and.b32  	%r101, %r100, 2047;
	add.s32 	%r102, %r101, -1012;
	mov.b64 	%rd49, %fd56;
	shl.b64 	%rd50, %rd49, %r102;
	setp.eq.s64 	%p103, %rd50, -9223372036854775808;
	{ // callseq 4, 0
	.param .b64 param0;
	st.param.f64 	[param0], %fd34;
	.param .b64 param1;
	st.param.f64 	[param1], %fd56;
	.param .b64 retval0;
	call.uni (retval0), 
	__internal_accurate_pow, 
	(
	param0, 
	param1
	);
	ld.param.f64 	%fd134, [retval0];
	} // callseq 4
	and.pred  	%p16, %p102, %p103;
	neg.f64 	%fd136, %fd134;
	selp.f64 	%fd137, %fd136, %fd134, %p16;
	cvt.rzi.f64.f64 	%fd138, %fd56;
	setp.neu.f64 	%p104, %fd56, %fd138;
	selp.f64 	%fd139, 0dFFF8000000000000, %fd137, %p104;
	selp.f64 	%fd189, %fd139, %fd137, %p102;
	add.f64 	%fd140, %fd74, %fd56;
	{
	.reg .b32 %temp; 
	mov.b64 	{%temp, %r103}, %fd140;
	}
	and.b32  	%r104, %r103, 2146435072;
	setp.ne.s32 	%p105, %r104, 2146435072;
	@%p105 bra 	$L__BB2_79;
	setp.nan.f64 	%p106, %fd74, %fd56;
	@%p106 bra 	$L__BB2_78;
	abs.f64 	%fd141, %fd56;
	setp.eq.f64 	%p107, %fd141, 0d7FF0000000000000;
	@%p107 bra 	$L__BB2_77;
	setp.neu.f64 	%p108, %fd34, 0d7FF0000000000000;
	@%p108 bra 	$L__BB2_79;
	setp.lt.s32 	%p109, %r14, 0;
	selp.b32 	%r105, 0, 2146435072, %p109;
	and.b32  	%r106, %r14, 2147483647;
	setp.ne.s32 	%p110, %r106, 1071644672;
	or.b32  	%r107, %r105, -2147483648;
	selp.b32 	%r108, %r107, %r105, %p110;
	selp.b32 	%r109, %r108, %r105, %p16;
	mov.b32 	%r110, 0;
	mov.b64 	%fd189, {%r110, %r109};
	bra.uni 	$L__BB2_79;
$L__BB2_77:
	setp.eq.f64 	%p111, %fd74, 0dBFF0000000000000;
	setp.lt.s32 	%p112, %r14, 0;
	selp.b32 	%r111, %r10, %r9, %p112;
	selp.b32 	%r112, 1072693248, %r111, %p111;
	mov.b32 	%r113, 0;
	mov.b64 	%fd189, {%r113, %r112};
	bra.uni 	$L__BB2_79;
$L__BB2_78:
	add.rn.f64 	%fd189, %fd74, %fd56;
$L__BB2_79:
	setp.eq.f64 	%p113, %fd74, 0d3FF0000000000000;
	setp.eq.f64 	%p114, %fd56, 0d0000000000000000;
	selp.f64 	%fd142, 0d3FF0000000000000, %fd189, %p114;
	selp.f64 	%fd143, 0d3FF0000000000000, %fd142, %p113;
	shl.b64 	%rd52, %rd80, 3;
	add.s64 	%rd53, %rd1, %rd52;
	st.global.f64 	[%rd53], %fd143;
	mov.u64 	%rd80, %rd26;
$L__BB2_80:
	setp.ge.u64 	%p115, %rd26, %rd34;
	@%p115 bra 	$L__BB2_97;
	shl.b64 	%rd54, %rd80, 3;
	add.s64 	%rd55, %rd54, %rd1;
	add.s64 	%rd84, %rd55, 8;
$L__BB2_82:
	setp.lt.s32 	%p116, %r8, 0;
	cvt.rn.f64.u64 	%fd144, %rd80;
	fma.rn.f64 	%fd62, %fd76, %fd144, %fd75;
	{
	.reg .b32 %temp; 
	mov.b64 	{%temp, %r15}, %fd62;
	}
	shr.u32 	%r114, %r15, 20;
	and.b32  	%r115, %r114, 2047;
	add.s32 	%r116, %r115, -1012;
	mov.b64 	%rd56, %fd62;
	shl.b64 	%rd57, %rd56, %r116;
	setp.eq.s64 	%p117, %rd57, -9223372036854775808;
	{ // callseq 5, 0
	.param .b64 param0;
	st.param.f64 	[param0], %fd34;
	.param .b64 param1;
	st.param.f64 	[param1], %fd62;
	.param .b64 retval0;
	call.uni (retval0), 
	__internal_accurate_pow, 
	(
	param0, 
	param1
	);
	ld.param.f64 	%fd145, [retval0];
	} // callseq 5
	and.pred  	%p17, %p116, %p117;
	neg.f64 	%fd147, %fd145;
	selp.f64 	%fd148, %fd147, %fd145, %p17;
	cvt.rzi.f64.f64 	%fd149, %fd62;
	setp.neu.f64 	%p118, %fd62, %fd149;
	selp.f64 	%fd150, 0dFFF8000000000000, %fd148, %p118;
	selp.f64 	%fd190, %fd150, %fd148, %p116;
	add.f64 	%fd151, %fd74, %fd62;
	{
	.reg .b32 %temp; 
	mov.b64 	{%temp, %r117}, %fd151;
	}
	and.b32  	%r118, %r117, 2146435072;
	setp.ne.s32 	%p119, %r118, 2146435072;
	@%p119 bra 	$L__BB2_89;
	setp.num.f64 	%p120, %fd74, %fd62;
	@%p120 bra 	$L__BB2_85;
	add.rn.f64 	%fd190, %fd74, %fd62;
	bra.uni 	$L__BB2_89;
$L__BB2_85:
	abs.f64 	%fd152, %fd62;
	setp.neu.f64 	%p121, %fd152, 0d7FF0000000000000;
	@%p121 bra 	$L__BB2_87;
	setp.eq.f64 	%p125, %fd74, 0dBFF0000000000000;
	setp.lt.s32 	%p126, %r15, 0;
	selp.b32 	%r125, %r10, %r9, %p126;
	selp.b32 	%r126, 1072693248, %r125, %p125;
	mov.b32 	%r127, 0;
	mov.b64 	%fd190, {%r127, %r126};
	bra.uni 	$L__BB2_89;
$L__BB2_87:
	setp.neu.f64 	%p122, %fd34, 0d7FF0000000000000;
	@%p122 bra 	$L__BB2_89;
	setp.lt.s32 	%p123, %r15, 0;
	selp.b32 	%r119, 0, 2146435072, %p123;
	and.b32  	%r120, %r15, 2147483647;
	setp.ne.s32 	%p124, %r120, 1071644672;
	or.b32  	%r121, %r119, -2147483648;
	selp.b32 	%r122, %r121, %r119, %p124;
	selp.b32 	%r123, %r122, %r119, %p17;
	mov.b32 	%r124, 0;
	mov.b64 	%fd190, {%r124, %r123};
$L__BB2_89:
	setp.eq.f64 	%p127, %fd74, 0d3FF0000000000000;
	setp.lt.s32 	%p128, %r8, 0;
	setp.eq.f64 	%p129, %fd62, 0d0000000000000000;
	selp.f64 	%fd153, 0d3FF0000000000000, %fd190, %p129;
	selp.f64 	%fd154, 0d3FF0000000000000, %fd153, %p127;
	st.global.f64 	[%rd84+-8], %fd154;
	add.s64 	%rd31, %rd80, 1;
	cvt.rn.f64.u64 	%fd155, %rd31;
	fma.rn.f64 	%fd68, %fd76, %fd155, %fd75;
	{
	.reg .b32 %temp; 
	mov.b64 	{%temp, %r16}, %fd68;
	}
	shr.u32 	%r128, %r16, 20;
	and.b32  	%r129, %r128, 2047;
	add.s32 	%r130, %r129, -1012;
	mov.b64 	%rd59, %fd68;
	shl.b64 	%rd60, %rd59, %r130;
	setp.eq.s64 	%p130, %rd60, -9223372036854775808;
	{ // callseq 6, 0
	.param .b64 param0;
	st.param.f64 	[param0], %fd34;
	.param .b64 param1;
	st.param.f64 	[param1], %fd68;
	.param .b64 retval0;
	call.uni (retval0), 
	__internal_accurate_pow, 
	(
	param0, 
	param1
	);
	ld.param.f64 	%fd156, [retval0];
	} // callseq 6
	and.pred  	%p18, %p128, %p130;
	neg.f64 	%fd158, %fd156;
	selp.f64 	%fd159, %fd158, %fd156, %p18;
	cvt.rzi.f64.f64 	%fd160, %fd68;
	setp.neu.f64 	%p131, %fd68, %fd160;
	selp.f64 	%fd161, 0dFFF8000000000000, %fd159, %p131;
	selp.f64 	%fd191, %fd161, %fd159, %p128;
	add.f64 	%fd162, %fd74, %fd68;
	{
	.reg .b32 %temp; 
	mov.b64 	{%temp, %r131}, %fd162;
	}
	and.b32  	%r132, %r131, 2146435072;
	setp.ne.s32 	%p132, %r132, 2146435072;
	@%p132 bra 	$L__BB2_96;
	setp.nan.f64 	%p133, %fd74, %fd68;
	@%p133 bra 	$L__BB2_95;
	abs.f64 	%fd163, %fd68;
	setp.eq.f64 	%p134, %fd163, 0d7FF0000000000000;
	@%p134 bra 	$L__BB2_94;
	setp.neu.f64 	%p135, %fd34, 0d7FF0000000000000;
	@%p135 bra 	$L__BB2_96;
	setp.lt.s32 	%p136, %r16, 0;
	selp.b32 	%r133, 0, 2146435072, %p136;
	and.b32  	%r134, %r16, 2147483647;
	setp.ne.s32 	%p137, %r134, 1071644672;
	or.b32  	%r135, %r133, -2147483648;
	selp.b32 	%r136, %r135, %r133, %p137;
	selp.b32 	%r137, %r136, %r133, %p18;
	mov.b32 	%r138, 0;
	mov.b64 	%fd191, {%r138, %r137};
	bra.uni 	$L__BB2_96;
$L__BB2_94:
	setp.eq.f64 	%p138, %fd74, 0dBFF0000000000000;
	setp.lt.s32 	%p139, %r16, 0;
	selp.b32 	%r139, %r10, %r9, %p139;
	selp.b32 	%r140, 1072693248, %r139, %p138;
	mov.b32 	%r141, 0;
	mov.b64 	%fd191, {%r141, %r140};
	bra.uni 	$L__BB2_96;
$L__BB2_95:
	add.rn.f64 	%fd191, %fd74, %fd68;
$L__BB2_96:
	setp.eq.f64 	%p140, %fd74, 0d3FF0000000000000;
	setp.eq.f64 	%p141, %fd68, 0d0000000000000000;
	selp.f64 	%fd164, 0d3FF0000000000000, %fd191, %p141;
	selp.f64 	%fd165, 0d3FF0000000000000, %fd164, %p140;
	st.global.f64 	[%rd84], %fd165;
	add.s64 	%rd84, %rd84, 16;
	add.s64 	%rd80, %rd31, 1;
	setp.lt.u64 	%p142, %rd80, %rd34;
	@%p142 bra 	$L__BB2_82;
$L__BB2_97:
	ret;

}
	// .globl	logspace_i8_vec4
.visible .entry logspace_i8_vec4(
	.param .u64 .ptr .align 1 logspace_i8_vec4_param_0,
	.param .u8 logspace_i8_vec4_param_1,
	.param .u8 logspace_i8_vec4_param_2,
	.param .u8 logspace_i8_vec4_param_3,
	.param .u64 logspace_i8_vec4_param_4
)
{
	.reg .pred 	%p<173>;
	.reg .b16 	%rs<30>;
	.reg .b32 	%r<101>;
	.reg .b32 	%f<434>;
	.reg .b64 	%rd<85>;

	ld.param.u64 	%rd44, [logspace_i8_vec4_param_0];
	ld.param.s8 	%rs7, [logspace_i8_vec4_param_1];
	ld.param.s8 	%rs8, [logspace_i8_vec4_param_2];
	ld.param.s8 	%rs9, [logspace_i8_vec4_param_3];
	ld.param.u64 	%rd43, [logspace_i8_vec4_param_4];
	cvta.to.global.u64 	%rd1, %rd44;
	mov.u32 	%r6, %ctaid.x;
	mov.u32 	%r7, %ntid.x;
	mov.u32 	%r8, %tid.x;
	mad.lo.s32 	%r9, %r6, %r7, %r8;
	cvt.u64.u32 	%rd2, %r9;
	mov.u32 	%r10, %nctaid.x;
	mul.lo.s32 	%r11, %r7, %r10;
	cvt.u64.u32 	%rd3, %r11;
	shr.u64 	%rd4, %rd43, 2;
	setp.le.u64 	%p3, %rd4, %rd2;
	@%p3 bra 	$L__BB3_31;
	cvt.rn.f32.s16 	%f1, %rs7;
	cvt.s64.s16 	%rd73, %rs8;
	cvt.s64.s16 	%rd45, %rs9;
	abs.f32 	%f85, %f1;
	setp.lt.f32 	%p4, %f85, 0f00800000;
	mul.f32 	%f86, %f85, 0f4B800000;
	selp.f32 	%f87, %f86, %f85, %p4;
	selp.f32 	%f88, 0fC1C00000, 0f00000000, %p4;
	mov.b32 	%r12, %f87;
	add.s32 	%r13, %r12, -1060439283;
	and.b32  	%r14, %r13, -8388608;
	sub.s32 	%r15, %r12, %r14;
	mov.b32 	%f89, %r15;
	cvt.rn.f32.s32 	%f90, %r14;
	fma.rn.f32 	%f91, %f90, 0f34000000, %f88;
	add.f32 	%f92, %f89, 0fBF800000;
	add.f32 	%f93, %f89, 0f3F800000;
	rcp.approx.ftz.f32 	%f94, %f93;
	add.f32 	%f95, %f92, %f92;
	mul.f32 	%f96, %f95, %f94;
	mul.f32 	%f97, %f96, %f96;
	sub.f32 	%f98, %f92, %f96;
	add.f32 	%f99, %f98, %f98;
	neg.f32 	%f100, %f96;
	fma.rn.f32 	%f101, %f100, %f92, %f99;
	mul.rn.f32 	%f102, %f94, %f101;
	fma.rn.f32 	%f103, %f97, 0f3A2C32E4, 0f3B52E7DB;
	fma.rn.f32 	%f104, %f103, %f97, 0f3C93BB73;
	fma.rn.f32 	%f105, %f104, %f97, 0f3DF6384F;
	mul.rn.f32 	%f106, %f105, %f97;
	fma.rn.f32 	%f107, %f96, 0f3FB8AA3B, %f91;
	sub.f32 	%f108, %f91, %f107;
	fma.rn.f32 	%f109, %f96, 0f3FB8AA3B, %f108;
	fma.rn.f32 	%f110, %f102, 0f3FB8AA3B, %f109;
	fma.rn.f32 	%f111, %f96, 0f32A55E34, %f110;
	mul.f32 	%f112, %f106, 0f40400000;
	fma.rn.f32 	%f113, %f112, %f102, %f111;
	fma.rn.f32 	%f114, %f106, %f96, %f113;
	add.rn.f32 	%f3, %f107, %f114;
	neg.f32 	%f115, %f107;
	add.rn.f32 	%f116, %f3, %f115;
	neg.f32 	%f117, %f116;
	add.rn.f32 	%f4, %f114, %f117;
	setp.eq.s16 	%p5, %rs7, 0;
	setp.eq.f32 	%p6, %f85, 0f7F800000;
	or.pred  	%p1, %p5, %p6;
	add.f32 	%f5, %f1, %f1;
	mov.b32 	%r16, %f5;
	and.b32  	%r17, %r16, 2147483647;
	mov.b32 	%f6, %r17;
	shl.b64 	%rd46, %rd2, 2;
	add.s64 	%rd74, %rd1, %rd46;
	mad.lo.s64 	%rd7, %rd45, %rd46, %rd45;
	mul.lo.s64 	%rd47, %rd45, %rd3;
	shl.b64 	%rd8, %rd47, 2;
	or.b64  	%rd48, %rd46, 2;
	mul.lo.s64 	%rd9, %rd48, %rd45;
	or.b64  	%rd49, %rd46, 3;
	mul.lo.s64 	%rd10, %rd49, %rd45;
	mul.lo.s64 	%rd50, %rd45, %rd2;
	shl.b64 	%rd11, %rd50, 2;
	not.pred 	%p67, %p1;
	mov.u64 	%rd75, %rd2;
$L__BB3_2:
	setp.eq.s16 	%p7, %rs7, 1;
	add.s64 	%rd52, %rd11, %rd73;
	cvt.rn.f32.u64 	%f7, %rd52;
	mul.f32 	%f119, %f7, 0f3F000000;
	cvt.rzi.f32.f32 	%f120, %f119;
	add.f32 	%f121, %f120, %f120;
	sub.f32 	%f122, %f7, %f121;
	abs.f32 	%f8, %f122;
	mul.rn.f32 	%f123, %f3, %f7;
	neg.f32 	%f124, %f123;
	fma.rn.f32 	%f125, %f3, %f7, %f124;
	fma.rn.f32 	%f126, %f4, %f7, %f125;
	cvt.rni.f32.f32 	%f127, %f123;
	sub.f32 	%f128, %f123, %f127;
	add.f32 	%f129, %f128, %f126;
	fma.rn.f32 	%f130, %f129, 0f391FCB8E, 0f3AAF85ED;
	fma.rn.f32 	%f131, %f130, %f129, 0f3C1D9856;
	fma.rn.f32 	%f132, %f131, %f129, 0f3D6357BB;
	fma.rn.f32 	%f133, %f132, %f129, 0f3E75FDEC;
	fma.rn.f32 	%f134, %f133, %f129, 0f3F317218;
	fma.rn.f32 	%f135, %f134, %f129, 0f3F800000;
	cvt.rzi.s32.f32 	%r18, %f127;
	setp.gt.f32 	%p8, %f127, 0f00000000;
	selp.b32 	%r19, 0, -2097152000, %p8;
	add.s32 	%r20, %r19, 2130706432;
	mov.b32 	%f136, %r20;
	mul.f32 	%f137, %f135, %f136;
	shl.b32 	%r21, %r18, 23;
	sub.s32 	%r22, %r21, %r19;
	mov.b32 	%f138, %r22;
	mul.f32 	%f139, %f137, %f138;
	abs.f32 	%f140, %f123;
	setp.gt.f32 	%p9, %f140, 0f43180000;
	setp.lt.f32 	%p10, %f123, 0f00000000;
	selp.f32 	%f141, 0f00000000, 0f7F800000, %p10;
	selp.f32 	%f9, %f141, %f139, %p9;
	setp.eq.s64 	%p11, %rd52, 0;
	or.pred  	%p12, %p7, %p11;
	mov.f32 	%f424, 0f3F800000;
	@%p12 bra 	$L__BB3_9;
	setp.num.f32 	%p13, %f85, %f85;
	abs.f32 	%f142, %f7;
	setp.num.f32 	%p14, %f142, %f142;
	and.pred  	%p15, %p13, %p14;
	@%p15 bra 	$L__BB3_5;
	add.rn.f32 	%f424, %f1, %f7;
	bra.uni 	$L__BB3_9;
$L__BB3_5:
	@%p67 bra 	$L__BB3_7;
	setp.neu.f32 	%p23, %f8, 0f3F800000;
	selp.f32 	%f424, %f6, %f5, %p23;
	bra.uni 	$L__BB3_9;
$L__BB3_7:
	setp.gt.s16 	%p17, %rs7, -1;
	setp.eq.s16 	%p18, %rs7, -1;
	setp.eq.f32 	%p19, %f142, 0f7F800000;
	and.pred  	%p20, %p18, %p19;
	or.pred  	%p21, %p20, %p17;
	selp.f32 	%f424, 0f3F800000, %f9, %p20;
	@%p21 bra 	$L__BB3_9;
	setp.neu.f32 	%p22, %f8, 0f3F800000;
	neg.f32 	%f143, %f9;
	selp.f32 	%f424, %f9, %f143, %p22;
$L__BB3_9:
	cvt.rzi.s32.f32 	%r1, %f424;
	add.s64 	%rd54, %rd7, %rd73;
	cvt.rn.f32.u64 	%f16, %rd54;
	mul.f32 	%f145, %f16, 0f3F000000;
	cvt.rzi.f32.f32 	%f146, %f145;
	add.f32 	%f147, %f146, %f146;
	sub.f32 	%f148, %f16, %f147;
	abs.f32 	%f17, %f148;
	mul.rn.f32 	%f149, %f3, %f16;
	neg.f32 	%f150, %f149;
	fma.rn.f32 	%f151, %f3, %f16, %f150;
	fma.rn.f32 	%f152, %f4, %f16, %f151;
	cvt.rni.f32.f32 	%f153, %f149;
	sub.f32 	%f154, %f149, %f153;
	add.f32 	%f155, %f154, %f152;
	fma.rn.f32 	%f156, %f155, 0f391FCB8E, 0f3AAF85ED;
	fma.rn.f32 	%f157, %f156, %f155, 0f3C1D9856;
	fma.rn.f32 	%f158, %f157, %f155, 0f3D6357BB;
	fma.rn.f32 	%f159, %f158, %f155, 0f3E75FDEC;
	fma.rn.f32 	%f160, %f159, %f155, 0f3F317218;
	fma.rn.f32 	%f161, %f160, %f155, 0f3F800000;
	cvt.rzi.s32.f32 	%r23, %f153;
	setp.gt.f32 	%p25, %f153, 0f00000000;
	selp.b32 	%r24, 0, -2097152000, %p25;
	add.s32 	%r25, %r24, 2130706432;
	mov.b32 	%f162, %r25;
	mul.f32 	%f163, %f161, %f162;
	shl.b32 	%r26, %r23, 23;
	sub.s32 	%r27, %r26, %r24;
	mov.b32 	%f164, %r27;
	mul.f32 	%f165, %f163, %f164;
	abs.f32 	%f166, %f149;
	setp.gt.f32 	%p26, %f166, 0f43180000;
	setp.lt.f32 	%p27, %f149, 0f00000000;
	selp.f32 	%f167, 0f00000000, 0f7F800000, %p27;
	selp.f32 	%f18, %f167, %f165, %p26;
	setp.eq.s64 	%p28, %rd54, 0;
	or.pred  	%p29, %p7, %p28;
	mov.f32 	%f425, 0f3F800000;
	@%p29 bra 	$L__BB3_16;
	setp.num.f32 	%p30, %f85, %f85;
	abs.f32 	%f168, %f16;
	setp.num.f32 	%p31, %f168, %f168;
	and.pred  	%p32, %p30, %p31;
	@%p32 bra 	$L__BB3_12;
	add.rn.f32 	%f425, %f1, %f16;
	bra.uni 	$L__BB3_16;
$L__BB3_12:
	@%p67 bra 	$L__BB3_14;
	setp.neu.f32 	%p40, %f17, 0f3F800000;
	selp.f32 	%f425, %f6, %f5, %p40;
	bra.uni 	$L__BB3_16;
$L__BB3_14:
	setp.gt.s16 	%p34, %rs7, -1;
	setp.eq.s16 	%p35, %rs7, -1;
	setp.eq.f32 	%p36, %f168, 0f7F800000;
	and.pred  	%p37, %p35, %p36;
	or.pred  	%p38, %p37, %p34;
	selp.f32 	%f425, 0f3F800000, %f18, %p37;
	@%p38 bra 	$L__BB3_16;
	setp.neu.f32 	%p39, %f17, 0f3F800000;
	neg.f32 	%f169, %f18;
	selp.f32 	%f425, %f18, %f169, %p39;
$L__BB3_16:
	cvt.rzi.s32.f32 	%r2, %f425;
	add.s64 	%rd56, %rd9, %rd73;
	cvt.rn.f32.u64 	%f25, %rd56;
	mul.f32 	%f171, %f25, 0f3F000000;
	cvt.rzi.f32.f32 	%f172, %f171;
	add.f32 	%f173, %f172, %f172;
	sub.f32 	%f174, %f25, %f173;
	abs.f32 	%f26, %f174;
	mul.rn.f32 	%f175, %f3, %f25;
	neg.f32 	%f176, %f175;
	fma.rn.f32 	%f177, %f3, %f25, %f176;
	fma.rn.f32 	%f178, %f4, %f25, %f177;
	cvt.rni.f32.f32 	%f179, %f175;
	sub.f32 	%f180, %f175, %f179;
	add.f32 	%f181, %f180, %f178;
	fma.rn.f32 	%f182, %f181, 0f391FCB8E, 0f3AAF85ED;
	fma.rn.f32 	%f183, %f182, %f181, 0f3C1D9856;
	fma.rn.f32 	%f184, %f183, %f181, 0f3D6357BB;
	fma.rn.f32 	%f185, %f184, %f181, 0f3E75FDEC;
	fma.rn.f32 	%f186, %f185, %f181, 0f3F317218;
	fma.rn.f32 	%f187, %f186, %f181, 0f3F800000;
	cvt.rzi.s32.f32 	%r28, %f179;
	setp.gt.f32 	%p42, %f179, 0f00000000;
	selp.b32 	%r29, 0, -2097152000, %p42;
	add.s32 	%r30, %r29, 2130706432;
	mov.b32 	%f188, %r30;
	mul.f32 	%f189, %f187, %f188;
	shl.b32 	%r31, %r28, 23;
	sub.s32 	%r32, %r31, %r29;
	mov.b32 	%f190, %r32;
	mul.f32 	%f191, %f189, %f190;
	abs.f32 	%f192, %f175;
	setp.gt.f32 	%p43, %f192, 0f43180000;
	setp.lt.f32 	%p44, %f175, 0f00000000;
	selp.f32 	%f193, 0f00000000, 0f7F800000, %p44;
	selp.f32 	%f27, %f193, %f191, %p43;
	setp.eq.s64 	%p45, %rd56, 0;
	or.pred  	%p46, %p7, %p45;
	mov.f32 	%f426, 0f3F800000;
	@%p46 bra 	$L__BB3_23;
	setp.num.f32 	%p47, %f85, %f85;
	abs.f32 	%f194, %f25;
	setp.num.f32 	%p48, %f194, %f194;
	and.pred  	%p49, %p47, %p48;
	@%p49 bra 	$L__BB3_19;
	add.rn.f32 	%f426, %f1, %f25;
	bra.uni 	$L__BB3_23;
$L__BB3_19:
	@%p67 bra 	$L__BB3_21;
	setp.neu.f32 	%p57, %f26, 0f3F800000;
	selp.f32 	%f426, %f6, %f5, %p57;
	bra.uni 	$L__BB3_23;
$L__BB3_21:
	setp.gt.s16 	%p51, %rs7, -1;
	setp.eq.s16 	%p52, %rs7, -1;
	setp.eq.f32 	%p53, %f194, 0f7F800000;
	and.pred  	%p54, %p52, %p53;
	or.pred  	%p55, %p54, %p51;
	selp.f32 	%f426, 0f3F800000, %f27, %p54;
	@%p55 bra 	$L__BB3_23;
	setp.neu.f32 	%p56, %f26, 0f3F800000;
	neg.f32 	%f195, %f27;
	selp.f32 	%f426, %f27, %f195, %p56;
$L__BB3_23:
	cvt.rzi.s32.f32 	%r3, %f426;
	add.s64 	%rd58, %rd10, %rd73;
	cvt.rn.f32.u64 	%f34, %rd58;
	mul.f32 	%f197, %f34, 0f3F000000;
	cvt.rzi.f32.f32 	%f198, %f197;
	add.f32 	%f199, %f198, %f198;
	sub.f32 	%f200, %f34, %f199;
	abs.f32 	%f35, %f200;
	mul.rn.f32 	%f201, %f3, %f34;
	neg.f32 	%f202, %f201;
	fma.rn.f32 	%f203, %f3, %f34, %f202;
	fma.rn.f32 	%f204, %f4, %f34, %f203;
	cvt.rni.f32.f32 	%f205, %f201;
	sub.f32 	%f206, %f201, %f205;
	add.f32 	%f207, %f206, %f204;
	fma.rn.f32 	%f208, %f207, 0f391FCB8E, 0f3AAF85ED;
	fma.rn.f32 	%f209, %f208, %f207, 0f3C1D9856;
	fma.rn.f32 	%f210, %f209, %f207, 0f3D6357BB;
	fma.rn.f32 	%f211, %f210, %f207, 0f3E75FDEC;
	fma.rn.f32 	%f212, %f211, %f207, 0f3F317218;
	fma.rn.f32 	%f213, %f212, %f207, 0f3F800000;
	cvt.rzi.s32.f32 	%r33, %f205;
	setp.gt.f32 	%p59, %f205, 0f00000000;
	selp.b32 	%r34, 0, -2097152000, %p59;
	add.s32 	%r35, %r34, 2130706432;
	mov.b32 	%f214, %r35;
	mul.f32 	%f215, %f213, %f214;
	shl.b32 	%r36, %r33, 23;
	sub.s32 	%r37, %r36, %r34;
	mov.b32 	%f216, %r37;
	mul.f32 	%f217, %f215, %f216;
	abs.f32 	%f218, %f201;
	setp.gt.f32 	%p60, %f218, 0f43180000;
	setp.lt.f32 	%p61, %f201, 0f00000000;
	selp.f32 	%f219, 0f00000000, 0f7F800000, %p61;
	selp.f32 	%f36, %f219, %f217, %p60;
	setp.eq.s64 	%p62, %rd58, 0;
	or.pred  	%p63, %p7, %p62;
	mov.f32 	%f427, 0f3F800000;
	@%p63 bra 	$L__BB3_30;
	setp.num.f32 	%p64, %f85, %f85;
	abs.f32 	%f220, %f34;
	setp.num.f32 	%p65, %f220, %f220;
	and.pred  	%p66, %p64, %p65;
	@%p66 bra 	$L__BB3_26;
	add.rn.f32 	%f427, %f1, %f34;
	bra.uni 	$L__BB3_30;
$L__BB3_26:
	@%p67 bra 	$L__BB3_28;
	setp.neu.f32 	%p74, %f35, 0f3F800000;
	selp.f32 	%f427, %f6, %f5, %p74;
	bra.uni 	$L__BB3_30;
$L__BB3_28:
	setp.gt.s16 	%p68, %rs7, -1;
	setp.eq.s16 	%p69, %rs7, -1;
	setp.eq.f32 	%p70, %f220, 0f7F800000;
	and.pred  	%p71, %p69, %p70;
	or.pred  	%p72, %p71, %p68;
	selp.f32 	%f427, 0f3F800000, %f36, %p71;
	@%p72 bra 	$L__BB3_30;
	setp.neu.f32 	%p73, %f35, 0f3F800000;
	neg.f32 	%f221, %f36;
	selp.f32 	%f427, %f36, %f221, %p73;
$L__BB3_30:
	cvt.rzi.s32.f32 	%r38, %f427;
	prmt.b32 	%r39, %r1, %r2, 0x3340U;
	prmt.b32 	%r40, %r3, %r38, 0x3340U;
	prmt.b32 	%r41, %r39, %r40, 0x5410U;
	st.global.u32 	[%rd74], %r41;
	add.s64 	%rd75, %rd75, %rd3;
	shl.b64 	%rd59, %rd3, 2;
	add.s64 	%rd74, %rd74, %rd59;
	add.s64 	%rd73, %rd73, %rd8;
	setp.lt.u64 	%p75, %rd75, %rd4;
	@%p75 bra 	$L__BB3_2;
$L__BB3_31:
	cvt.u32.u64 	%r42, %rd2;
	setp.ne.s32 	%p76, %r42, 0;
	and.b64  	%rd78, %rd43, -4;
	setp.eq.s64 	%p77, %rd78, %rd43;
	or.pred  	%p78, %p76, %p77;
	@%p78 bra 	$L__BB3_92;
	cvt.rn.f32.s16 	%f43, %rs7;
	abs.f32 	%f222, %f43;
	setp.lt.f32 	%p79, %f222, 0f00800000;
	mul.f32 	%f223, %f222, 0f4B800000;
	selp.f32 	%f224, %f223, %f222, %p79;
	selp.f32 	%f225, 0fC1C00000, 0f00000000, %p79;
	mov.b32 	%r43, %f224;
	add.s32 	%r44, %r43, -1060439283;
	and.b32  	%r45, %r44, -8388608;
	sub.s32 	%r46, %r43, %r45;
	mov.b32 	%f226, %r46;
	cvt.rn.f32.s32 	%f227, %r45;
	fma.rn.f32 	%f228, %f227, 0f34000000, %f225;
	add.f32 	%f229, %f226, 0fBF800000;
	add.f32 	%f230, %f226, 0f3F800000;
	rcp.approx.ftz.f32 	%f231, %f230;
	add.f32 	%f232, %f229, %f229;
	mul.f32 	%f233, %f232, %f231;
	mul.f32 	%f234, %f233, %f233;
	sub.f32 	%f235, %f229, %f233;
	add.f32 	%f236, %f235, %f235;
	neg.f32 	%f237, %f233;
	fma.rn.f32 	%f238, %f237, %f229, %f236;
	mul.rn.f32 	%f239, %f231, %f238;
	fma.rn.f32 	%f240, %f234, 0f3A2C32E4, 0f3B52E7DB;
	fma.rn.f32 	%f241, %f240, %f234, 0f3C93BB73;
	fma.rn.f32 	%f242, %f241, %f234, 0f3DF6384F;
	mul.rn.f32 	%f243, %f242, %f234;
	fma.rn.f32 	%f244, %f233, 0f3FB8AA3B, %f228;
	sub.f32 	%f245, %f228, %f244;
	fma.rn.f32 	%f246, %f233, 0f3FB8AA3B, %f245;
	fma.rn.f32 	%f247, %f239, 0f3FB8AA3B, %f246;
	fma.rn.f32 	%f248, %f233, 0f32A55E34, %f247;
	mul.f32 	%f249, %f243, 0f40400000;
	fma.rn.f32 	%f250, %f249, %f239, %f248;
	fma.rn.f32 	%f251, %f243, %f233, %f250;
	add.rn.f32 	%f45, %f244, %f251;
	neg.f32 	%f252, %f244;
	add.rn.f32 	%f253, %f45, %f252;
	neg.f32 	%f254, %f253;
	add.rn.f32 	%f46, %f251, %f254;
	setp.ne.s16 	%p80, %rs7, 1;
	setp.eq.s16 	%p81, %rs7, 0;
	setp.eq.f32 	%p82, %f222, 0f7F800000;
	or.pred  	%p2, %p81, %p82;
	add.f32 	%f255, %f43, %f43;
	mov.b32 	%r4, %f255;
	xor.b32  	%r5, %r4, 2139095040;
	@%p80 bra 	$L__BB3_44;
	add.s64 	%rd66, %rd78, 1;
	max.u64 	%rd19, %rd43, %rd66;
	sub.s64 	%rd20, %rd19, %rd78;
	and.b64  	%rd21, %rd20, 7;
	sub.s64 	%rd67, %rd78, %rd19;
	setp.gt.u64 	%p165, %rd67, -8;
	@%p165 bra 	$L__BB3_36;
	and.b64  	%rd76, %rd20, -8;
$L__BB3_35:
	.pragma "nounroll";
	add.s64 	%rd68, %rd1, %rd78;
	mov.b16 	%rs26, 1;
	st.global.u8 	[%rd68], %rs26;
	st.global.u8 	[%rd68+1], %rs26;
	st.global.u8 	[%rd68+2], %rs26;
	st.global.u8 	[%rd68+3], %rs26;
	st.global.u8 	[%rd68+4], %rs26;
	st.global.u8 	[%rd68+5], %rs26;
	st.global.u8 	[%rd68+6], %rs26;
	st.global.u8 	[%rd68+7], %rs26;
	add.s64 	%rd78, %rd78, 8;
	add.s64 	%rd76, %rd76, -8;
	setp.ne.s64 	%p166, %rd76, 0;
	@%p166 bra 	$L__BB3_35;
$L__BB3_36:
	setp.eq.s64 	%p167, %rd21, 0;
	@%p167 bra 	$L__BB3_92;
	and.b64  	%rd28, %rd19, 3;
	setp.lt.u64 	%p168, %rd21, 4;
	@%p168 bra 	$L__BB3_39;
	add.s64 	%rd69, %rd1, %rd78;
	mov.b16 	%rs27, 1;
	st.global.u8 	[%rd69], %rs27;
	st.global.u8 	[%rd69+1], %rs27;
	st.global.u8 	[%rd69+2], %rs27;
	st.global.u8 	[%rd69+3], %rs27;
	add.s64 	%rd78, %rd78, 4;
$L__BB3_39:
	setp.eq.s64 	%p169, %rd28, 0;
	@%p169 bra 	$L__BB3_92;
	setp.eq.s64 	%p170, %rd28, 1;
	@%p170 bra 	$L__BB3_42;
	add.s64 	%rd70, %rd1, %rd78;
	mov.b16 	%rs28, 1;
	st.global.u8 	[%rd70], %rs28;
	st.global.u8 	[%rd70+1], %rs28;
	add.s64 	%rd78, %rd78, 2;
$L__BB3_42:
	and.b64  	%rd71, %rd19, 1;
	setp.eq.b64 	%p171, %rd71, 1;
	not.pred 	%p172, %p171;
	@%p172 bra 	$L__BB3_92;
	add.s64 	%rd72, %rd1, %rd78;
	mov.b16 	%rs29, 1;
	st.global.u8 	[%rd72], %rs29;
	bra.uni 	$L__BB3_92;
$L__BB3_44:
	setp.gt.s16 	%p83, %rs7, -1;
	@%p83 bra 	$L__BB3_70;
	add.s64 	%rd33, %rd78, 1;
	max.u64 	%rd63, %rd43, %rd33;
	and.b64  	%rd64, %rd63, 1;
	setp.eq.b64 	%p121, %rd64, 1;
	not.pred 	%p122, %p121;
	mov.f32 	%f428, 0f3F800000;
	@%p122 bra 	$L__BB3_54;
	cvt.u16.u64 	%rs18, %rd78;
	mad.lo.s16 	%rs19, %rs9, %rs18, %rs8;
	and.b16  	%rs20, %rs19, 255;
	cvt.s16.s8 	%rs1, %rs19;
	cvt.rn.f32.s16 	%f47, %rs1;
	mul.f32 	%f340, %f47, 0f3F000000;
	cvt.rzi.f32.f32 	%f341, %f340;
	add.f32 	%f342, %f341, %f341;
	sub.f32 	%f343, %f47, %f342;
	abs.f32 	%f48, %f343;
	setp.eq.s16 	%p123, %rs20, 0;
	@%p123 bra 	$L__BB3_53;
	setp.nan.f32 	%p124, %f222, %f222;
	abs.f32 	%f344, %f47;
	setp.nan.f32 	%p125, %f344, %f344;
	or.pred  	%p126, %p124, %p125;
	@%p126 bra 	$L__BB3_52;
	setp.eq.f32 	%p127, %f222, 0f7F800000;
	@%p127 bra 	$L__BB3_51;
	setp.eq.s16 	%p128, %rs7, -1;
	setp.eq.f32 	%p129, %f344, 0f7F800000;
	and.pred  	%p130, %p128, %p129;
	@%p130 bra 	$L__BB3_53;
	mul.rn.f32 	%f346, %f45, %f47;
	cvt.rni.f32.f32 	%f347, %f346;
	sub.f32 	%f348, %f346, %f347;
	neg.f32 	%f349, %f346;
	fma.rn.f32 	%f350, %f45, %f47, %f349;
	fma.rn.f32 	%f351, %f46, %f47, %f350;
	add.f32 	%f352, %f348, %f351;
	setp.gt.f32 	%p131, %f347, 0f00000000;
	selp.b32 	%r74, 0, -2097152000, %p131;
	setp.lt.f32 	%p132, %f346, 0f00000000;
	selp.f32 	%f353, 0f00000000, 0f7F800000, %p132;
	abs.f32 	%f354, %f346;
	setp.gt.f32 	%p133, %f354, 0f43180000;
	cvt.rzi.s32.f32 	%r75, %f347;
	shl.b32 	%r76, %r75, 23;
	sub.s32 	%r77, %r76, %r74;
	mov.b32 	%f355, %r77;
	add.s32 	%r78, %r74, 2130706432;
	mov.b32 	%f356, %r78;
	fma.rn.f32 	%f357, %f352, 0f391FCB8E, 0f3AAF85ED;
	fma.rn.f32 	%f358, %f357, %f352, 0f3C1D9856;
	fma.rn.f32 	%f359, %f358, %f352, 0f3D6357BB;
	fma.rn.f32 	%f360, %f359, %f352, 0f3E75FDEC;
	fma.rn.f32 	%f361, %f360, %f352, 0f3F317218;
	fma.rn.f32 	%f362, %f361, %f352, 0f3F800000;
	mul.f32 	%f363, %f362, %f356;
	mul.f32 	%f364, %f363, %f355;
	selp.f32 	%f365, %f353, %f364, %p133;
	setp.neu.f32 	%p134, %f48, 0f3F800000;
	neg.f32 	%f366, %f365;
	selp.f32 	%f428, %f365, %f366, %p134;
	bra.uni 	$L__BB3_53;
$L__BB3_51:
	setp.neu.f32 	%p135, %f48, 0f3F800000;
	setp.lt.s16 	%p136, %rs1, 0;
	selp.b32 	%r79, %r5, %r4, %p136;
	and.b32  	%r80, %r79, 2147483647;
	selp.b32 	%r81, %r80, %r79, %p135;
	mov.b32 	%f428, %r81;
	bra.uni 	$L__BB3_53;
$L__BB3_52:
	add.rn.f32 	%f428, %f43, %f47;
$L__BB3_53:
	cvt.rzi.s32.f32 	%r82, %f428;
	add.s64 	%rd65, %rd1, %rd78;
	st.global.u8 	[%rd65], %r82;
	mov.u64 	%rd78, %rd33;
$L__BB3_54:
	setp.ge.u64 	%p137, %rd33, %rd43;
	@%p137 bra 	$L__BB3_92;
$L__BB3_55:
	cvt.u16.u64 	%rs21, %rd78;
	mad.lo.s16 	%rs22, %rs9, %rs21, %rs8;
	and.b16  	%rs23, %rs22, 255;
	cvt.s16.s8 	%rs2, %rs22;
	cvt.rn.f32.s16 	%f54, %rs2;
	mul.f32 	%f368, %f54, 0f3F000000;
	cvt.rzi.f32.f32 	%f369, %f368;
	add.f32 	%f370, %f369, %f369;
	sub.f32 	%f371, %f54, %f370;
	abs.f32 	%f55, %f371;
	setp.eq.s16 	%p138, %rs23, 0;
	mov.f32 	%f429, 0f3F800000;
	@%p138 bra 	$L__BB3_62;
	setp.nan.f32 	%p139, %f222, %f222;
	abs.f32 	%f372, %f54;
	setp.nan.f32 	%p140, %f372, %f372;
	or.pred  	%p141, %p139, %p140;
	@%p141 bra 	$L__BB3_61;
	@%p2 bra 	$L__BB3_60;
	setp.eq.s16 	%p142, %rs7, -1;
	setp.eq.f32 	%p143, %f372, 0f7F800000;
	and.pred  	%p144, %p142, %p143;
	@%p144 bra 	$L__BB3_62;
	mul.rn.f32 	%f374, %f45, %f54;
	cvt.rni.f32.f32 	%f375, %f374;
	sub.f32 	%f376, %f374, %f375;
	neg.f32 	%f377, %f374;
	fma.rn.f32 	%f378, %f45, %f54, %f377;
	fma.rn.f32 	%f379, %f46, %f54, %f378;
	add.f32 	%f380, %f376, %f379;
	setp.gt.f32 	%p145, %f375, 0f00000000;
	selp.b32 	%r83, 0, -2097152000, %p145;
	setp.lt.f32 	%p146, %f374, 0f00000000;
	selp.f32 	%f381, 0f00000000, 0f7F800000, %p146;
	abs.f32 	%f382, %f374;
	setp.gt.f32 	%p147, %f382, 0f43180000;
	cvt.rzi.s32.f32 	%r84, %f375;
	shl.b32 	%r85, %r84, 23;
	sub.s32 	%r86, %r85, %r83;
	mov.b32 	%f383, %r86;
	add.s32 	%r87, %r83, 2130706432;
	mov.b32 	%f384, %r87;
	fma.rn.f32 	%f385, %f380, 0f391FCB8E, 0f3AAF85ED;
	fma.rn.f32 	%f386, %f385, %f380, 0f3C1D9856;
	fma.rn.f32 	%f387, %f386, %f380, 0f3D6357BB;
	fma.rn.f32 	%f388, %f387, %f380, 0f3E75FDEC;
	fma.rn.f32 	%f389, %f388, %f380, 0f3F317218;
	fma.rn.f32 	%f390, %f389, %f380, 0f3F800000;
	mul.f32 	%f391, %f390, %f384;
	mul.f32 	%f392, %f391, %f383;
	selp.f32 	%f393, %f381, %f392, %p147;
	setp.neu.f32 	%p148, %f55, 0f3F800000;
	neg.f32 	%f394, %f393;
	selp.f32 	%f429, %f393, %f394, %p148;
	bra.uni 	$L__BB3_62;
$L__BB3_60:
	setp.neu.f32 	%p149, %f55, 0f3F800000;
	setp.lt.s16 	%p150, %rs2, 0;
	selp.b32 	%r88, %r5, %r4, %p150;
	and.b32  	%r89, %r88, 2147483647;
	selp.b32 	%r90, %r89, %r88, %p149;
	mov.b32 	%f429, %r90;
	bra.uni 	$L__BB3_62;
$L__BB3_61:
	add.rn.f32 	%f429, %f43, %f54;
$L__BB3_62:
	cvt.rzi.s32.f32 	%r91, %f429;
	add.s64 	%rd36, %rd1, %rd78;
	st.global.u8 	[%rd36], %r91;
	add.s16 	%rs24, %rs2, %rs9;
	and.b16  	%rs25, %rs24, 255;
	cvt.s16.s8 	%rs3, %rs24;
	cvt.rn.f32.s16 	%f61, %rs3;
	mul.f32 	%f396, %f61, 0f3F000000;
	cvt.rzi.f32.f32 	%f397, %f396;
	add.f32 	%f398, %f397, %f397;
	sub.f32 	%f399, %f61, %f398;
	abs.f32 	%f62, %f399;
	setp.eq.s16 	%p151, %rs25, 0;
	mov.f32 	%f430, 0f3F800000;
	@%p151 bra 	$L__BB3_69;
	setp.nan.f32 	%p152, %f222, %f222;
	abs.f32 	%f400, %f61;
	setp.nan.f32 	%p153, %f400, %f400;
	or.pred  	%p154, %p152, %p153;
	@%p154 bra 	$L__BB3_68;
	@%p2 bra 	$L__BB3_67;
	setp.eq.s16 	%p155, %rs7, -1;
	setp.eq.f32 	%p156, %f400, 0f7F800000;
	and.pred  	%p157, %p155, %p156;
	@%p157 bra 	$L__BB3_69;
	mul.rn.f32 	%f402, %f45, %f61;
	cvt.rni.f32.f32 	%f403, %f402;
	sub.f32 	%f404, %f402, %f403;
	neg.f32 	%f405, %f402;
	fma.rn.f32 	%f406, %f45, %f61, %f405;
	fma.rn.f32 	%f407, %f46, %f61, %f406;
	add.f32 	%f408, %f404, %f407;
	setp.gt.f32 	%p158, %f403, 0f00000000;
	selp.b32 	%r92, 0, -2097152000, %p158;
	setp.lt.f32 	%p159, %f402, 0f00000000;
	selp.f32 	%f409, 0f00000000, 0f7F800000, %p159;
	abs.f32 	%f410, %f402;
	setp.gt.f32 	%p160, %f410, 0f43180000;
	cvt.rzi.s32.f32 	%r93, %f403;
	shl.b32 	%r94, %r93, 23;
	sub.s32 	%r95, %r94, %r92;
	mov.b32 	%f411, %r95;
	add.s32 	%r96, %r92, 2130706432;
	mov.b32 	%f412, %r96;
	fma.rn.f32 	%f413, %f408, 0f391FCB8E, 0f3AAF85ED;
	fma.rn.f32 	%f414, %f413, %f408, 0f3C1D9856;
	fma.rn.f32 	%f415, %f414, %f408, 0f3D6357BB;
	fma.rn.f32 	%f416, %f415, %f408, 0f3E75FDEC;
	fma.rn.f32 	%f417, %f416, %f408, 0f3F317218;
	fma.rn.f32 	%f418, %f417, %f408, 0f3F800000;
	mul.f32 	%f419, %f418, %f412;
	mul.f32 	%f420, %f419, %f411;
	selp.f32 	%f421, %f409, %f420, %p160;
	setp.neu.f32 	%p161, %f62, 0f3F800000;
	neg.f32 	%f422, %f421;
	selp.f32 	%f430, %f421, %f422, %p161;
	bra.uni 	$L__BB3_69;
$L__BB3_67:
	setp.neu.f32 	%p162, %f62, 0f3F800000;
	setp.lt.s16 	%p163, %rs3, 0;
	selp.b32 	%r97, %r5, %r4, %p163;
	and.b32  	%r98, %r97, 2147483647;
	selp.b32 	%r99, %r98, %r97, %p162;
	mov.b32 	%f430, %r99;
	bra.uni 	$L__BB3_69;
$L__BB3_68:
	add.rn.f32 	%f430, %f43, %f61;
$L__BB3_69:
	cvt.rzi.s32.f32 	%r100, %f430;
	st.global.u8 	[%rd36+1], %r100;
	add.s64 	%rd78, %rd78, 2;
	setp.lt.u64 	%p164, %rd78, %rd43;
	@%p164 bra 	$L__BB3_55;
	bra.uni 	$L__BB3_92;
$L__BB3_70:
	add.s64 	%rd38, %rd78, 1;
	max.u64 	%rd60, %rd43, %rd38;
	and.b64  	%rd61, %rd60, 1;
	setp.eq.b64 	%p84, %rd61, 1;
	not.pred 	%p85, %p84;
	@%p85 bra 	$L__BB3_77;
	cvt.u16.u64 	%rs10, %rd78;
	mad.lo.s16 	%rs11, %rs9, %rs10, %rs8;
	and.b16  	%rs12, %rs11, 255;
	cvt.s16.s8 	%rs4, %rs11;
	cvt.rn.f32.s16 	%f68, %rs4;
	setp.eq.s16 	%p86, %rs12, 0;
	mov.f32 	%f431, 0f3F800000;
	@%p86 bra 	$L__BB3_76;
	setp.nan.f32 	%p87, %f222, %f222;
	abs.f32 	%f257, %f68;
	setp.nan.f32 	%p88, %f257, %f257;
	or.pred  	%p89, %p87, %p88;
	@%p89 bra 	$L__BB3_75;
	mul.rn.f32 	%f259, %f45, %f68;
	cvt.rni.f32.f32 	%f260, %f259;
	sub.f32 	%f261, %f259, %f260;
	neg.f32 	%f262, %f259;
	fma.rn.f32 	%f263, %f45, %f68, %f262;
	fma.rn.f32 	%f264, %f46, %f68, %f263;
	add.f32 	%f265, %f261, %f264;
	setp.gt.f32 	%p90, %f260, 0f00000000;
	selp.b32 	%r47, 0, -2097152000, %p90;
	setp.lt.f32 	%p91, %f259, 0f00000000;
	selp.f32 	%f266, 0f00000000, 0f7F800000, %p91;
	abs.f32 	%f267, %f259;
	setp.gt.f32 	%p92, %f267, 0f43180000;
	cvt.rzi.s32.f32 	%r48, %f260;
	shl.b32 	%r49, %r48, 23;
	sub.s32 	%r50, %r49, %r47;
	mov.b32 	%f268, %r50;
	add.s32 	%r51, %r47, 2130706432;
	mov.b32 	%f269, %r51;
	fma.rn.f32 	%f270, %f265, 0f391FCB8E, 0f3AAF85ED;
	fma.rn.f32 	%f271, %f270, %f265, 0f3C1D9856;
	fma.rn.f32 	%f272, %f271, %f265, 0f3D6357BB;
	fma.rn.f32 	%f273, %f272, %f265, 0f3E75FDEC;
	fma.rn.f32 	%f274, %f273, %f265, 0f3F317218;
	fma.rn.f32 	%f275, %f274, %f265, 0f3F800000;
	mul.f32 	%f276, %f275, %f269;
	mul.f32 	%f277, %f276, %f268;
	selp.f32 	%f431, %f266, %f277, %p92;
	not.pred 	%p93, %p2;
	@%p93 bra 	$L__BB3_76;
	mul.f32 	%f278, %f68, 0f3F000000;
	cvt.rzi.f32.f32 	%f279, %f278;
	add.f32 	%f280, %f279, %f279;
	sub.f32 	%f281, %f68, %f280;
	abs.f32 	%f282, %f281;
	setp.neu.f32 	%p94, %f282, 0f3F800000;
	setp.lt.s16 	%p95, %rs4, 0;
	selp.b32 	%r52, %r5, %r4, %p95;
	and.b32  	%r53, %r52, 2147483647;
	selp.b32 	%r54, %r53, %r52, %p94;
	mov.b32 	%f431, %r54;
	bra.uni 	$L__BB3_76;
$L__BB3_75:
	add.rn.f32 	%f431, %f43, %f68;
$L__BB3_76:
	cvt.rzi.s32.f32 	%r55, %f431;
	add.s64 	%rd62, %rd1, %rd78;
	st.global.u8 	[%rd62], %r55;
	mov.u64 	%rd78, %rd38;
$L__BB3_77:
	setp.ge.u64 	%p96, %rd38, %rd43;
	@%p96 bra 	$L__BB3_92;
	not.pred 	%p101, %p2;
$L__BB3_79:
	cvt.u16.u64 	%rs13, %rd78;
	mad.lo.s16 	%rs14, %rs9, %rs13, %rs8;
	and.b16  	%rs15, %rs14, 255;
	cvt.s16.s8 	%rs5, %rs14;
	cvt.rn.f32.s16 	%f73, %rs5;
	setp.eq.s16 	%p97, %rs15, 0;
	mov.f32 	%f432, 0f3F800000;
	@%p97 bra 	$L__BB3_85;
	setp.num.f32 	%p98, %f222, %f222;
	abs.f32 	%f284, %f73;
	setp.num.f32 	%p99, %f284, %f284;
	and.pred  	%p100, %p98, %p99;
	@%p100 bra 	$L__BB3_82;
	add.rn.f32 	%f432, %f43, %f73;
	bra.uni 	$L__BB3_85;
$L__BB3_82:
	@%p101 bra 	$L__BB3_84;
	mul.f32 	%f306, %f73, 0f3F000000;
	cvt.rzi.f32.f32 	%f307, %f306;
	add.f32 	%f308, %f307, %f307;
	sub.f32 	%f309, %f73, %f308;
	abs.f32 	%f310, %f309;
	setp.neu.f32 	%p107, %f310, 0f3F800000;
	setp.lt.s16 	%p108, %rs5, 0;
	selp.b32 	%r61, %r5, %r4, %p108;
	and.b32  	%r62, %r61, 2147483647;
	selp.b32 	%r63, %r62, %r61, %p107;
	mov.b32 	%f432, %r63;
	bra.uni 	$L__BB3_85;
$L__BB3_84:
	mul.rn.f32 	%f285, %f45, %f73;
	cvt.rni.f32.f32 	%f286, %f285;
	sub.f32 	%f287, %f285, %f286;
	neg.f32 	%f288, %f285;
	fma.rn.f32 	%f289, %f45, %f73, %f288;
	fma.rn.f32 	%f290, %f46, %f73, %f289;
	add.f32 	%f291, %f287, %f290;
	setp.gt.f32 	%p102, %f286, 0f00000000;
	selp.b32 	%r56, 0, -2097152000, %p102;
	setp.eq.s16 	%p103, %rs7, -1;
	setp.eq.f32 	%p104, %f284, 0f7F800000;
	setp.lt.f32 	%p105, %f285, 0f00000000;
	selp.f32 	%f292, 0f00000000, 0f7F800000, %p105;
	abs.f32 	%f293, %f285;
	setp.gt.f32 	%p106, %f293, 0f43180000;
	cvt.rzi.s32.f32 	%r57, %f286;
	shl.b32 	%r58, %r57, 23;
	sub.s32 	%r59, %r58, %r56;
	mov.b32 	%f294, %r59;
	add.s32 	%r60, %r56, 2130706432;
	mov.b32 	%f295, %r60;
	fma.rn.f32 	%f296, %f291, 0f391FCB8E, 0f3AAF85ED;
	fma.rn.f32 	%f297, %f296, %f291, 0f3C1D9856;
	fma.rn.f32 	%f298, %f297, %f291, 0f3D6357BB;
	fma.rn.f32 	%f299, %f298, %f291, 0f3E75FDEC;
	fma.rn.f32 	%f300, %f299, %f291, 0f3F317218;
	fma.rn.f32 	%f301, %f300, %f291, 0f3F800000;
	mul.f32 	%f302, %f301, %f295;
	mul.f32 	%f303, %f302, %f294;
	selp.f32 	%f304, %f292, %f303, %p106;
	selp.f32 	%f305, 0f3F800000, %f304, %p104;
	selp.f32 	%f432, %f305, %f304, %p103;
$L__BB3_85:
	cvt.rzi.s32.f32 	%r64, %f432;
	add.s64 	%rd41, %rd1, %rd78;
	st.global.u8 	[%rd41], %r64;
	add.s16 	%rs16, %rs5, %rs9;
	and.b16  	%rs17, %rs16, 255;
	cvt.s16.s8 	%rs6, %rs16;
	cvt.rn.f32.s16 	%f79, %rs6;
	setp.eq.s16 	%p109, %rs17, 0;
	mov.f32 	%f433, 0f3F800000;
	@%p109 bra 	$L__BB3_91;
	setp.nan.f32 	%p110, %f222, %f222;
	abs.f32 	%f312, %f79;
	setp.nan.f32 	%p111, %f312, %f312;
	or.pred  	%p112, %p110, %p111;
	@%p112 bra 	$L__BB3_90;
	@%p2 bra 	$L__BB3_89;
	mul.rn.f32 	%f313, %f45, %f79;
	cvt.rni.f32.f32 	%f314, %f313;
	sub.f32 	%f315, %f313, %f314;
	neg.f32 	%f316, %f313;
	fma.rn.f32 	%f317, %f45, %f79, %f316;
	fma.rn.f32 	%f318, %f46, %f79, %f317;
	add.f32 	%f319, %f315, %f318;
	setp.gt.f32 	%p113, %f314, 0f00000000;
	selp.b32 	%r65, 0, -2097152000, %p113;
	setp.eq.s16 	%p114, %rs7, -1;
	setp.eq.f32 	%p115, %f312, 0f7F800000;
	setp.lt.f32 	%p116, %f313, 0f00000000;
	selp.f32 	%f320, 0f00000000, 0f7F800000, %p116;
	abs.f32 	%f321, %f313;
	setp.gt.f32 	%p117, %f321, 0f43180000;
	cvt.rzi.s32.f32 	%r66, %f314;
	shl.b32 	%r67, %r66, 23;
	sub.s32 	%r68, %r67, %r65;
	mov.b32 	%f322, %r68;
	add.s32 	%r69, %r65, 2130706432;
	mov.b32 	%f323, %r69;
	fma.rn.f32 	%f324, %f319, 0f391FCB8E, 0f3AAF85ED;
	fma.rn.f32 	%f325, %f324, %f319, 0f3C1D9856;
	fma.rn.f32 	%f326, %f325, %f319, 0f3D6357BB;
	fma.rn.f32 	%f327, %f326, %f319, 0f3E75FDEC;
	fma.rn.f32 	%f328, %f327, %f319, 0f3F317218;
	fma.rn.f32 	%f329, %f328, %f319, 0f3F800000;
	mul.f32 	%f330, %f329, %f323;
	mul.f32 	%f331, %f330, %f322;
	selp.f32 	%f332, %f320, %f331, %p117;
	selp.f32 	%f333, 0f3F800000, %f332, %p115;
	selp.f32 	%f433, %f333, %f332, %p114;
	bra.uni 	$L__BB3_91;
$L__BB3_89:
	mul.f32 	%f334, %f79, 0f3F000000;
	cvt.rzi.f32.f32 	%f335, %f334;
	add.f32 	%f336, %f335, %f335;
	sub.f32 	%f337, %f79, %f336;
	abs.f32 	%f338, %f337;
	setp.neu.f32 	%p118, %f338, 0f3F800000;
	setp.lt.s16 	%p119, %rs6, 0;
	selp.b32 	%r70, %r5, %r4, %p119;
	and.b32  	%r71, %r70, 2147483647;
	selp.b32 	%r72, %r71, %r70, %p118;
	mov.b32 	%f433, %r72;
	bra.uni 	$L__BB3_91;
$L__BB3_90:
	add.rn.f32 	%f433, %f43, %f79;
$L__BB3_91:
	cvt.rzi.s32.f32 	%r73, %f433;
	st.global.u8 	[%rd41+1], %r73;
	add.s64 	%rd78, %rd78, 2;
	setp.lt.u64 	%p120, %rd78, %rd43;
	@%p120 bra 	$L__BB3_79;
$L__BB3_92:
	ret;

}
	// .globl	logspace_i16_vec4
.visible .entry logspace_i16_vec4(
	.param .u64 .ptr .align 1 logspace_i16_vec4_param_0,
	.param .u16 logspace_i16_vec4_param_1,
	.param .u16 logspace_i16_vec4_param_2,
	.param .u16 logspace_i16_vec4_param_3,
	.param .u64 logspace_i16_vec4_param_4
)
{
	.reg .pred 	%p<173>;
	.reg .b16 	%rs<34>;
	.reg .b32 	%r<98>;
	.reg .b32 	%f<434>;
	.reg .b64 	%rd<106>;

	ld.param.u64 	%rd51, [logspace_i16_vec4_param_0];
	ld.param.u16 	%rs17, [logspace_i16_vec4_param_1];
	ld.param.u16 	%rs32, [logspace_i16_vec4_param_2];
	ld.param.u16 	%rs19, [logspace_i16_vec4_param_3];
	ld.param.u64 	%rd50, [logspace_i16_vec4_param_4];
	cvta.to.global.u64 	%rd1, %rd51;
	mov.u32 	%r6, %ctaid.x;
	mov.u32 	%r7, %ntid.x;
	mov.u32 	%r8, %tid.x;
	mad.lo.s32 	%r9, %r6, %r7, %r8;
	cvt.u64.u32 	%rd2, %r9;
	mov.u32 	%r10, %nctaid.x;
	mul.lo.s32 	%r11, %r7, %r10;
	cvt.u64.u32 	%rd3, %r11;
	shr.u64 	%rd4, %rd50, 2;
	setp.le.u64 	%p3, %rd4, %rd2;
	@%p3 bra 	$L__BB4_31;
	cvt.rn.f32.s16 	%f1, %rs17;
	cvt.s64.s16 	%rd91, %rs32;
	cvt.s64.s16 	%rd52, %rs19;
	abs.f32 	%f85, %f1;
	setp.lt.f32 	%p4, %f85, 0f00800000;
	mul.f32 	%f86, %f85, 0f4B800000;
	selp.f32 	%f87, %f86, %f85, %p4;
	selp.f32 	%f88, 0fC1C00000, 0f00000000, %p4;
	mov.b32 	%r12, %f87;
	add.s32 	%r13, %r12, -1060439283;
	and.b32  	%r14, %r13, -8388608;
	sub.s32 	%r15, %r12, %r14;
	mov.b32 	%f89, %r15;
	cvt.rn.f32.s32 	%f90, %r14;
	fma.rn.f32 	%f91, %f90, 0f34000000, %f88;
	add.f32 	%f92, %f89, 0fBF800000;
	add.f32 	%f93, %f89, 0f3F800000;
	rcp.approx.ftz.f32 	%f94, %f93;
	add.f32 	%f95, %f92, %f92;
	mul.f32 	%f96, %f95, %f94;
	mul.f32 	%f97, %f96, %f96;
	sub.f32 	%f98, %f92, %f96;
	add.f32 	%f99, %f98, %f98;
	neg.f32 	%f100, %f96;
	fma.rn.f32 	%f101, %f100, %f92, %f99;
	mul.rn.f32 	%f102, %f94, %f101;
	fma.rn.f32 	%f103, %f97, 0f3A2C32E4, 0f3B52E7DB;
	fma.rn.f32 	%f104, %f103, %f97, 0f3C93BB73;
	fma.rn.f32 	%f105, %f104, %f97, 0f3DF6384F;
	mul.rn.f32 	%f106, %f105, %f97;
	fma.rn.f32 	%f107, %f96, 0f3FB8AA3B, %f91;
	sub.f32 	%f108, %f91, %f107;
	fma.rn.f32 	%f109, %f96, 0f3FB8AA3B, %f108;
	fma.rn.f32 	%f110, %f102, 0f3FB8AA3B, %f109;
	fma.rn.f32 	%f111, %f96, 0f32A55E34, %f110;
	mul.f32 	%f112, %f106, 0f40400000;
	fma.rn.f32 	%f113, %f112, %f102, %f111;
	fma.rn.f32 	%f114, %f106, %f96, %f113;
	add.rn.f32 	%f3, %f107, %f114;
	neg.f32 	%f115, %f107;
	add.rn.f32 	%f116, %f3, %f115;
	neg.f32 	%f117, %f116;
	add.rn.f32 	%f4, %f114, %f117;
	setp.eq.s16 	%p5, %rs17, 0;
	setp.eq.f32 	%p6, %f85, 0f7F800000;
	or.pred  	%p1, %p5, %p6;
	add.f32 	%f5, %f1, %f1;
	mov.b32 	%r16, %f5;
	and.b32  	%r17, %r16, 2147483647;
	mov.b32 	%f6, %r17;
	shl.b64 	%rd53, %rd2, 3;
	add.s64 	%rd92, %rd1, %rd53;
	shl.b64 	%rd54, %rd2, 2;
	mad.lo.s64 	%rd7, %rd52, %rd54, %rd52;
	mul.lo.s64 	%rd55, %rd52, %rd3;
	shl.b64 	%rd8, %rd55, 2;
	or.b64  	%rd56, %rd54, 2;
	mul.lo.s64 	%rd9, %rd56, %rd52;
	or.b64  	%rd57, %rd54, 3;
	mul.lo.s64 	%rd10, %rd57, %rd52;
	mul.lo.s64 	%rd58, %rd52, %rd2;
	shl.b64 	%rd11, %rd58, 2;
	not.pred 	%p67, %p1;
	mov.u64 	%rd93, %rd2;
$L__BB4_2:
	setp.eq.s16 	%p7, %rs17, 1;
	add.s64 	%rd60, %rd11, %rd91;
	cvt.rn.f32.u64 	%f7, %rd60;
	mul.f32 	%f119, %f7, 0f3F000000;
	cvt.rzi.f32.f32 	%f120, %f119;
	add.f32 	%f121, %f120, %f120;
	sub.f32 	%f122, %f7, %f121;
	abs.f32 	%f8, %f122;
	mul.rn.f32 	%f123, %f3, %f7;
	neg.f32 	%f124, %f123;
	fma.rn.f32 	%f125, %f3, %f7, %f124;
	fma.rn.f32 	%f126, %f4, %f7, %f125;
	cvt.rni.f32.f32 	%f127, %f123;
	sub.f32 	%f128, %f123, %f127;
	add.f32 	%f129, %f128, %f126;
	fma.rn.f32 	%f130, %f129, 0f391FCB8E, 0f3AAF85ED;
	fma.rn.f32 	%f131, %f130, %f129, 0f3C1D9856;
	fma.rn.f32 	%f132, %f131, %f129, 0f3D6357BB;
	fma.rn.f32 	%f133, %f132, %f129, 0f3E75FDEC;
	fma.rn.f32 	%f134, %f133, %f129, 0f3F317218;
	fma.rn.f32 	%f135, %f134, %f129, 0f3F800000;
	cvt.rzi.s32.f32 	%r18, %f127;
	setp.gt.f32 	%p8, %f127, 0f00000000;
	selp.b32 	%r19, 0, -2097152000, %p8;
	add.s32 	%r20, %r19, 2130706432;
	mov.b32 	%f136, %r20;
	mul.f32 	%f137, %f135, %f136;
	shl.b32 	%r21, %r18, 23;
	sub.s32 	%r22, %r21, %r19;
	mov.b32 	%f138, %r22;
	mul.f32 	%f139, %f137, %f138;
	abs.f32 	%f140, %f123;
	setp.gt.f32 	%p9, %f140, 0f43180000;
	setp.lt.f32 	%p10, %f123, 0f00000000;
	selp.f32 	%f141, 0f00000000, 0f7F800000, %p10;
	selp.f32 	%f9, %f141, %f139, %p9;
	setp.eq.s64 	%p11, %rd60, 0;
	or.pred  	%p12, %p7, %p11;
	mov.f32 	%f424, 0f3F800000;
	@%p12 bra 	$L__BB4_9;
	setp.num.f32 	%p13, %f85, %f85;
	abs.f32 	%f142, %f7;
	setp.num.f32 	%p14, %f142, %f142;
	and.pred  	%p15, %p13, %p14;
	@%p15 bra 	$L__BB4_5;
	add.rn.f32 	%f424, %f1, %f7;
	bra.uni 	$L__BB4_9;
$L__BB4_5:
	@%p67 bra 	$L__BB4_7;
	setp.neu.f32 	%p23, %f8, 0f3F800000;
	selp.f32 	%f424, %f6, %f5, %p23;
	bra.uni 	$L__BB4_9;
$L__BB4_7:
	setp.gt.s16 	%p17, %rs17, -1;
	setp.eq.s16 	%p18, %rs17, -1;
	setp.eq.f32 	%p19, %f142, 0f7F800000;
	and.pred  	%p20, %p18, %p19;
	or.pred  	%p21, %p20, %p17;
	selp.f32 	%f424, 0f3F800000, %f9, %p20;
	@%p21 bra 	$L__BB4_9;
	setp.neu.f32 	%p22, %f8, 0f3F800000;
	neg.f32 	%f143, %f9;
	selp.f32 	%f424, %f9, %f143, %p22;
$L__BB4_9:
	cvt.rzi.s32.f32 	%r1, %f424;
	add.s64 	%rd62, %rd7, %rd91;
	cvt.rn.f32.u64 	%f16, %rd62;
	mul.f32 	%f145, %f16, 0f3F000000;
	cvt.rzi.f32.f32 	%f146, %f145;
	add.f32 	%f147, %f146, %f146;
	sub.f32 	%f148, %f16, %f147;
	abs.f32 	%f17, %f148;
	mul.rn.f32 	%f149, %f3, %f16;
	neg.f32 	%f150, %f149;
	fma.rn.f32 	%f151, %f3, %f16, %f150;
	fma.rn.f32 	%f152, %f4, %f16, %f151;
	cvt.rni.f32.f32 	%f153, %f149;
	sub.f32 	%f154, %f149, %f153;
	add.f32 	%f155, %f154, %f152;
	fma.rn.f32 	%f156, %f155, 0f391FCB8E, 0f3AAF85ED;
	fma.rn.f32 	%f157, %f156, %f155, 0f3C1D9856;
	fma.rn.f32 	%f158, %f157, %f155, 0f3D6357BB;
	fma.rn.f32 	%f159, %f158, %f155, 0f3E75FDEC;
	fma.rn.f32 	%f160, %f159, %f155, 0f3F317218;
	fma.rn.f32 	%f161, %f160, %f155, 0f3F800000;
	cvt.rzi.s32.f32 	%r23, %f153;
	setp.gt.f32 	%p25, %f153, 0f00000000;
	selp.b32 	%r24, 0, -2097152000, %p25;
	add.s32 	%r25, %r24, 2130706432;
	mov.b32 	%f162, %r25;
	mul.f32 	%f163, %f161, %f162;
	shl.b32 	%r26, %r23, 23;
	sub.s32 	%r27, %r26, %r24;
	mov.b32 	%f164, %r27;
	mul.f32 	%f165, %f163, %f164;
	abs.f32 	%f166, %f149;
	setp.gt.f32 	%p26, %f166, 0f43180000;
	setp.lt.f32 	%p27, %f149, 0f00000000;
	selp.f32 	%f167, 0f00000000, 0f7F800000, %p27;
	selp.f32 	%f18, %f167, %f165, %p26;
	setp.eq.s64 	%p28, %rd62, 0;
	or.pred  	%p29, %p7, %p28;
	mov.f32 	%f425, 0f3F800000;
	@%p29 bra 	$L__BB4_16;
	setp.num.f32 	%p30, %f85, %f85;
	abs.f32 	%f168, %f16;
	setp.num.f32 	%p31, %f168, %f168;
	and.pred  	%p32, %p30, %p31;
	@%p32 bra 	$L__BB4_12;
	add.rn.f32 	%f425, %f1, %f16;
	bra.uni 	$L__BB4_16;
$L__BB4_12:
	@%p67 bra 	$L__BB4_14;
	setp.neu.f32 	%p40, %f17, 0f3F800000;
	selp.f32 	%f425, %f6, %f5, %p40;
	bra.uni 	$L__BB4_16;
$L__BB4_14:
	setp.gt.s16 	%p34, %rs17, -1;
	setp.eq.s16 	%p35, %rs17, -1;
	setp.eq.f32 	%p36, %f168, 0f7F800000;
	and.pred  	%p37, %p35, %p36;
	or.pred  	%p38, %p37, %p34;
	selp.f32 	%f425, 0f3F800000, %f18, %p37;
	@%p38 bra 	$L__BB4_16;
	setp.neu.f32 	%p39, %f17, 0f3F800000;
	neg.f32 	%f169, %f18;
	selp.f32 	%f425, %f18, %f169, %p39;
$L__BB4_16:
	cvt.rzi.s32.f32 	%r2, %f425;
	add.s64 	%rd64, %rd9, %rd91;
	cvt.rn.f32.u64 	%f25, %rd64;
	mul.f32 	%f171, %f25, 0f3F000000;
	cvt.rzi.f32.f32 	%f172, %f171;
	add.f32 	%f173, %f172, %f172;
	sub.f32 	%f174, %f25, %f173;
	abs.f32 	%f26, %f174;
	mul.rn.f32 	%f175, %f3, %f25;
	neg.f32 	%f176, %f175;
	fma.rn.f32 	%f177, %f3, %f25, %f176;
	fma.rn.f32 	%f178, %f4, %f25, %f177;
	cvt.rni.f32.f32 	%f179, %f175;
	sub.f32 	%f180, %f175, %f179;
	add.f32 	%f181, %f180, %f178;
	fma.rn.f32 	%f182, %f181, 0f391FCB8E, 0f3AAF85ED;
	fma.rn.f32 	%f183, %f182, %f181, 0f3C1D9856;
	fma.rn.f32 	%f184, %f183, %f181, 0f3D6357BB;
	fma.rn.f32 	%f185, %f184, %f181, 0f3E75FDEC;
	fma.rn.f32 	%f186, %f185, %f181, 0f3F317218;
	fma.rn.f32 	%f187, %f186, %f181, 0f3F800000;
	cvt.rzi.s32.f32 	%r28, %f179;
	setp.gt.f32 	%p42, %f179, 0f00000000;
	selp.b32 	%r29, 0, -2097152000, %p42;
	add.s32 	%r30, %r29, 2130706432;
	mov.b32 	%f188, %r30;
	mul.f32 	%f189, %f187, %f188;
	shl.b32 	%r31, %r28, 23;
	sub.s32 	%r32, %r31, %r29;
	mov.b32 	%f190, %r32;
	mul.f32 	%f191, %f189, %f190;
	abs.f32 	%f192, %f175;
	setp.gt.f32 	%p43, %f192, 0f43180000;
	setp.lt.f32 	%p44, %f175, 0f00000000;
	selp.f32 	%f193, 0f00000000, 0f7F800000, %p44;
	selp.f32 	%f27, %f193, %f191, %p43;
	setp.eq.s64 	%p45, %rd64, 0;
	or.pred  	%p46, %p7, %p45;
	mov.f32 	%f426, 0f3F800000;
	@%p46 bra 	$L__BB4_23;
	setp.num.f32 	%p47, %f85, %f85;
	abs.f32 	%f194, %f25;
	setp.num.f32 	%p48, %f194, %f194;
	and.pred  	%p49, %p47, %p48;
	@%p49 bra 	$L__BB4_19;
	add.rn.f32 	%f426, %f1, %f25;
	bra.uni 	$L__BB4_23;
$L__BB4_19:
	@%p67 bra 	$L__BB4_21;
	setp.neu.f32 	%p57, %f26, 0f3F800000;
	selp.f32 	%f426, %f6, %f5, %p57;
	bra.uni 	$L__BB4_23;
$L__BB4_21:
	setp.gt.s16 	%p51, %rs17, -1;
	setp.eq.s16 	%p52, %rs17, -1;
	setp.eq.f32 	%p53, %f194, 0f7F800000;
	and.pred  	%p54, %p52, %p53;
	or.pred  	%p55, %p54, %p51;
	selp.f32 	%f426, 0f3F800000, %f27, %p54;
	@%p55 bra 	$L__BB4_23;
	setp.neu.f32 	%p56, %f26, 0f3F800000;
	neg.f32 	%f195, %f27;
	selp.f32 	%f426, %f27, %f195, %p56;
$L__BB4_23:
	cvt.rzi.s32.f32 	%r3, %f426;
	add.s64 	%rd66, %rd10, %rd91;
	cvt.rn.f32.u64 	%f34, %rd66;
	mul.f32 	%f197, %f34, 0f3F000000;
	cvt.rzi.f32.f32 	%f198, %f197;
	add.f32 	%f199, %f198, %f198;
	sub.f32 	%f200, %f34, %f199;
	abs.f32 	%f35, %f200;
	mul.rn.f32 	%f201, %f3, %f34;
	neg.f32 	%f202, %f201;
	fma.rn.f32 	%f203, %f3, %f34, %f202;
	fma.rn.f32 	%f204, %f4, %f34, %f203;
	cvt.rni.f32.f32 	%f205, %f201;
	sub.f32 	%f206, %f201, %f205;
	add.f32 	%f207, %f206, %f204;
	fma.rn.f32 	%f208, %f207, 0f391FCB8E, 0f3AAF85ED;
	fma.rn.f32 	%f209, %f208, %f207, 0f3C1D9856;
	fma.rn.f32 	%f210, %f209, %f207, 0f3D6357BB;
	fma.rn.f32 	%f211, %f210, %f207, 0f3E75FDEC;
	fma.rn.f32 	%f212, %f211, %f207, 0f3F317218;
	fma.rn.f32 	%f213, %f212, %f207, 0f3F800000;
	cvt.rzi.s32.f32 	%r33, %f205;
	setp.gt.f32 	%p59, %f205, 0f00000000;
	selp.b32 	%r34, 0, -2097152000, %p59;
	add.s32 	%r35, %r34, 2130706432;
	mov.b32 	%f214, %r35;
	mul.f32 	%f215, %f213, %f214;
	shl.b32 	%r36, %r33, 23;
	sub.s32 	%r37, %r36, %r34;
	mov.b32 	%f216, %r37;
	mul.f32 	%f217, %f215, %f216;
	abs.f32 	%f218, %f201;
	setp.gt.f32 	%p60, %f218, 0f43180000;
	setp.lt.f32 	%p61, %f201, 0f00000000;
	selp.f32 	%f219, 0f00000000, 0f7F800000, %p61;
	selp.f32 	%f36, %f219, %f217, %p60;
	setp.eq.s64 	%p62, %rd66, 0;
	or.pred  	%p63, %p7, %p62;
	mov.f32 	%f427, 0f3F800000;
	@%p63 bra 	$L__BB4_30;
	setp.num.f32 	%p64, %f85, %f85;
	abs.f32 	%f220, %f34;
	setp.num.f32 	%p65, %f220, %f220;
	and.pred  	%p66, %p64, %p65;
	@%p66 bra 	$L__BB4_26;
	add.rn.f32 	%f427, %f1, %f34;
	bra.uni 	$L__BB4_30;
$L__BB4_26:
	@%p67 bra 	$L__BB4_28;
	setp.neu.f32 	%p74, %f35, 0f3F800000;
	selp.f32 	%f427, %f6, %f5, %p74;
	bra.uni 	$L__BB4_30;
$L__BB4_28:
	setp.gt.s16 	%p68, %rs17, -1;
	setp.eq.s16 	%p69, %rs17, -1;
	setp.eq.f32 	%p70, %f220, 0f7F800000;
	and.pred  	%p71, %p69, %p70;
	or.pred  	%p72, %p71, %p68;
	selp.f32 	%f427, 0f3F800000, %f36, %p71;
	@%p72 bra 	$L__BB4_30;
	setp.neu.f32 	%p73, %f35, 0f3F800000;
	neg.f32 	%f221, %f36;
	selp.f32 	%f427, %f36, %f221, %p73;
$L__BB4_30:
	cvt.rzi.s32.f32 	%r38, %f427;
	cvt.u16.u32 	%rs20, %r38;
	cvt.u16.u32 	%rs21, %r1;
	cvt.u16.u32 	%rs22, %r2;
	cvt.u16.u32 	%rs23, %r3;
	st.global.v4.u16 	[%rd92], {%rs21, %rs22, %rs23, %rs20};
	add.s64 	%rd93, %rd93, %rd3;
	shl.b64 	%rd67, %rd3, 3;
	add.s64 	%rd92, %rd92, %rd67;
	add.s64 	%rd91, %rd91, %rd8;
	setp.lt.u64 	%p75, %rd93, %rd4;
	@%p75 bra 	$L__BB4_2;
$L__BB4_31:
	cvt.u32.u64 	%r39, %rd2;
	setp.ne.s32 	%p76, %r39, 0;
	and.b64  	%rd97, %rd50, -4;
	setp.eq.s64 	%p77, %rd97, %rd50;
	or.pred  	%p78, %p76, %p77;
	@%p78 bra 	$L__BB4_93;
	cvt.rn.f32.s16 	%f43, %rs17;
	abs.f32 	%f222, %f43;
	setp.lt.f32 	%p79, %f222, 0f00800000;
	mul.f32 	%f223, %f222, 0f4B800000;
	selp.f32 	%f224, %f223, %f222, %p79;
	selp.f32 	%f225, 0fC1C00000, 0f00000000, %p79;
	mov.b32 	%r40, %f224;
	add.s32 	%r41, %r40, -1060439283;
	and.b32  	%r42, %r41, -8388608;
	sub.s32 	%r43, %r40, %r42;
	mov.b32 	%f226, %r43;
	cvt.rn.f32.s32 	%f227, %r42;
	fma.rn.f32 	%f228, %f227, 0f34000000, %f225;
	add.f32 	%f229, %f226, 0fBF800000;
	add.f32 	%f230, %f226, 0f3F800000;
	rcp.approx.ftz.f32 	%f231, %f230;
	add.f32 	%f232, %f229, %f229;
	mul.f32 	%f233, %f232, %f231;
	mul.f32 	%f234, %f233, %f233;
	sub.f32 	%f235, %f229, %f233;
	add.f32 	%f236, %f235, %f235;
	neg.f32 	%f237, %f233;
	fma.rn.f32 	%f238, %f237, %f229, %f236;
	mul.rn.f32 	%f239, %f231, %f238;
	fma.rn.f32 	%f240, %f234, 0f3A2C32E4, 0f3B52E7DB;
	fma.rn.f32 	%f241, %f240, %f234, 0f3C93BB73;
	fma.rn.f32 	%f242, %f241, %f234, 0f3DF6384F;
	mul.rn.f32 	%f243, %f242, %f234;
	fma.rn.f32 	%f244, %f233, 0f3FB8AA3B, %f228;
	sub.f32 	%f245, %f228, %f244;
	fma.rn.f32 	%f246, %f233, 0f3FB8AA3B, %f245;
	fma.rn.f32 	%f247, %f239, 0f3FB8AA3B, %f246;
	fma.rn.f32 	%f248, %f233, 0f32A55E34, %f247;
	mul.f32 	%f249, %f243, 0f40400000;
	fma.rn.f32 	%f250, %f249, %f239, %f248;
	fma.rn.f32 	%f251, %f243, %f233, %f250;
	add.rn.f32 	%f45, %f244, %f251;
	neg.f32 	%f252, %f244;
	add.rn.f32 	%f253, %f45, %f252;
	neg.f32 	%f254, %f253;
	add.rn.f32 	%f46, %f251, %f254;
	setp.ne.s16 	%p80, %rs17, 1;
	setp.eq.s16 	%p81, %rs17, 0;
	setp.eq.f32 	%p82, %f222, 0f7F800000;
	or.pred  	%p2, %p81, %p82;
	add.f32 	%f255, %f43, %f43;
	mov.b32 	%r4, %f255;
	xor.b32  	%r5, %r4, 2139095040;
	@%p80 bra 	$L__BB4_44;
	add.s64 	%rd80, %rd97, 1;
	max.u64 	%rd19, %rd50, %rd80;
	sub.s64 	%rd20, %rd19, %rd97;
	and.b64  	%rd21, %rd20, 7;
	sub.s64 	%rd81, %rd97, %rd19;
	setp.gt.u64 	%p165, %rd81, -8;
	@%p165 bra 	$L__BB4_36;
	and.b64  	%rd95, %rd20, -8;
	shl.b64 	%rd82, %rd4, 3;
	add.s64 	%rd83, %rd82, %rd1;
	add.s64 	%rd94, %rd83, 8;
$L__BB4_35:
	.pragma "nounroll";
	mov.b16 	%rs28, 1;
	st.global.u16 	[%rd94+-8], %rs28;
	st.global.u16 	[%rd94+-6], %rs28;
	st.global.u16 	[%rd94+-4], %rs28;
	st.global.u16 	[%rd94+-2], %rs28;
	st.global.u16 	[%rd94], %rs28;
	st.global.u16 	[%rd94+2], %rs28;
	st.global.u16 	[%rd94+4], %rs28;
	st.global.u16 	[%rd94+6], %rs28;
	add.s64 	%rd97, %rd97, 8;
	add.s64 	%rd95, %rd95, -8;
	add.s64 	%rd94, %rd94, 16;
	setp.ne.s64 	%p166, %rd95, 0;
	@%p166 bra 	$L__BB4_35;
$L__BB4_36:
	setp.eq.s64 	%p167, %rd21, 0;
	@%p167 bra 	$L__BB4_93;
	and.b64  	%rd31, %rd19, 3;
	setp.lt.u64 	%p168, %rd21, 4;
	@%p168 bra 	$L__BB4_39;
	shl.b64 	%rd84, %rd97, 1;
	add.s64 	%rd85, %rd1, %rd84;
	mov.b16 	%rs29, 1;
	st.global.u16 	[%rd85], %rs29;
	st.global.u16 	[%rd85+2], %rs29;
	st.global.u16 	[%rd85+4], %rs29;
	st.global.u16 	[%rd85+6], %rs29;
	add.s64 	%rd97, %rd97, 4;
$L__BB4_39:
	setp.eq.s64 	%p169, %rd31, 0;
	@%p169 bra 	$L__BB4_93;
	setp.eq.s64 	%p170, %rd31, 1;
	@%p170 bra 	$L__BB4_42;
	shl.b64 	%rd86, %rd97, 1;
	add.s64 	%rd87, %rd1, %rd86;
	mov.b16 	%rs30, 1;
	st.global.u16 	[%rd87], %rs30;
	st.global.u16 	[%rd87+2], %rs30;
	add.s64 	%rd97, %rd97, 2;
$L__BB4_42:
	and.b64  	%rd88, %rd19, 1;
	setp.eq.b64 	%p171, %rd88, 1;
	not.pred 	%p172, %p171;
	@%p172 bra 	$L__BB4_93;
	shl.b64 	%rd89, %rd97, 1;
	add.s64 	%rd90, %rd1, %rd89;
	mov.b16 	%rs31, 1;
	st.global.u16 	[%rd90], %rs31;
	bra.uni 	$L__BB4_93;
$L__BB4_44:
	setp.gt.s16 	%p83, %rs17, -1;
	@%p83 bra 	$L__BB4_71;
	add.s64 	%rd36, %rd97, 1;
	max.u64 	%rd74, %rd50, %rd36;
	and.b64  	%rd75, %rd74, 1;
	setp.eq.b64 	%p121, %rd75, 1;
	not.pred 	%p122, %p121;
	mov.f32 	%f428, 0f3F800000;
	@%p122 bra 	$L__BB4_54;
	cvt.u16.u64 	%rs26, %rd97;
	mad.lo.s16 	%rs1, %rs19, %rs26, %rs32;
	cvt.rn.f32.s16 	%f47, %rs1;
	mul.f32 	%f340, %f47, 0f3F000000;
	cvt.rzi.f32.f32 	%f341, %f340;
	add.f32 	%f342, %f341, %f341;
	sub.f32 	%f343, %f47, %f342;
	abs.f32 	%f48, %f343;
	setp.eq.s16 	%p123, %rs1, 0;
	@%p123 bra 	$L__BB4_53;
	setp.nan.f32 	%p124, %f222, %f222;
	abs.f32 	%f344, %f47;
	setp.nan.f32 	%p125, %f344, %f344;
	or.pred  	%p126, %p124, %p125;
	@%p126 bra 	$L__BB4_52;
	setp.eq.f32 	%p127, %f222, 0f7F800000;
	@%p127 bra 	$L__BB4_51;
	setp.eq.s16 	%p128, %rs17, -1;
	setp.eq.f32 	%p129, %f344, 0f7F800000;
	and.pred  	%p130, %p128, %p129;
	@%p130 bra 	$L__BB4_53;
	mul.rn.f32 	%f346, %f45, %f47;
	cvt.rni.f32.f32 	%f347, %f346;
	sub.f32 	%f348, %f346, %f347;
	neg.f32 	%f349, %f346;
	fma.rn.f32 	%f350, %f45, %f47, %f349;
	fma.rn.f32 	%f351, %f46, %f47, %f350;
	add.f32 	%f352, %f348, %f351;
	setp.gt.f32 	%p131, %f347, 0f00000000;
	selp.b32 	%r71, 0, -2097152000, %p131;
	setp.lt.f32 	%p132, %f346, 0f00000000;
	selp.f32 	%f353, 0f00000000, 0f7F800000, %p132;
	abs.f32 	%f354, %f346;
	setp.gt.f32 	%p133, %f354, 0f43180000;
	cvt.rzi.s32.f32 	%r72, %f347;
	shl.b32 	%r73, %r72, 23;
	sub.s32 	%r74, %r73, %r71;
	mov.b32 	%f355, %r74;
	add.s32 	%r75, %r71, 2130706432;
	mov.b32 	%f356, %r75;
	fma.rn.f32 	%f357, %f352, 0f391FCB8E, 0f3AAF85ED;
	fma.rn.f32 	%f358, %f357, %f352, 0f3C1D9856;
	fma.rn.f32 	%f359, %f358, %f352, 0f3D6357BB;
	fma.rn.f32 	%f360, %f359, %f352, 0f3E75FDEC;
	fma.rn.f32 	%f361, %f360, %f352, 0f3F317218;
	fma.rn.f32 	%f362, %f361, %f352, 0f3F800000;
	mul.f32 	%f363, %f362, %f356;
	mul.f32 	%f364, %f363, %f355;
	selp.f32 	%f365, %f353, %f364, %p133;
	setp.neu.f32 	%p134, %f48, 0f3F800000;
	neg.f32 	%f366, %f365;
	selp.f32 	%f428, %f365, %f366, %p134;
	bra.uni 	$L__BB4_53;
$L__BB4_51:
	setp.neu.f32 	%p135, %f48, 0f3F800000;
	setp.lt.s16 	%p136, %rs1, 0;
	selp.b32 	%r76, %r5, %r4, %p136;
	and.b32  	%r77, %r76, 2147483647;
	selp.b32 	%r78, %r77, %r76, %p135;
	mov.b32 	%f428, %r78;
	bra.uni 	$L__BB4_53;
$L__BB4_52:
	add.rn.f32 	%f428, %f43, %f47;
$L__BB4_53:
	cvt.rzi.s32.f32 	%r79, %f428;
	shl.b64 	%rd76, %rd97, 1;
	add.s64 	%rd77, %rd1, %rd76;
	st.global.u16 	[%rd77], %r79;
	mov.u64 	%rd97, %rd36;
$L__BB4_54:
	setp.ge.u64 	%p137, %rd36, %rd50;
	@%p137 bra 	$L__BB4_93;
	cvt.u16.u64 	%rs27, %rd97;
	mul.lo.s16 	%rs2, %rs19, %rs27;
	shl.b16 	%rs3, %rs19, 1;
	shl.b64 	%rd78, %rd97, 1;
	add.s64 	%rd79, %rd78, %rd1;
	add.s64 	%rd101, %rd79, 2;
	add.s16 	%rs4, %rs2, %rs19;
$L__BB4_56:
	add.s16 	%rs6, %rs2, %rs32;
	cvt.rn.f32.s16 	%f54, %rs6;
	mul.f32 	%f368, %f54, 0f3F000000;
	cvt.rzi.f32.f32 	%f369, %f368;
	add.f32 	%f370, %f369, %f369;
	sub.f32 	%f371, %f54, %f370;
	abs.f32 	%f55, %f371;
	setp.eq.s16 	%p138, %rs6, 0;
	mov.f32 	%f429, 0f3F800000;
	@%p138 bra 	$L__BB4_63;
	setp.nan.f32 	%p139, %f222, %f222;
	abs.f32 	%f372, %f54;
	setp.nan.f32 	%p140, %f372, %f372;
	or.pred  	%p141, %p139, %p140;
	@%p141 bra 	$L__BB4_62;
	@%p2 bra 	$L__BB4_61;
	setp.eq.s16 	%p142, %rs17, -1;
	setp.eq.f32 	%p143, %f372, 0f7F800000;
	and.pred  	%p144, %p142, %p143;
	@%p144 bra 	$L__BB4_63;
	mul.rn.f32 	%f374, %f45, %f54;
	cvt.rni.f32.f32 	%f375, %f374;
	sub.f32 	%f376, %f374, %f375;
	neg.f32 	%f377, %f374;
	fma.rn.f32 	%f378, %f45, %f54, %f377;
	fma.rn.f32 	%f379, %f46, %f54, %f378;
	add.f32 	%f380, %f376, %f379;
	setp.gt.f32 	%p145, %f375, 0f00000000;
	selp.b32 	%r80, 0, -2097152000, %p145;
	setp.lt.f32 	%p146, %f374, 0f00000000;
	selp.f32 	%f381, 0f00000000, 0f7F800000, %p146;
	abs.f32 	%f382, %f374;
	setp.gt.f32 	%p147, %f382, 0f43180000;
	cvt.rzi.s32.f32 	%r81, %f375;
	shl.b32 	%r82, %r81, 23;
	sub.s32 	%r83, %r82, %r80;
	mov.b32 	%f383, %r83;
	add.s32 	%r84, %r80, 2130706432;
	mov.b32 	%f384, %r84;
	fma.rn.f32 	%f385, %f380, 0f391FCB8E, 0f3AAF85ED;
	fma.rn.f32 	%f386, %f385, %f380, 0f3C1D9856;
	fma.rn.f32 	%f387, %f386, %f380, 0f3D6357BB;
	fma.rn.f32 	%f388, %f387, %f380, 0f3E75FDEC;
	fma.rn.f32 	%f389, %f388, %f380, 0f3F317218;
	fma.rn.f32 	%f390, %f389, %f380, 0f3F800000;
	mul.f32 	%f391, %f390, %f384;
	mul.f32 	%f392, %f391, %f383;
	selp.f32 	%f393, %f381, %f392, %p147;
	setp.neu.f32 	%p148, %f55, 0f3F800000;
	neg.f32 	%f394, %f393;
	selp.f32 	%f429, %f393, %f394, %p148;
	bra.uni 	$L__BB4_63;
$L__BB4_61:
	setp.neu.f32 	%p149, %f55, 0f3F800000;
	setp.lt.s16 	%p150, %rs6, 0;
	selp.b32 	%r85, %r5, %r4, %p150;
	and.b32  	%r86, %r85, 2147483647;
	selp.b32 	%r87, %r86, %r85, %p149;
	mov.b32 	%f429, %r87;
	bra.uni 	$L__BB4_63;
$L__BB4_62:
	add.rn.f32 	%f429, %f43, %f54;
$L__BB4_63:
	cvt.rzi.s32.f32 	%r88, %f429;
	st.global.u16 	[%rd101+-2], %r88;
	add.s16 	%rs7, %rs4, %rs32;
	cvt.rn.f32.s16 	%f61, %rs7;
	mul.f32 	%f396, %f61, 0f3F000000;
	cvt.rzi.f32.f32 	%f397, %f396;
	add.f32 	%f398, %f397, %f397;
	sub.f32 	%f399, %f61, %f398;
	abs.f32 	%f62, %f399;
	setp.eq.s16 	%p151, %rs7, 0;
	mov.f32 	%f430, 0f3F800000;
	@%p151 bra 	$L__BB4_70;
	setp.nan.f32 	%p152, %f222, %f222;
	abs.f32 	%f400, %f61;
	setp.nan.f32 	%p153, %f400, %f400;
	or.pred  	%p154, %p152, %p153;
	@%p154 bra 	$L__BB4_69;
	@%p2 bra 	$L__BB4_68;
	setp.eq.s16 	%p155, %rs17, -1;
	setp.eq.f32 	%p156, %f400, 0f7F800000;
	and.pred  	%p157, %p155, %p156;
	@%p157 bra 	$L__BB4_70;
	mul.rn.f32 	%f402, %f45, %f61;
	cvt.rni.f32.f32 	%f403, %f402;
	sub.f32 	%f404, %f402, %f403;
	neg.f32 	%f405, %f402;
	fma.rn.f32 	%f406, %f45, %f61, %f405;
	fma.rn.f32 	%f407, %f46, %f61, %f406;
	add.f32 	%f408, %f404, %f407;
	setp.gt.f32 	%p158, %f403, 0f00000000;
	selp.b32 	%r89, 0, -2097152000, %p158;
	setp.lt.f32 	%p159, %f402, 0f00000000;
	selp.f32 	%f409, 0f00000000, 0f7F800000, %p159;
	abs.f32 	%f410, %f402;
	setp.gt.f32 	%p160, %f410, 0f43180000;
	cvt.rzi.s32.f32 	%r90, %f403;
	shl.b32 	%r91, %r90, 23;
	sub.s32 	%r92, %r91, %r89;
	mov.b32 	%f411, %r92;
	add.s32 	%r93, %r89, 2130706432;
	mov.b32 	%f412, %r93;
	fma.rn.f32 	%f413, %f408, 0f391FCB8E, 0f3AAF85ED;
	fma.rn.f32 	%f414, %f413, %f408, 0f3C1D9856;
	fma.rn.f32 	%f415, %f414, %f408, 0f3D6357BB;
	fma.rn.f32 	%f416, %f415, %f408, 0f3E75FDEC;
	fma.rn.f32 	%f417, %f416, %f408, 0f3F317218;
	fma.rn.f32 	%f418, %f417, %f408, 0f3F800000;
	mul.f32 	%f419, %f418, %f412;
	mul.f32 	%f420, %f419, %f411;
	selp.f32 	%f421, %f409, %f420, %p160;
	setp.neu.f32 	%p161, %f62, 0f3F800000;
	neg.f32 	%f422, %f421;
	selp.f32 	%f430, %f421, %f422, %p161;
	bra.uni 	$L__BB4_70;
$L__BB4_68:
	setp.neu.f32 	%p162, %f62, 0f3F800000;
	setp.lt.s16 	%p163, %rs7, 0;
	selp.b32 	%r94, %r5, %r4, %p163;
	and.b32  	%r95, %r94, 2147483647;
	selp.b32 	%r96, %r95, %r94, %p162;
	mov.b32 	%f430, %r96;
	bra.uni 	$L__BB4_70;
$L__BB4_69:
	add.rn.f32 	%f430, %f43, %f61;
$L__BB4_70:
	cvt.rzi.s32.f32 	%r97, %f430;
	st.global.u16 	[%rd101], %r97;
	add.s64 	%rd97, %rd97, 2;
	add.s16 	%rs32, %rs32, %rs3;
	add.s64 	%rd101, %rd101, 4;
	setp.lt.u64 	%p164, %rd97, %rd50;
	@%p164 bra 	$L__BB4_56;
	bra.uni 	$L__BB4_93;
$L__BB4_71:
	add.s64 	%rd43, %rd97, 1;
	max.u64 	%rd68, %rd50, %rd43;
	and.b64  	%rd69, %rd68, 1;
	setp.eq.b64 	%p84, %rd69, 1;
	not.pred 	%p85, %p84;
	@%p85 bra 	$L__BB4_78;
	cvt.u16.u64 	%rs24, %rd97;
	mad.lo.s16 	%rs9, %rs19, %rs24, %rs32;
	cvt.rn.f32.s16 	%f68, %rs9;
	setp.eq.s16 	%p86, %rs9, 0;
	mov.f32 	%f431, 0f3F800000;
	@%p86 bra 	$L__BB4_77;
	setp.nan.f32 	%p87, %f222, %f222;
	abs.f32 	%f257, %f68;
	setp.nan.f32 	%p88, %f257, %f257;
	or.pred  	%p89, %p87, %p88;
	@%p89 bra 	$L__BB4_76;
	mul.rn.f32 	%f259, %f45, %f68;
	cvt.rni.f32.f32 	%f260, %f259;
	sub.f32 	%f261, %f259, %f260;
	neg.f32 	%f262, %f259;
	fma.rn.f32 	%f263, %f45, %f68, %f262;
	fma.rn.f32 	%f264, %f46, %f68, %f263;
	add.f32 	%f265, %f261, %f264;
	setp.gt.f32 	%p90, %f260, 0f00000000;
	selp.b32 	%r44, 0, -2097152000, %p90;
	setp.lt.f32 	%p91, %f259, 0f00000000;
	selp.f32 	%f266, 0f00000000, 0f7F800000, %p91;
	abs.f32 	%f267, %f259;
	setp.gt.f32 	%p92, %f267, 0f43180000;
	cvt.rzi.s32.f32 	%r45, %f260;
	shl.b32 	%r46, %r45, 23;
	sub.s32 	%r47, %r46, %r44;
	mov.b32 	%f268, %r47;
	add.s32 	%r48, %r44, 2130706432;
	mov.b32 	%f269, %r48;
	fma.rn.f32 	%f270, %f265, 0f391FCB8E, 0f3AAF85ED;
	fma.rn.f32 	%f271, %f270, %f265, 0f3C1D9856;
	fma.rn.f32 	%f272, %f271, %f265, 0f3D6357BB;
	fma.rn.f32 	%f273, %f272, %f265, 0f3E75FDEC;
	fma.rn.f32 	%f274, %f273, %f265, 0f3F317218;
	fma.rn.f32 	%f275, %f274, %f265, 0f3F800000;
	mul.f32 	%f276, %f275, %f269;
	mul.f32 	%f277, %f276, %f268;
	selp.f32 	%f431, %f266, %f277, %p92;
	not.pred 	%p93, %p2;
	@%p93 bra 	$L__BB4_77;
	mul.f32 	%f278, %f68, 0f3F000000;
	cvt.rzi.f32.f32 	%f279, %f278;
	add.f32 	%f280, %f279, %f279;
	sub.f32 	%f281, %f68, %f280;
	abs.f32 	%f282, %f281;
	setp.neu.f32 	%p94, %f282, 0f3F800000;
	setp.lt.s16 	%p95, %rs9, 0;
	selp.b32 	%r49, %r5, %r4, %p95;
	and.b32  	%r50, %r49, 2147483647;
	selp.b32 	%r51, %r50, %r49, %p94;
	mov.b32 	%f431, %r51;
	bra.uni 	$L__BB4_77;
$L__BB4_76:
	add.rn.f32 	%f431, %f43, %f68;
$L__BB4_77:
	cvt.rzi.s32.f32 	%r52, %f431;
	shl.b64 	%rd70, %rd97, 1;
	add.s64 	%rd71, %rd1, %rd70;
	st.global.u16 	[%rd71], %r52;
	mov.u64 	%rd97, %rd43;
$L__BB4_78:
	setp.ge.u64 	%p96, %rd43, %rd50;
	@%p96 bra 	$L__BB4_93;
	cvt.u16.u64 	%rs25, %rd97;
	mul.lo.s16 	%rs10, %rs19, %rs25;
	shl.b16 	%rs11, %rs19, 1;
	shl.b64 	%rd72, %rd97, 1;
	add.s64 	%rd73, %rd72, %rd1;
	add.s64 	%rd104, %rd73, 2;
	add.s16 	%rs12, %rs10, %rs19;
	not.pred 	%p101, %p2;
$L__BB4_80:
	add.s16 	%rs14, %rs10, %rs32;
	cvt.rn.f32.s16 	%f73, %rs14;
	setp.eq.s16 	%p97, %rs14, 0;
	mov.f32 	%f432, 0f3F800000;
	@%p97 bra 	$L__BB4_86;
	setp.num.f32 	%p98, %f222, %f222;
	abs.f32 	%f284, %f73;
	setp.num.f32 	%p99, %f284, %f284;
	and.pred  	%p100, %p98, %p99;
	@%p100 bra 	$L__BB4_83;
	add.rn.f32 	%f432, %f43, %f73;
	bra.uni 	$L__BB4_86;
$L__BB4_83:
	@%p101 bra 	$L__BB4_85;
	mul.f32 	%f306, %f73, 0f3F000000;
	cvt.rzi.f32.f32 	%f307, %f306;
	add.f32 	%f308, %f307, %f307;
	sub.f32 	%f309, %f73, %f308;
	abs.f32 	%f310, %f309;
	setp.neu.f32 	%p107, %f310, 0f3F800000;
	setp.lt.s16 	%p108, %rs14, 0;
	selp.b32 	%r58, %r5, %r4, %p108;
	and.b32  	%r59, %r58, 2147483647;
	selp.b32 	%r60, %r59, %r58, %p107;
	mov.b32 	%f432, %r60;
	bra.uni 	$L__BB4_86;
$L__BB4_85:
	mul.rn.f32 	%f285, %f45, %f73;
	cvt.rni.f32.f32 	%f286, %f285;
	sub.f32 	%f287, %f285, %f286;
	neg.f32 	%f288, %f285;
	fma.rn.f32 	%f289, %f45, %f73, %f288;
	fma.rn.f32 	%f290, %f46, %f73, %f289;
	add.f32 	%f291, %f287, %f290;
	setp.gt.f32 	%p102, %f286, 0f00000000;
	selp.b32 	%r53, 0, -2097152000, %p102;
	setp.eq.s16 	%p103, %rs17, -1;
	setp.eq.f32 	%p104, %f284, 0f7F800000;
	setp.lt.f32 	%p105, %f285, 0f00000000;
	selp.f32 	%f292, 0f00000000, 0f7F800000, %p105;
	abs.f32 	%f293, %f285;
	setp.gt.f32 	%p106, %f293, 0f43180000;
	cvt.rzi.s32.f32 	%r54, %f286;
	shl.b32 	%r55, %r54, 23;
	sub.s32 	%r56, %r55, %r53;
	mov.b32 	%f294, %r56;
	add.s32 	%r57, %r53, 2130706432;
	mov.b32 	%f295, %r57;
	fma.rn.f32 	%f296, %f291, 0f391FCB8E, 0f3AAF85ED;
	fma.rn.f32 	%f297, %f296, %f291, 0f3C1D9856;
	fma.rn.f32 	%f298, %f297, %f291, 0f3D6357BB;
	fma.rn.f32 	%f299, %f298, %f291, 0f3E75FDEC;
	fma.rn.f32 	%f300, %f299, %f291, 0f3F317218;
	fma.rn.f32 	%f301, %f300, %f291, 0f3F800000;
	mul.f32 	%f302, %f301, %f295;
	mul.f32 	%f303, %f302, %f294;
	selp.f32 	%f304, %f292, %f303, %p106;
	selp.f32 	%f305, 0f3F800000, %f304, %p104;
	selp.f32 	%f432, %f305, %f304, %p103;
$L__BB4_86:
	cvt.rzi.s32.f32 	%r61, %f432;
	st.global.u16 	[%rd104+-2], %r61;
	add.s16 	%rs15, %rs12, %rs32;
	cvt.rn.f32.s16 	%f79, %rs15;
	setp.eq.s16 	%p109, %rs15, 0;
	mov.f32 	%f433, 0f3F800000;
	@%p109 bra 	$L__BB4_92;
	setp.nan.f32 	%p110, %f222, %f222;
	abs.f32 	%f312, %f79;
	setp.nan.f32 	%p111, %f312, %f312;
	or.pred  	%p112, %p110, %p111;
	@%p112 bra 	$L__BB4_91;
	@%p2 bra 	$L__BB4_90;
	mul.rn.f32 	%f313, %f45, %f79;
	cvt.rni.f32.f32 	%f314, %f313;
	sub.f32 	%f315, %f313, %f314;
	neg.f32 	%f316, %f313;
	fma.rn.f32 	%f317, %f45, %f79, %f316;
	fma.rn.f32 	%f318, %f46, %f79, %f317;
	add.f32 	%f319, %f315, %f318;
	setp.gt.f32 	%p113, %f314, 0f00000000;
	selp.b32 	%r62, 0, -2097152000, %p113;
	setp.eq.s16 	%p114, %rs17, -1;
	setp.eq.f32 	%p115, %f312, 0f7F800000;
	setp.lt.f32 	%p116, %f313, 0f00000000;
	selp.f32 	%f320, 0f00000000, 0f7F800000, %p116;
	abs.f32 	%f321, %f313;
	setp.gt.f32 	%p117, %f321, 0f43180000;
	cvt.rzi.s32.f32 	%r63, %f314;
	shl.b32 	%r64, %r63, 23;
	sub.s32 	%r65, %r64, %r62;
	mov.b32 	%f322, %r65;
	add.s32 	%r66, %r62, 2130706432;
	mov.b32 	%f323, %r66;
	fma.rn.f32 	%f324, %f319, 0f391FCB8E, 0f3AAF85ED;
	fma.rn.f32 	%f325, %f324, %f319, 0f3C1D9856;
	fma.rn.f32 	%f326, %f325, %f319, 0f3D6357BB;
	fma.rn.f32 	%f327, %f326, %f319, 0f3E75FDEC;
	fma.rn.f32 	%f328, %f327, %f319, 0f3F317218;
	fma.rn.f32 	%f329, %f328, %f319, 0f3F800000;
	mul.f32 	%f330, %f329, %f323;
	mul.f32 	%f331, %f330, %f322;
	selp.f32 	%f332, %f320, %f331, %p117;
	selp.f32 	%f333, 0f3F800000, %f332, %p115;
	selp.f32 	%f433, %f333, %f332, %p114;
	bra.uni 	$L__BB4_92;
$L__BB4_90:
	mul.f32 	%f334, %f79, 0f3F000000;
	cvt.rzi.f32.f32 	%f335, %f334;
	add.f32 	%f336, %f335, %f335;
	sub.f32 	%f337, %f79, %f336;
	abs.f32 	%f338, %f337;
	setp.neu.f32 	%p118, %f338, 0f3F800000;
	setp.lt.s16 	%p119, %rs15, 0;
	selp.b32 	%r67, %r5, %r4, %p119;
	and.b32  	%r68, %r67, 2147483647;
	selp.b32 	%r69, %r68, %r67, %p118;
	mov.b32 	%f433, %r69;
	bra.uni 	$L__BB4_92;
$L__BB4_91:
	add.rn.f32 	%f433, %f43, %f79;
$L__BB4_92:
	cvt.rzi.s32.f32 	%r70, %f433;
	st.global.u16 	[%rd104], %r70;
	add.s64 	%rd97, %rd97, 2;
	add.s16 	%rs32, %rs32, %rs11;
	add.s64 	%rd104, %rd104, 4;
	setp.lt.u64 	%p120, %rd97, %rd50;
	@%p120 bra 	$L__BB4_80;
$L__BB4_93:
	ret;

}
	// .globl	logspace_i32_vec4
.visible .entry logspace_i32_vec4(
	.param .u64 .ptr .align 1 logspace_i32_vec4_param_0,
	.param .u32 logspace_i32_vec4_param_1,
	.param .u32 logspace_i32_vec4_param_2,
	.param .u32 logspace_i32_vec4_param_3,
	.param .u64 logspace_i32_vec4_param_4
)
{
	.reg .pred 	%p<173>;
	.reg .b32 	%r<133>;
	.reg .b32 	%f<434>;
	.reg .b64 	%rd<102>;

	ld.param.u64 	%rd51, [logspace_i32_vec4_param_0];
	ld.param.u32 	%r19, [logspace_i32_vec4_param_1];
	ld.param.u32 	%r20, [logspace_i32_vec4_param_2];
	ld.param.u32 	%r21, [logspace_i32_vec4_param_3];
	ld.param.u64 	%rd50, [logspace_i32_vec4_param_4];
	cvta.to.global.u64 	%rd1, %rd51;
	mov.u32 	%r22, %ctaid.x;
	mov.u32 	%r23, %ntid.x;
	mov.u32 	%r24, %tid.x;
	mad.lo.s32 	%r25, %r22, %r23, %r24;
	cvt.u64.u32 	%rd2, %r25;
	mov.u32 	%r26, %nctaid.x;
	mul.lo.s32 	%r27, %r23, %r26;
	cvt.u64.u32 	%rd3, %r27;
	shr.u64 	%rd4, %rd50, 2;
	setp.le.u64 	%p3, %rd4, %rd2;
	@%p3 bra 	$L__BB5_31;
	cvt.rn.f32.s32 	%f1, %r19;
	cvt.s64.s32 	%rd87, %r20;
	cvt.s64.s32 	%rd52, %r21;
	abs.f32 	%f85, %f1;
	setp.lt.f32 	%p4, %f85, 0f00800000;
	mul.f32 	%f86, %f85, 0f4B800000;
	selp.f32 	%f87, %f86, %f85, %p4;
	selp.f32 	%f88, 0fC1C00000, 0f00000000, %p4;
	mov.b32 	%r28, %f87;
	add.s32 	%r29, %r28, -1060439283;
	and.b32  	%r30, %r29, -8388608;
	sub.s32 	%r31, %r28, %r30;
	mov.b32 	%f89, %r31;
	cvt.rn.f32.s32 	%f90, %r30;
	fma.rn.f32 	%f91, %f90, 0f34000000, %f88;
	add.f32 	%f92, %f89, 0fBF800000;
	add.f32 	%f93, %f89, 0f3F800000;
	rcp.approx.ftz.f32 	%f94, %f93;
	add.f32 	%f95, %f92, %f92;
	mul.f32 	%f96, %f95, %f94;
	mul.f32 	%f97, %f96, %f96;
	sub.f32 	%f98, %f92, %f96;
	add.f32 	%f99, %f98, %f98;
	neg.f32 	%f100, %f96;
	fma.rn.f32 	%f101, %f100, %f92, %f99;
	mul.rn.f32 	%f102, %f94, %f101;
	fma.rn.f32 	%f103, %f97, 0f3A2C32E4, 0f3B52E7DB;
	fma.rn.f32 	%f104, %f103, %f97, 0f3C93BB73;
	fma.rn.f32 	%f105, %f104, %f97, 0f3DF6384F;
	mul.rn.f32 	%f106, %f105, %f97;
	fma.rn.f32 	%f107, %f96, 0f3FB8AA3B, %f91;
	sub.f32 	%f108, %f91, %f107;
	fma.rn.f32 	%f109, %f96, 0f3FB8AA3B, %f108;
	fma.rn.f32 	%f110, %f102, 0f3FB8AA3B, %f109;
	fma.rn.f32 	%f111, %f96, 0f32A55E34, %f110;
	mul.f32 	%f112, %f106, 0f40400000;
	fma.rn.f32 	%f113, %f112, %f102, %f111;
	fma.rn.f32 	%f114, %f106, %f96, %f113;
	add.rn.f32 	%f3, %f107, %f114;
	neg.f32 	%f115, %f107;
	add.rn.f32 	%f116, %f3, %f115;
	neg.f32 	%f117, %f116;
	add.rn.f32 	%f4, %f114, %f117;
	setp.eq.s32 	%p5, %r19, 0;
	setp.eq.f32 	%p6, %f85, 0f7F800000;
	or.pred  	%p1, %p5, %p6;
	add.f32 	%f5, %f1, %f1;
	mov.b32 	%r32, %f5;
	and.b32  	%r33, %r32, 2147483647;
	mov.b32 	%f6, %r33;
	shl.b64 	%rd53, %rd2, 4;
	add.s64 	%rd88, %rd1, %rd53;
	shl.b64 	%rd54, %rd2, 2;
	mad.lo.s64 	%rd7, %rd52, %rd54, %rd52;
	mul.lo.s64 	%rd55, %rd52, %rd3;
	shl.b64 	%rd8, %rd55, 2;
	or.b64  	%rd56, %rd54, 2;
	mul.lo.s64 	%rd9, %rd56, %rd52;
	or.b64  	%rd57, %rd54, 3;
	mul.lo.s64 	%rd10, %rd57, %rd52;
	mul.lo.s64 	%rd58, %rd52, %rd2;
	shl.b64 	%rd11, %rd58, 2;
	not.pred 	%p67, %p1;
	mov.u64 	%rd89, %rd2;
$L__BB5_2:
	setp.eq.s32 	%p7, %r19, 1;
	add.s64 	%rd59, %rd11, %rd87;
	cvt.rn.f32.u64 	%f7, %rd59;
	mul.f32 	%f119, %f7, 0f3F000000;
	cvt.rzi.f32.f32 	%f120, %f119;
	add.f32 	%f121, %f120, %f120;
	sub.f32 	%f122, %f7, %f121;
	abs.f32 	%f8, %f122;
	mul.rn.f32 	%f123, %f3, %f7;
	neg.f32 	%f124, %f123;
	fma.rn.f32 	%f125, %f3, %f7, %f124;
	fma.rn.f32 	%f126, %f4, %f7, %f125;
	cvt.rni.f32.f32 	%f127, %f123;
	sub.f32 	%f128, %f123, %f127;
	add.f32 	%f129, %f128, %f126;
	fma.rn.f32 	%f130, %f129, 0f391FCB8E, 0f3AAF85ED;
	fma.rn.f32 	%f131, %f130, %f129, 0f3C1D9856;
	fma.rn.f32 	%f132, %f131, %f129, 0f3D6357BB;
	fma.rn.f32 	%f133, %f132, %f129, 0f3E75FDEC;
	fma.rn.f32 	%f134, %f133, %f129, 0f3F317218;
	fma.rn.f32 	%f135, %f134, %f129, 0f3F800000;
	cvt.rzi.s32.f32 	%r34, %f127;
	setp.gt.f32 	%p8, %f127, 0f00000000;
	selp.b32 	%r35, 0, -2097152000, %p8;
	add.s32 	%r36, %r35, 2130706432;
	mov.b32 	%f136, %r36;
	mul.f32 	%f137, %f135, %f136;
	shl.b32 	%r37, %r34, 23;
	sub.s32 	%r38, %r37, %r35;
	mov.b32 	%f138, %r38;
	mul.f32 	%f139, %f137, %f138;
	abs.f32 	%f140, %f123;
	setp.gt.f32 	%p9, %f140, 0f43180000;
	setp.lt.f32 	%p10, %f123, 0f00000000;
	selp.f32 	%f141, 0f00000000, 0f7F800000, %p10;
	selp.f32 	%f9, %f141, %f139, %p9;
	setp.eq.s64 	%p11, %rd59, 0;
	or.pred  	%p12, %p7, %p11;
	mov.f32 	%f424, 0f3F800000;
	@%p12 bra 	$L__BB5_9;
	setp.num.f32 	%p13, %f85, %f85;
	abs.f32 	%f142, %f7;
	setp.num.f32 	%p14, %f142, %f142;
	and.pred  	%p15, %p13, %p14;
	@%p15 bra 	$L__BB5_5;
	add.rn.f32 	%f424, %f1, %f7;
	bra.uni 	$L__BB5_9;
$L__BB5_5:
	@%p67 bra 	$L__BB5_7;
	setp.neu.f32 	%p23, %f8, 0f3F800000;
	selp.f32 	%f424, %f6, %f5, %p23;
	bra.uni 	$L__BB5_9;
$L__BB5_7:
	setp.gt.s32 	%p17, %r19, -1;
	setp.eq.s32 	%p18, %r19, -1;
	setp.eq.f32 	%p19, %f142, 0f7F800000;
	and.pred  	%p20, %p18, %p19;
	or.pred  	%p21, %p20, %p17;
	selp.f32 	%f424, 0f3F800000, %f9, %p20;
	@%p21 bra 	$L__BB5_9;
	setp.neu.f32 	%p22, %f8, 0f3F800000;
	neg.f32 	%f143, %f9;
	selp.f32 	%f424, %f9, %f143, %p22;
$L__BB5_9:
	add.s64 	%rd60, %rd7, %rd87;
	cvt.rn.f32.u64 	%f16, %rd60;
	mul.f32 	%f145, %f16, 0f3F000000;
	cvt.rzi.f32.f32 	%f146, %f145;
	add.f32 	%f147, %f146, %f146;
	sub.f32 	%f148, %f16, %f147;
	abs.f32 	%f17, %f148;
	mul.rn.f32 	%f149, %f3, %f16;
	neg.f32 	%f150, %f149;
	fma.rn.f32 	%f151, %f3, %f16, %f150;
	fma.rn.f32 	%f152, %f4, %f16, %f151;
	cvt.rni.f32.f32 	%f153, %f149;
	sub.f32 	%f154, %f149, %f153;
	add.f32 	%f155, %f154, %f152;
	fma.rn.f32 	%f156, %f155, 0f391FCB8E, 0f3AAF85ED;
	fma.rn.f32 	%f157, %f156, %f155, 0f3C1D9856;
	fma.rn.f32 	%f158, %f157, %f155, 0f3D6357BB;
	fma.rn.f32 	%f159, %f158, %f155, 0f3E75FDEC;
	fma.rn.f32 	%f160, %f159, %f155, 0f3F317218;
	fma.rn.f32 	%f161, %f160, %f155, 0f3F800000;
	cvt.rzi.s32.f32 	%r39, %f153;
	setp.gt.f32 	%p25, %f153, 0f00000000;
	selp.b32 	%r40, 0, -2097152000, %p25;
	add.s32 	%r41, %r40, 2130706432;
	mov.b32 	%f162, %r41;
	mul.f32 	%f163, %f161, %f162;
	shl.b32 	%r42, %r39, 23;
	sub.s32 	%r43, %r42, %r40;
	mov.b32 	%f164, %r43;
	mul.f32 	%f165, %f163, %f164;
	abs.f32 	%f166, %f149;
	setp.gt.f32 	%p26, %f166, 0f43180000;
	setp.lt.f32 	%p27, %f149, 0f00000000;
	selp.f32 	%f167, 0f00000000, 0f7F800000, %p27;
	selp.f32 	%f18, %f167, %f165, %p26;
	setp.eq.s64 	%p28, %rd60, 0;
	or.pred  	%p29, %p7, %p28;
	mov.f32 	%f425, 0f3F800000;
	@%p29 bra 	$L__BB5_16;
	setp.num.f32 	%p30, %f85, %f85;
	abs.f32 	%f168, %f16;
	setp.num.f32 	%p31, %f168, %f168;
	and.pred  	%p32, %p30, %p31;
	@%p32 bra 	$L__BB5_12;
	add.rn.f32 	%f425, %f1, %f16;
	bra.uni 	$L__BB5_16;
$L__BB5_12:
	@%p67 bra 	$L__BB5_14;
	setp.neu.f32 	%p40, %f17, 0f3F800000;
	selp.f32 	%f425, %f6, %f5, %p40;
	bra.uni 	$L__BB5_16;
$L__BB5_14:
	setp.gt.s32 	%p34, %r19, -1;
	setp.eq.s32 	%p35, %r19, -1;
	setp.eq.f32 	%p36, %f168, 0f7F800000;
	and.pred  	%p37, %p35, %p36;
	or.pred  	%p38, %p37, %p34;
	selp.f32 	%f425, 0f3F800000, %f18, %p37;
	@%p38 bra 	$L__BB5_16;
	setp.neu.f32 	%p39, %f17, 0f3F800000;
	neg.f32 	%f169, %f18;
	selp.f32 	%f425, %f18, %f169, %p39;
$L__BB5_16:
	add.s64 	%rd61, %rd9, %rd87;
	cvt.rn.f32.u64 	%f25, %rd61;
	mul.f32 	%f171, %f25, 0f3F000000;
	cvt.rzi.f32.f32 	%f172, %f171;
	add.f32 	%f173, %f172, %f172;
	sub.f32 	%f174, %f25, %f173;
	abs.f32 	%f26, %f174;
	mul.rn.f32 	%f175, %f3, %f25;
	neg.f32 	%f176, %f175;
	fma.rn.f32 	%f177, %f3, %f25, %f176;
	fma.rn.f32 	%f178, %f4, %f25, %f177;
	cvt.rni.f32.f32 	%f179, %f175;
	sub.f32 	%f180, %f175, %f179;
	add.f32 	%f181, %f180, %f178;
	fma.rn.f32 	%f182, %f181, 0f391FCB8E, 0f3AAF85ED;
	fma.rn.f32 	%f183, %f182, %f181, 0f3C1D9856;
	fma.rn.f32 	%f184, %f183, %f181, 0f3D6357BB;
	fma.rn.f32 	%f185, %f184, %f181, 0f3E75FDEC;
	fma.rn.f32 	%f186, %f185, %f181, 0f3F317218;
	fma.rn.f32 	%f187, %f186, %f181, 0f3F800000;
	cvt.rzi.s32.f32 	%r44, %f179;
	setp.gt.f32 	%p42, %f179, 0f00000000;
	selp.b32 	%r45, 0, -2097152000, %p42;
	add.s32 	%r46, %r45, 2130706432;
	mov.b32 	%f188, %r46;
	mul.f32 	%f189, %f187, %f188;
	shl.b32 	%r47, %r44, 23;
	sub.s32 	%r48, %r47, %r45;
	mov.b32 	%f190, %r48;
	mul.f32 	%f191, %f189, %f190;
	abs.f32 	%f192, %f175;
	setp.gt.f32 	%p43, %f192, 0f43180000;
	setp.lt.f32 	%p44, %f175, 0f00000000;
	selp.f32 	%f193, 0f00000000, 0f7F800000, %p44;
	selp.f32 	%f27, %f193, %f191, %p43;
	setp.eq.s64 	%p45, %rd61, 0;
	or.pred  	%p46, %p7, %p45;
	mov.f32 	%f426, 0f3F800000;
	@%p46 bra 	$L__BB5_23;
	setp.num.f32 	%p47, %f85, %f85;
	abs.f32 	%f194, %f25;
	setp.num.f32 	%p48, %f194, %f194;
	and.pred  	%p49, %p47, %p48;
	@%p49 bra 	$L__BB5_19;
	add.rn.f32 	%f426, %f1, %f25;
	bra.uni 	$L__BB5_23;
$L__BB5_19:
	@%p67 bra 	$L__BB5_21;
	setp.neu.f32 	%p57, %f26, 0f3F800000;
	selp.f32 	%f426, %f6, %f5, %p57;
	bra.uni 	$L__BB5_23;
$L__BB5_21:
	setp.gt.s32 	%p51, %r19, -1;
	setp.eq.s32 	%p52, %r19, -1;
	setp.eq.f32 	%p53, %f194, 0f7F800000;
	and.pred  	%p54, %p52, %p53;
	or.pred  	%p55, %p54, %p51;
	selp.f32 	%f426, 0f3F800000, %f27, %p54;
	@%p55 bra 	$L__BB5_23;
	setp.neu.f32 	%p56, %f26, 0f3F800000;
	neg.f32 	%f195, %f27;
	selp.f32 	%f426, %f27, %f195, %p56;
$L__BB5_23:
	add.s64 	%rd62, %rd10, %rd87;
	cvt.rn.f32.u64 	%f34, %rd62;
	mul.f32 	%f197, %f34, 0f3F000000;
	cvt.rzi.f32.f32 	%f198, %f197;
	add.f32 	%f199, %f198, %f198;
	sub.f32 	%f200, %f34, %f199;
	abs.f32 	%f35, %f200;
	mul.rn.f32 	%f201, %f3, %f34;
	neg.f32 	%f202, %f201;
	fma.rn.f32 	%f203, %f3, %f34, %f202;
	fma.rn.f32 	%f204, %f4, %f34, %f203;
	cvt.rni.f32.f32 	%f205, %f201;
	sub.f32 	%f206, %f201, %f205;
	add.f32 	%f207, %f206, %f204;
	fma.rn.f32 	%f208, %f207, 0f391FCB8E, 0f3AAF85ED;
	fma.rn.f32 	%f209, %f208, %f207, 0f3C1D9856;
	fma.rn.f32 	%f210, %f209, %f207, 0f3D6357BB;
	fma.rn.f32 	%f211, %f210, %f207, 0f3E75FDEC;
	fma.rn.f32 	%f212, %f211, %f207, 0f3F317218;
	fma.rn.f32 	%f213, %f212, %f207, 0f3F800000;
	cvt.rzi.s32.f32 	%r49, %f205;
	setp.gt.f32 	%p59, %f205, 0f00000000;
	selp.b32 	%r50, 0, -2097152000, %p59;
	add.s32 	%r51, %r50, 2130706432;
	mov.b32 	%f214, %r51;
	mul.f32 	%f215, %f213, %f214;
	shl.b32 	%r52, %r49, 23;
	sub.s32 	%r53, %r52, %r50;
	mov.b32 	%f216, %r53;
	mul.f32 	%f217, %f215, %f216;
	abs.f32 	%f218, %f201;
	setp.gt.f32 	%p60, %f218, 0f43180000;
	setp.lt.f32 	%p61, %f201, 0f00000000;
	selp.f32 	%f219, 0f00000000, 0f7F800000, %p61;
	selp.f32 	%f36, %f219, %f217, %p60;
	setp.eq.s64 	%p62, %rd62, 0;
	or.pred  	%p63, %p7, %p62;
	mov.f32 	%f427, 0f3F800000;
	@%p63 bra 	$L__BB5_30;
	setp.num.f32 	%p64, %f85, %f85;
	abs.f32 	%f220, %f34;
	setp.num.f32 	%p65, %f220, %f220;
	and.pred  	%p66, %p64, %p65;
	@%p66 bra 	$L__BB5_26;
	add.rn.f32 	%f427, %f1, %f34;
	bra.uni 	$L__BB5_30;
$L__BB5_26:
	@%p67 bra 	$L__BB5_28;
	setp.neu.f32 	%p74, %f35, 0f3F800000;
	selp.f32 	%f427, %f6, %f5, %p74;
	bra.uni 	$L__BB5_30;
$L__BB5_28:
	setp.gt.s32 	%p68, %r19, -1;
	setp.eq.s32 	%p69, %r19, -1;
	setp.eq.f32 	%p70, %f220, 0f7F800000;
	and.pred  	%p71, %p69, %p70;
	or.pred  	%p72, %p71, %p68;
	selp.f32 	%f427, 0f3F800000, %f36, %p71;
	@%p72 bra 	$L__BB5_30;
	setp.neu.f32 	%p73, %f35, 0f3F800000;
	neg.f32 	%f221, %f36;
	selp.f32 	%f427, %f36, %f221, %p73;
$L__BB5_30:
	cvt.rzi.s32.f32 	%r54, %f427;
	cvt.rzi.s32.f32 	%r55, %f424;
	cvt.rzi.s32.f32 	%r56, %f425;
	cvt.rzi.s32.f32 	%r57, %f426;
	st.global.v4.u32 	[%rd88], {%r55, %r56, %r57, %r54};
	add.s64 	%rd89, %rd89, %rd3;
	shl.b64 	%rd63, %rd3, 4;
	add.s64 	%rd88, %rd88, %rd63;
	add.s64 	%rd87, %rd87, %rd8;
	setp.lt.u64 	%p75, %rd89, %rd4;
	@%p75 bra 	$L__BB5_2;
$L__BB5_31:
	cvt.u32.u64 	%r58, %rd2;
	setp.ne.s32 	%p76, %r58, 0;
	and.b64  	%rd93, %rd50, -4;
	setp.eq.s64 	%p77, %rd93, %rd50;
	or.pred  	%p78, %p76, %p77;
	@%p78 bra 	$L__BB5_93;
	cvt.rn.f32.s32 	%f43, %r19;
	abs.f32 	%f222, %f43;
	setp.lt.f32 	%p79, %f222, 0f00800000;
	mul.f32 	%f223, %f222, 0f4B800000;
	selp.f32 	%f224, %f223, %f222, %p79;
	selp.f32 	%f225, 0fC1C00000, 0f00000000, %p79;
	mov.b32 	%r59, %f224;
	add.s32 	%r60, %r59, -1060439283;
	and.b32  	%r61, %r60, -8388608;
	sub.s32 	%r62, %r59, %r61;
	mov.b32 	%f226, %r62;
	cvt.rn.f32.s32 	%f227, %r61;
	fma.rn.f32 	%f228, %f227, 0f34000000, %f225;
	add.f32 	%f229, %f226, 0fBF800000;
	add.f32 	%f230, %f226, 0f3F800000;
	rcp.approx.ftz.f32 	%f231, %f230;
	add.f32 	%f232, %f229, %f229;
	mul.f32 	%f233, %f232, %f231;
	mul.f32 	%f234, %f233, %f233;
	sub.f32 	%f235, %f229, %f233;
	add.f32 	%f236, %f235, %f235;
	neg.f32 	%f237, %f233;
	fma.rn.f32 	%f238, %f237, %f229, %f236;
	mul.rn.f32 	%f239, %f231, %f238;
	fma.rn.f32 	%f240, %f234, 0f3A2C32E4, 0f3B52E7DB;
	fma.rn.f32 	%f241, %f240, %f234, 0f3C93BB73;
	fma.rn.f32 	%f242, %f241, %f234, 0f3DF6384F;
	mul.rn.f32 	%f243, %f242, %f234;
	fma.rn.f32 	%f244, %f233, 0f3FB8AA3B, %f228;
	sub.f32 	%f245, %f228, %f244;
	fma.rn.f32 	%f246, %f233, 0f3FB8AA3B, %f245;
	fma.rn.f32 	%f247, %f239, 0f3FB8AA3B, %f246;
	fma.rn.f32 	%f248, %f233, 0f32A55E34, %f247;
	mul.f32 	%f249, %f243, 0f40400000;
	fma.rn.f32 	%f250, %f249, %f239, %f248;
	fma.rn.f32 	%f251, %f243, %f233, %f250;
	add.rn.f32 	%f45, %f244, %f251;
	neg.f32 	%f252, %f244;
	add.rn.f32 	%f253, %f45, %f252;
	neg.f32 	%f254, %f253;
	add.rn.f32 	%f46, %f251, %f254;
	setp.ne.s32 	%p80, %r19, 1;
	setp.eq.s32 	%p81, %r19, 0;
	setp.eq.f32 	%p82, %f222, 0f7F800000;
	or.pred  	%p2, %p81, %p82;
	add.f32 	%f255, %f43, %f43;
	mov.b32 	%r1, %f255;
	xor.b32  	%r2, %r1, 2139095040;
	@%p80 bra 	$L__BB5_44;
	add.s64 	%rd76, %rd93, 1;
	max.u64 	%rd19, %rd50, %rd76;
	sub.s64 	%rd20, %rd19, %rd93;
	and.b64  	%rd21, %rd20, 7;
	sub.s64 	%rd77, %rd93, %rd19;
	setp.gt.u64 	%p165, %rd77, -8;
	@%p165 bra 	$L__BB5_36;
	and.b64  	%rd91, %rd20, -8;
	shl.b64 	%rd78, %rd4, 4;
	add.s64 	%rd79, %rd78, %rd1;
	add.s64 	%rd90, %rd79, 16;
$L__BB5_35:
	.pragma "nounroll";
	mov.b32 	%r125, 1;
	st.global.u32 	[%rd90+-16], %r125;
	st.global.u32 	[%rd90+-12], %r125;
	st.global.u32 	[%rd90+-8], %r125;
	st.global.u32 	[%rd90+-4], %r125;
	st.global.u32 	[%rd90], %r125;
	st.global.u32 	[%rd90+4], %r125;
	st.global.u32 	[%rd90+8], %r125;
	st.global.u32 	[%rd90+12], %r125;
	add.s64 	%rd93, %rd93, 8;
	add.s64 	%rd91, %rd91, -8;
	add.s64 	%rd90, %rd90, 32;
	setp.ne.s64 	%p166, %rd91, 0;
	@%p166 bra 	$L__BB5_35;
$L__BB5_36:
	setp.eq.s64 	%p167, %rd21, 0;
	@%p167 bra 	$L__BB5_93;
	and.b64  	%rd31, %rd19, 3;
	setp.lt.u64 	%p168, %rd21, 4;
	@%p168 bra 	$L__BB5_39;
	shl.b64 	%rd80, %rd93, 2;
	add.s64 	%rd81, %rd1, %rd80;
	mov.b32 	%r126, 1;
	st.global.u32 	[%rd81], %r126;
	st.global.u32 	[%rd81+4], %r126;
	st.global.u32 	[%rd81+8], %r126;
	st.global.u32 	[%rd81+12], %r126;
	add.s64 	%rd93, %rd93, 4;
$L__BB5_39:
	setp.eq.s64 	%p169, %rd31, 0;
	@%p169 bra 	$L__BB5_93;
	setp.eq.s64 	%p170, %rd31, 1;
	@%p170 bra 	$L__BB5_42;
	shl.b64 	%rd82, %rd93, 2;
	add.s64 	%rd83, %rd1, %rd82;
	mov.b32 	%r127, 1;
	st.global.u32 	[%rd83], %r127;
	st.global.u32 	[%rd83+4], %r127;
	add.s64 	%rd93, %rd93, 2;
$L__BB5_42:
	and.b64  	%rd84, %rd19, 1;
	setp.eq.b64 	%p171, %rd84, 1;
	not.pred 	%p172, %p171;
	@%p172 bra 	$L__BB5_93;
	shl.b64 	%rd85, %rd93, 2;
	add.s64 	%rd86, %rd1, %rd85;
	mov.b32 	%r128, 1;
	st.global.u32 	[%rd86], %r128;
	bra.uni 	$L__BB5_93;
$L__BB5_44:
	setp.gt.s32 	%p83, %r19, -1;
	@%p83 bra 	$L__BB5_71;
	add.s64 	%rd36, %rd93, 1;
	max.u64 	%rd70, %rd50, %rd36;
	and.b64  	%rd71, %rd70, 1;
	setp.eq.b64 	%p121, %rd71, 1;
	not.pred 	%p122, %p121;
	mov.f32 	%f428, 0f3F800000;
	@%p122 bra 	$L__BB5_54;
	cvt.u32.u64 	%r94, %rd93;
	mad.lo.s32 	%r3, %r21, %r94, %r20;
	cvt.rn.f32.s32 	%f47, %r3;
	mul.f32 	%f340, %f47, 0f3F000000;
	cvt.rzi.f32.f32 	%f341, %f340;
	add.f32 	%f342, %f341, %f341;
	sub.f32 	%f343, %f47, %f342;
	abs.f32 	%f48, %f343;
	setp.eq.s32 	%p123, %r3, 0;
	@%p123 bra 	$L__BB5_53;
	setp.nan.f32 	%p124, %f222, %f222;
	abs.f32 	%f344, %f47;
	setp.nan.f32 	%p125, %f344, %f344;
	or.pred  	%p126, %p124, %p125;
	@%p126 bra 	$L__BB5_52;
	setp.eq.f32 	%p127, %f222, 0f7F800000;
	@%p127 bra 	$L__BB5_51;
	setp.eq.s32 	%p128, %r19, -1;
	setp.eq.f32 	%p129, %f344, 0f7F800000;
	and.pred  	%p130, %p128, %p129;
	@%p130 bra 	$L__BB5_53;
	mul.rn.f32 	%f346, %f45, %f47;
	cvt.rni.f32.f32 	%f347, %f346;
	sub.f32 	%f348, %f346, %f347;
	neg.f32 	%f349, %f346;
	fma.rn.f32 	%f350, %f45, %f47, %f349;
	fma.rn.f32 	%f351, %f46, %f47, %f350;
	add.f32 	%f352, %f348, %f351;
	setp.gt.f32 	%p131, %f347, 0f00000000;
	selp.b32 	%r95, 0, -2097152000, %p131;
	setp.lt.f32 	%p132, %f346, 0f00000000;
	selp.f32 	%f353, 0f00000000, 0f7F800000, %p132;
	abs.f32 	%f354, %f346;
	setp.gt.f32 	%p133, %f354, 0f43180000;
	cvt.rzi.s32.f32 	%r96, %f347;
	shl.b32 	%r97, %r96, 23;
	sub.s32 	%r98, %r97, %r95;
	mov.b32 	%f355, %r98;
	add.s32 	%r99, %r95, 2130706432;
	mov.b32 	%f356, %r99;
	fma.rn.f32 	%f357, %f352, 0f391FCB8E, 0f3AAF85ED;
	fma.rn.f32 	%f358, %f357, %f352, 0f3C1D9856;
	fma.rn.f32 	%f359, %f358, %f352, 0f3D6357BB;
	fma.rn.f32 	%f360, %f359, %f352, 0f3E75FDEC;
	fma.rn.f32 	%f361, %f360, %f352, 0f3F317218;
	fma.rn.f32 	%f362, %f361, %f352, 0f3F800000;
	mul.f32 	%f363, %f362, %f356;
	mul.f32 	%f364, %f363, %f355;
	selp.f32 	%f365, %f353, %f364, %p133;
	setp.neu.f32 	%p134, %f48, 0f3F800000;
	neg.f32 	%f366, %f365;
	selp.f32 	%f428, %f365, %f366, %p134;
	bra.uni 	$L__BB5_53;
$L__BB5_51:
	setp.neu.f32 	%p135, %f48, 0f3F800000;
	setp.lt.s32 	%p136, %r3, 0;
	selp.b32 	%r100, %r2, %r1, %p136;
	and.b32  	%r101, %r100, 2147483647;
	selp.b32 	%r102, %r101, %r100, %p135;
	mov.b32 	%f428, %r102;
	bra.uni 	$L__BB5_53;
$L__BB5_52:
	add.rn.f32 	%f428, %f43, %f47;
$L__BB5_53:
	cvt.rzi.s32.f32 	%r103, %f428;
	shl.b64 	%rd72, %rd93, 2;
	add.s64 	%rd73, %rd1, %rd72;
	st.global.u32 	[%rd73], %r103;
	mov.u64 	%rd93, %rd36;
$L__BB5_54:
	setp.ge.u64 	%p137, %rd36, %rd50;
	@%p137 bra 	$L__BB5_93;
	shl.b64 	%rd74, %rd93, 2;
	add.s64 	%rd75, %rd74, %rd1;
	add.s64 	%rd97, %rd75, 4;
	cvt.u32.u64 	%r104, %rd93;
	mul.lo.s32 	%r105, %r21, %r104;
	add.s32 	%r106, %r105, %r21;
	add.s32 	%r130, %r20, %r106;
	shl.b32 	%r5, %r21, 1;
	add.s32 	%r129, %r20, %r105;
$L__BB5_56:
	cvt.rn.f32.s32 	%f54, %r129;
	mul.f32 	%f368, %f54, 0f3F000000;
	cvt.rzi.f32.f32 	%f369, %f368;
	add.f32 	%f370, %f369, %f369;
	sub.f32 	%f371, %f54, %f370;
	abs.f32 	%f55, %f371;
	setp.eq.s32 	%p138, %r129, 0;
	mov.f32 	%f429, 0f3F800000;
	@%p138 bra 	$L__BB5_63;
	setp.nan.f32 	%p139, %f222, %f222;
	abs.f32 	%f372, %f54;
	setp.nan.f32 	%p140, %f372, %f372;
	or.pred  	%p141, %p139, %p140;
	@%p141 bra 	$L__BB5_62;
	@%p2 bra 	$L__BB5_61;
	setp.eq.s32 	%p142, %r19, -1;
	setp.eq.f32 	%p143, %f372, 0f7F800000;
	and.pred  	%p144, %p142, %p143;
	@%p144 bra 	$L__BB5_63;
	mul.rn.f32 	%f374, %f45, %f54;
	cvt.rni.f32.f32 	%f375, %f374;
	sub.f32 	%f376, %f374, %f375;
	neg.f32 	%f377, %f374;
	fma.rn.f32 	%f378, %f45, %f54, %f377;
	fma.rn.f32 	%f379, %f46, %f54, %f378;
	add.f32 	%f380, %f376, %f379;
	setp.gt.f32 	%p145, %f375, 0f00000000;
	selp.b32 	%r107, 0, -2097152000, %p145;
	setp.lt.f32 	%p146, %f374, 0f00000000;
	selp.f32 	%f381, 0f00000000, 0f7F800000, %p146;
	abs.f32 	%f382, %f374;
	setp.gt.f32 	%p147, %f382, 0f43180000;
	cvt.rzi.s32.f32 	%r108, %f375;
	shl.b32 	%r109, %r108, 23;
	sub.s32 	%r110, %r109, %r107;
	mov.b32 	%f383, %r110;
	add.s32 	%r111, %r107, 2130706432;
	mov.b32 	%f384, %r111;
	fma.rn.f32 	%f385, %f380, 0f391FCB8E, 0f3AAF85ED;
	fma.rn.f32 	%f386, %f385, %f380, 0f3C1D9856;
	fma.rn.f32 	%f387, %f386, %f380, 0f3D6357BB;
	fma.rn.f32 	%f388, %f387, %f380, 0f3E75FDEC;
	fma.rn.f32 	%f389, %f388, %f380, 0f3F317218;
	fma.rn.f32 	%f390, %f389, %f380, 0f3F800000;
	mul.f32 	%f391, %f390, %f384;
	mul.f32 	%f392, %f391, %f383;
	selp.f32 	%f393, %f381, %f392, %p147;
	setp.neu.f32 	%p148, %f55, 0f3F800000;
	neg.f32 	%f394, %f393;
	selp.f32 	%f429, %f393, %f394, %p148;
	bra.uni 	$L__BB5_63;
$L__BB5_61:
	setp.neu.f32 	%p149, %f55, 0f3F800000;
	setp.lt.s32 	%p150, %r129, 0;
	selp.b32 	%r112, %r2, %r1, %p150;
	and.b32  	%r113, %r112, 2147483647;
	selp.b32 	%r114, %r113, %r112, %p149;
	mov.b32 	%f429, %r114;
	bra.uni 	$L__BB5_63;
$L__BB5_62:
	add.rn.f32 	%f429, %f43, %f54;
$L__BB5_63:
	cvt.rzi.s32.f32 	%r115, %f429;
	st.global.u32 	[%rd97+-4], %r115;
	cvt.rn.f32.s32 	%f61, %r130;
	mul.f32 	%f396, %f61, 0f3F000000;
	cvt.rzi.f32.f32 	%f397, %f396;
	add.f32 	%f398, %f397, %f397;
	sub.f32 	%f399, %f61, %f398;
	abs.f32 	%f62, %f399;
	setp.eq.s32 	%p151, %r130, 0;
	mov.f32 	%f430, 0f3F800000;
	@%p151 bra 	$L__BB5_70;
	setp.nan.f32 	%p152, %f222, %f222;
	abs.f32 	%f400, %f61;
	setp.nan.f32 	%p153, %f400, %f400;
	or.pred  	%p154, %p152, %p153;
	@%p154 bra 	$L__BB5_69;
	@%p2 bra 	$L__BB5_68;
	setp.eq.s32 	%p155, %r19, -1;
	setp.eq.f32 	%p156, %f400, 0f7F800000;
	and.pred  	%p157, %p155, %p156;
	@%p157 bra 	$L__BB5_70;
	mul.rn.f32 	%f402, %f45, %f61;
	cvt.rni.f32.f32 	%f403, %f402;
	sub.f32 	%f404, %f402, %f403;
	neg.f32 	%f405, %f402;
	fma.rn.f32 	%f406, %f45, %f61, %f405;
	fma.rn.f32 	%f407, %f46, %f61, %f406;
	add.f32 	%f408, %f404, %f407;
	setp.gt.f32 	%p158, %f403, 0f00000000;
	selp.b32 	%r116, 0, -2097152000, %p158;
	setp.lt.f32 	%p159, %f402, 0f00000000;
	selp.f32 	%f409, 0f00000000, 0f7F800000, %p159;
	abs.f32 	%f410, %f402;
	setp.gt.f32 	%p160, %f410, 0f43180000;
	cvt.rzi.s32.f32 	%r117, %f403;
	shl.b32 	%r118, %r117, 23;
	sub.s32 	%r119, %r118, %r116;
	mov.b32 	%f411, %r119;
	add.s32 	%r120, %r116, 2130706432;
	mov.b32 	%f412, %r120;
	fma.rn.f32 	%f413, %f408, 0f391FCB8E, 0f3AAF85ED;
	fma.rn.f32 	%f414, %f413, %f408, 0f3C1D9856;
	fma.rn.f32 	%f415, %f414, %f408, 0f3D6357BB;
	fma.rn.f32 	%f416, %f415, %f408, 0f3E75FDEC;
	fma.rn.f32 	%f417, %f416, %f408, 0f3F317218;
	fma.rn.f32 	%f418, %f417, %f408, 0f3F800000;
	mul.f32 	%f419, %f418, %f412;
	mul.f32 	%f420, %f419, %f411;
	selp.f32 	%f421, %f409, %f420, %p160;
	setp.neu.f32 	%p161, %f62, 0f3F800000;
	neg.f32 	%f422, %f421;
	selp.f32 	%f430, %f421, %f422, %p161;
	bra.uni 	$L__BB5_70;
$L__BB5_68:
	setp.neu.f32 	%p162, %f62, 0f3F800000;
	setp.lt.s32 	%p163, %r130, 0;
	selp.b32 	%r121, %r2, %r1, %p163;
	and.b32  	%r122, %r121, 2147483647;
	selp.b32 	%r123, %r122, %r121, %p162;
	mov.b32 	%f430, %r123;
	bra.uni 	$L__BB5_70;
$L__BB5_69:
	add.rn.f32 	%f430, %f43, %f61;
$L__BB5_70:
	cvt.rzi.s32.f32 	%r124, %f430;
	st.global.u32 	[%rd97], %r124;
	add.s64 	%rd93, %rd93, 2;
	add.s64 	%rd97, %rd97, 8;
	add.s32 	%r130, %r130, %r5;
	add.s32 	%r129, %r129, %r5;
	setp.lt.u64 	%p164, %rd93, %rd50;
	@%p164 bra 	$L__BB5_56;
	bra.uni 	$L__BB5_93;
$L__BB5_71:
	add.s64 	%rd43, %rd93, 1;
	max.u64 	%rd64, %rd50, %rd43;
	and.b64  	%rd65, %rd64, 1;
	setp.eq.b64 	%p84, %rd65, 1;
	not.pred 	%p85, %p84;
	@%p85 bra 	$L__BB5_78;
	cvt.u32.u64 	%r63, %rd93;
	mad.lo.s32 	%r11, %r21, %r63, %r20;
	cvt.rn.f32.s32 	%f68, %r11;
	setp.eq.s32 	%p86, %r11, 0;
	mov.f32 	%f431, 0f3F800000;
	@%p86 bra 	$L__BB5_77;
	setp.nan.f32 	%p87, %f222, %f222;
	abs.f32 	%f257, %f68;
	setp.nan.f32 	%p88, %f257, %f257;
	or.pred  	%p89, %p87, %p88;
	@%p89 bra 	$L__BB5_76;
	mul.rn.f32 	%f259, %f45, %f68;
	cvt.rni.f32.f32 	%f260, %f259;
	sub.f32 	%f261, %f259, %f260;
	neg.f32 	%f262, %f259;
	fma.rn.f32 	%f263, %f45, %f68, %f262;
	fma.rn.f32 	%f264, %f46, %f68, %f263;
	add.f32 	%f265, %f261, %f264;
	setp.gt.f32 	%p90, %f260, 0f00000000;
	selp.b32 	%r64, 0, -2097152000, %p90;
	setp.lt.f32 	%p91, %f259, 0f00000000;
	selp.f32 	%f266, 0f00000000, 0f7F800000, %p91;
	abs.f32 	%f267, %f259;
	setp.gt.f32 	%p92, %f267, 0f43180000;
	cvt.rzi.s32.f32 	%r65, %f260;
	shl.b32 	%r66, %r65, 23;
	sub.s32 	%r67, %r66, %r64;
	mov.b32 	%f268, %r67;
	add.s32 	%r68, %r64, 2130706432;
	mov.b32 	%f269, %r68;
	fma.rn.f32 	%f270, %f265, 0f391FCB8E, 0f3AAF85ED;
	fma.rn.f32 	%f271, %f270, %f265, 0f3C1D9856;
	fma.rn.f32 	%f272, %f271, %f265, 0f3D6357BB;
	fma.rn.f32 	%f273, %f272, %f265, 0f3E75FDEC;
	fma.rn.f32 	%f274, %f273, %f265, 0f3F317218;
	fma.rn.f32 	%f275, %f274, %f265, 0f3F800000;
	mul.f32 	%f276, %f275, %f269;
	mul.f32 	%f277, %f276, %f268;
	selp.f32 	%f431, %f266, %f277, %p92;
	not.pred 	%p93, %p2;
	@%p93 bra 	$L__BB5_77;
	mul.f32 	%f278, %f68, 0f3F000000;
	cvt.rzi.f32.f32 	%f279, %f278;
	add.f32 	%f280, %f279, %f279;
	sub.f32 	%f281, %f68, %f280;
	abs.f32 	%f282, %f281;
	setp.neu.f32 	%p94, %f282, 0f3F800000;
	setp.lt.s32 	%p95, %r11, 0;
	selp.b32 	%r69, %r2, %r1, %p95;
	and.b32  	%r70, %r69, 2147483647;
	selp.b32 	%r71, %r70, %r69, %p94;
	mov.b32 	%f431, %r71;
	bra.uni 	$L__BB5_77;
$L__BB5_76:
	add.rn.f32 	%f431, %f43, %f68;
$L__BB5_77:
	cvt.rzi.s32.f32 	%r72, %f431;
	shl.b64 	%rd66, %rd93, 2;
	add.s64 	%rd67, %rd1, %rd66;
	st.global.u32 	[%rd67], %r72;
	mov.u64 	%rd93, %rd43;
$L__BB5_78:
	setp.ge.u64 	%p96, %rd43, %rd50;
	@%p96 bra 	$L__BB5_93;
	shl.b64 	%rd68, %rd93, 2;
	add.s64 	%rd69, %rd68, %rd1;
	add.s64 	%rd100, %rd69, 4;
	cvt.u32.u64 	%r73, %rd93;
	mul.lo.s32 	%r74, %r21, %r73;
	add.s32 	%r75, %r74, %r21;
	add.s32 	%r132, %r20, %r75;
	shl.b32 	%r13, %r21, 1;
	add.s32 	%r131, %r20, %r74;
	not.pred 	%p101, %p2;
$L__BB5_80:
	cvt.rn.f32.s32 	%f73, %r131;
	setp.eq.s32 	%p97, %r131, 0;
	mov.f32 	%f432, 0f3F800000;
	@%p97 bra 	$L__BB5_86;
	setp.num.f32 	%p98, %f222, %f222;
	abs.f32 	%f284, %f73;
	setp.num.f32 	%p99, %f284, %f284;
	and.pred  	%p100, %p98, %p99;
	@%p100 bra 	$L__BB5_83;
	add.rn.f32 	%f432, %f43, %f73;
	bra.uni 	$L__BB5_86;
$L__BB5_83:
	@%p101 bra 	$L__BB5_85;
	mul.f32 	%f306, %f73, 0f3F000000;
	cvt.rzi.f32.f32 	%f307, %f306;
	add.f32 	%f308, %f307, %f307;
	sub.f32 	%f309, %f73, %f308;
	abs.f32 	%f310, %f309;
	setp.neu.f32 	%p107, %f310, 0f3F800000;
	setp.lt.s32 	%p108, %r131, 0;
	selp.b32 	%r81, %r2, %r1, %p108;
	and.b32  	%r82, %r81, 2147483647;
	selp.b32 	%r83, %r82, %r81, %p107;
	mov.b32 	%f432, %r83;
	bra.uni 	$L__BB5_86;
$L__BB5_85:
	mul.rn.f32 	%f285, %f45, %f73;
	cvt.rni.f32.f32 	%f286, %f285;
	sub.f32 	%f287, %f285, %f286;
	neg.f32 	%f288, %f285;
	fma.rn.f32 	%f289, %f45, %f73, %f288;
	fma.rn.f32 	%f290, %f46, %f73, %f289;
	add.f32 	%f291, %f287, %f290;
	setp.gt.f32 	%p102, %f286, 0f00000000;
	selp.b32 	%r76, 0, -2097152000, %p102;
	setp.eq.s32 	%p103, %r19, -1;
	setp.eq.f32 	%p104, %f284, 0f7F800000;
	setp.lt.f32 	%p105, %f285, 0f00000000;
	selp.f32 	%f292, 0f00000000, 0f7F800000, %p105;
	abs.f32 	%f293, %f285;
	setp.gt.f32 	%p106, %f293, 0f43180000;
	cvt.rzi.s32.f32 	%r77, %f286;
	shl.b32 	%r78, %r77, 23;
	sub.s32 	%r79, %r78, %r76;
	mov.b32 	%f294, %r79;
	add.s32 	%r80, %r76, 2130706432;
	mov.b32 	%f295, %r80;
	fma.rn.f32 	%f296, %f291, 0f391FCB8E, 0f3AAF85ED;
	fma.rn.f32 	%f297, %f296, %f291, 0f3C1D9856;
	fma.rn.f32 	%f298, %f297, %f291, 0f3D6357BB;
	fma.rn.f32 	%f299, %f298, %f291, 0f3E75FDEC;
	fma.rn.f32 	%f300, %f299, %f291, 0f3F317218;
	fma.rn.f32 	%f301, %f300, %f291, 0f3F800000;
	mul.f32 	%f302, %f301, %f295;
	mul.f32 	%f303, %f302, %f294;
	selp.f32 	%f304, %f292, %f303, %p106;
	selp.f32 	%f305, 0f3F800000, %f304, %p104;
	selp.f32 	%f432, %f305, %f304, %p103;
$L__BB5_86:
	cvt.rzi.s32.f32 	%r84, %f432;
	st.global.u32 	[%rd100+-4], %r84;
	cvt.rn.f32.s32 	%f79, %r132;
	setp.eq.s32 	%p109, %r132, 0;
	mov.f32 	%f433, 0f3F800000;
	@%p109 bra 	$L__BB5_92;
	setp.nan.f32 	%p110, %f222, %f222;
	abs.f32 	%f312, %f79;
	setp.nan.f32 	%p111, %f312, %f312;
	or.pred  	%p112, %p110, %p111;
	@%p112 bra 	$L__BB5_91;
	@%p2 bra 	$L__BB5_90;
	mul.rn.f32 	%f313, %f45, %f79;
	cvt.rni.f32.f32 	%f314, %f313;
	sub.f32 	%f315, %f313, %f314;
	neg.f32 	%f316, %f313;
	fma.rn.f32 	%f317, %f45, %f79, %f316;
	fma.rn.f32 	%f318, %f46, %f79, %f317;
	add.f32 	%f319, %f315, %f318;
	setp.gt.f32 	%p113, %f314, 0f00000000;
	selp.b32 	%r85, 0, -2097152000, %p113;
	setp.eq.s32 	%p114, %r19, -1;
	setp.eq.f32 	%p115, %f312, 0f7F800000;
	setp.lt.f32 	%p116, %f313, 0f00000000;
	selp.f32 	%f320, 0f00000000, 0f7F800000, %p116;
	abs.f32 	%f321, %f313;
	setp.gt.f32 	%p117, %f321, 0f43180000;
	cvt.rzi.s32.f32 	%r86, %f314;
	shl.b32 	%r87, %r86, 23;
	sub.s32 	%r88, %r87, %r85;
	mov.b32 	%f322, %r88;
	add.s32 	%r89, %r85, 2130706432;
	mov.b32 	%f323, %r89;
	fma.rn.f32 	%f324, %f319, 0f391FCB8E, 0f3AAF85ED;
	fma.rn.f32 	%f325, %f324, %f319, 0f3C1D9856;
	fma.rn.f32 	%f326, %f325, %f319, 0f3D6357BB;
	fma.rn.f32 	%f327, %f326, %f319, 0f3E75FDEC;
	fma.rn.f32 	%f328, %f327, %f319, 0f3F317218;
	fma.rn.f32 	%f329, %f328, %f319, 0f3F800000;
	mul.f32 	%f330, %f329, %f323;
	mul.f32 	%f331, %f330, %f322;
	selp.f32 	%f332, %f320, %f331, %p117;
	selp.f32 	%f333, 0f3F800000, %f332, %p115;
	selp.f32 	%f433, %f333, %f332, %p114;
	bra.uni 	$L__BB5_92;
$L__BB5_90:
	mul.f32 	%f334, %f79, 0f3F000000;
	cvt.rzi.f32.f32 	%f335, %f334;
	add.f32 	%f336, %f335, %f335;
	sub.f32 	%f337, %f79, %f336;
	abs.f32 	%f338, %f337;
	setp.neu.f32 	%p118, %f338, 0f3F800000;
	setp.lt.s32 	%p119, %r132, 0;
	selp.b32 	%r90, %r2, %r1, %p119;
	and.b32  	%r91, %r90, 2147483647;
	selp.b32 	%r92, %r91, %r90, %p118;
	mov.b32 	%f433, %r92;
	bra.uni 	$L__BB5_92;
$L__BB5_91:
	add.rn.f32 	%f433, %f43, %f79;
$L__BB5_92:
	cvt.rzi.s32.f32 	%r93, %f433;
	st.global.u32 	[%rd100], %r93;
	add.s64 	%rd93, %rd93, 2;
	add.s64 	%rd100, %rd100, 8;
	add.s32 	%r132, %r132, %r13;
	add.s32 	%r131, %r131, %r13;
	setp.lt.u64 	%p120, %rd93, %rd50;
	@%p120 bra 	$L__BB5_80;
$L__BB5_93:
	ret;

}
	// .globl	logspace_i64_vec4
.visible .entry logspace_i64_vec4(
	.param .u64 .ptr .align 1 logspace_i64_vec4_param_0,
	.param .u64 logspace_i64_vec4_param_1,
	.param .u64 logspace_i64_vec4_param_2,
	.param .u64 logspace_i64_vec4_param_3,
	.param .u64 logspace_i64_vec4_param_4
)
{
	.reg .pred 	%p<79>;
	.reg .b32 	%r<104>;
	.reg .b64 	%rd<184>;
	.reg .b64 	%fd<114>;

	ld.param.u64 	%rd78, [logspace_i64_vec4_param_0];
	ld.param.u64 	%rd74, [logspace_i64_vec4_param_1];
	ld.param.u64 	%rd175, [logspace_i64_vec4_param_2];
	ld.param.u64 	%rd76, [logspace_i64_vec4_param_3];
	ld.param.u64 	%rd77, [logspace_i64_vec4_param_4];
	cvta.to.global.u64 	%rd1, %rd78;
	mov.u32 	%r7, %ctaid.x;
	mov.u32 	%r8, %ntid.x;
	mov.u32 	%r9, %tid.x;
	mad.lo.s32 	%r10, %r7, %r8, %r9;
	cvt.u64.u32 	%rd2, %r10;
	mov.u32 	%r11, %nctaid.x;
	mul.lo.s32 	%r12, %r8, %r11;
	cvt.u64.u32 	%rd3, %r12;
	shr.u64 	%rd4, %rd77, 2;
	setp.le.u64 	%p1, %rd4, %rd2;
	@%p1 bra 	$L__BB6_11;
	cvt.rn.f64.s64 	%fd18, %rd74;
	{
	.reg .b32 %temp; 
	mov.b64 	{%temp, %r1}, %fd18;
	}
	abs.f64 	%fd1, %fd18;
	shl.b64 	%rd79, %rd2, 5;
	add.s64 	%rd80, %rd79, %rd1;
	add.s64 	%rd167, %rd80, 16;
	shl.b64 	%rd81, %rd2, 2;
	mad.lo.s64 	%rd6, %rd76, %rd81, %rd76;
	or.b64  	%rd82, %rd81, 2;
	mul.lo.s64 	%rd7, %rd76, %rd82;
	or.b64  	%rd83, %rd81, 3;
	mul.lo.s64 	%rd8, %rd76, %rd83;
	mov.u64 	%rd168, %rd175;
	mov.u64 	%rd169, %rd2;
$L__BB6_2:
	setp.ne.s64 	%p2, %rd74, 0;
	setp.lt.s32 	%p3, %r1, 0;
	mul.lo.s64 	%rd84, %rd76, %rd2;
	shl.b64 	%rd85, %rd84, 2;
	add.s64 	%rd12, %rd85, %rd168;
	cvt.rn.f64.u64 	%fd19, %rd12;
	{
	.reg .b32 %temp; 
	mov.b64 	{%temp, %r2}, %fd19;
	}
	shr.u32 	%r13, %r2, 20;
	and.b32  	%r14, %r13, 2047;
	add.s32 	%r15, %r14, -1012;
	mov.b64 	%rd86, %fd19;
	shl.b64 	%rd87, %rd86, %r15;
	setp.eq.s64 	%p4, %rd87, -9223372036854775808;
	{ // callseq 7, 0
	.param .b64 param0;
	st.param.f64 	[param0], %fd1;
	.param .b64 param1;
	st.param.f64 	[param1], %fd19;
	.param .b64 retval0;
	call.uni (retval0), 
	__internal_accurate_pow, 
	(
	param0, 
	param1
	);
	ld.param.f64 	%fd20, [retval0];
	} // callseq 7
	neg.f64 	%fd22, %fd20;
	selp.f64 	%fd23, %fd22, %fd20, %p4;
	selp.f64 	%fd110, %fd23, %fd20, %p3;
	@%p2 bra 	$L__BB6_4;
	selp.b32 	%r16, %r1, 0, %p4;
	setp.lt.s32 	%p6, %r2, 0;
	or.b32  	%r17, %r16, 2146435072;
	selp.b32 	%r18, %r17, %r16, %p6;
	mov.b32 	%r19, 0;
	mov.b64 	%fd110, {%r19, %r18};
$L__BB6_4:
	setp.eq.s64 	%p7, %rd74, 1;
	setp.eq.s64 	%p10, %rd12, 0;
	selp.f64 	%fd24, 0d3FF0000000000000, %fd110, %p10;
	selp.f64 	%fd5, 0d3FF0000000000000, %fd24, %p7;
	add.s64 	%rd14, %rd6, %rd168;
	cvt.rn.f64.u64 	%fd25, %rd14;
	{
	.reg .b32 %temp; 
	mov.b64 	{%temp, %r3}, %fd25;
	}
	shr.u32 	%r20, %r3, 20;
	and.b32  	%r21, %r20, 2047;
	add.s32 	%r22, %r21, -1012;
	mov.b64 	%rd88, %fd25;
	shl.b64 	%rd89, %rd88, %r22;
	setp.eq.s64 	%p11, %rd89, -9223372036854775808;
	{ // callseq 8, 0
	.param .b64 param0;
	st.param.f64 	[param0], %fd1;
	.param .b64 param1;
	st.param.f64 	[param1], %fd25;
	.param .b64 retval0;
	call.uni (retval0), 
	__internal_accurate_pow, 
	(
	param0, 
	param1
	);
	ld.param.f64 	%fd26, [retval0];
	} // callseq 8
	neg.f64 	%fd28, %fd26;
	selp.f64 	%fd29, %fd28, %fd26, %p11;
	selp.f64 	%fd111, %fd29, %fd26, %p3;
	@%p2 bra 	$L__BB6_6;
	selp.b32 	%r23, %r1, 0, %p11;
	setp.lt.s32 	%p13, %r3, 0;
	or.b32  	%r24, %r23, 2146435072;
	selp.b32 	%r25, %r24, %r23, %p13;
	mov.b32 	%r26, 0;
	mov.b64 	%fd111, {%r26, %r25};
$L__BB6_6:
	setp.eq.s64 	%p17, %rd14, 0;
	selp.f64 	%fd30, 0d3FF0000000000000, %fd111, %p17;
	selp.f64 	%fd9, 0d3FF0000000000000, %fd30, %p7;
	add.s64 	%rd16, %rd7, %rd168;
	cvt.rn.f64.u64 	%fd31, %rd16;
	{
	.reg .b32 %temp; 
	mov.b64 	{%temp, %r4}, %fd31;
	}
	shr.u32 	%r27, %r4, 20;
	and.b32  	%r28, %r27, 2047;
	add.s32 	%r29, %r28, -1012;
	mov.b64 	%rd90, %fd31;
	shl.b64 	%rd91, %rd90, %r29;
	setp.eq.s64 	%p18, %rd91, -9223372036854775808;
	{ // callseq 9, 0
	.param .b64 param0;
	st.param.f64 	[param0], %fd1;
	.param .b64 param1;
	st.param.f64 	[param1], %fd31;
	.param .b64 retval0;
	call.uni (retval0), 
	__internal_accurate_pow, 
	(
	param0, 
	param1
	);
	ld.param.f64 	%fd32, [retval0];
	} // callseq 9
	neg.f64 	%fd34, %fd32;
	selp.f64 	%fd35, %fd34, %fd32, %p18;
	selp.f64 	%fd112, %fd35, %fd32, %p3;
	@%p2 bra 	$L__BB6_8;
	selp.b32 	%r30, %r1, 0, %p18;
	setp.lt.s32 	%p20, %r4, 0;
	or.b32  	%r31, %r30, 2146435072;
	selp.b32 	%r32, %r31, %r30, %p20;
	mov.b32 	%r33, 0;
	mov.b64 	%fd112, {%r33, %r32};
$L__BB6_8:
	setp.eq.s64 	%p21, %rd74, 1;
	setp.ne.s64 	%p22, %rd74, 0;
	setp.lt.s32 	%p23, %r1, 0;
	setp.eq.s64 	%p24, %rd16, 0;
	selp.f64 	%fd36, 0d3FF0000000000000, %fd112, %p24;
	selp.f64 	%fd13, 0d3FF0000000000000, %fd36, %p21;
	add.s64 	%rd18, %rd8, %rd168;
	cvt.rn.f64.u64 	%fd37, %rd18;
	{
	.reg .b32 %temp; 
	mov.b64 	{%temp, %r5}, %fd37;
	}
	shr.u32 	%r34, %r5, 20;
	and.b32  	%r35, %r34, 2047;
	add.s32 	%r36, %r35, -1012;
	mov.b64 	%rd92, %fd37;
	shl.b64 	%rd93, %rd92, %r36;
	setp.eq.s64 	%p25, %rd93, -9223372036854775808;
	{ // callseq 10, 0
	.param .b64 param0;
	st.param.f64 	[param0], %fd1;
	.param .b64 param1;
	st.param.f64 	[param1], %fd37;
	.param .b64 retval0;
	call.uni (retval0), 
	__internal_accurate_pow, 
	(
	param0, 
	param1
	);
	ld.param.f64 	%fd38, [retval0];
	} // callseq 10
	neg.f64 	%fd40, %fd38;
	selp.f64 	%fd41, %fd40, %fd38, %p25;
	selp.f64 	%fd113, %fd41, %fd38, %p23;
	@%p22 bra 	$L__BB6_10;
	selp.b32 	%r37, %r1, 0, %p25;
	setp.lt.s32 	%p27, %r5, 0;
	or.b32  	%r38, %r37, 2146435072;
	selp.b32 	%r39, %r38, %r37, %p27;
	mov.b32 	%r40, 0;
	mov.b64 	%fd113, {%r40, %r39};
$L__BB6_10:
	setp.eq.s64 	%p29, %rd18, 0;
	selp.f64 	%fd42, 0d3FF0000000000000, %fd113, %p29;
	selp.f64 	%fd43, 0d3FF0000000000000, %fd42, %p21;
	cvt.rzi.s64.f64 	%rd94, %fd43;
	cvt.rzi.s64.f64 	%rd95, %fd5;
	cvt.rzi.s64.f64 	%rd96, %fd9;
	st.global.v2.u64 	[%rd167+-16], {%rd95, %rd96};
	cvt.rzi.s64.f64 	%rd97, %fd13;
	st.global.v2.u64 	[%rd167], {%rd97, %rd94};
	add.s64 	%rd169, %rd169, %rd3;
	mul.lo.s64 	%rd98, %rd76, %rd3;
	shl.b64 	%rd99, %rd98, 2;
	add.s64 	%rd168, %rd168, %rd99;
	shl.b64 	%rd100, %rd3, 5;
	add.s64 	%rd167, %rd167, %rd100;
	setp.lt.u64 	%p30, %rd169, %rd4;
	@%p30 bra 	$L__BB6_2;
$L__BB6_11:
	cvt.u32.u64 	%r41, %rd2;
	setp.ne.s32 	%p31, %r41, 0;
	and.b64  	%rd23, %rd77, -4;
	setp.eq.s64 	%p32, %rd23, %rd77;
	or.pred  	%p33, %p31, %p32;
	@%p33 bra 	$L__BB6_25;
	cvt.rn.f64.s64 	%fd44, %rd74;
	{
	.reg .b32 %temp; 
	mov.b64 	{%temp, %r6}, %fd44;
	}
	abs.f64 	%fd17, %fd44;
	setp.ne.s64 	%p34, %rd74, 0;
	@%p34 bra 	$L__BB6_19;
	add.s64 	%rd134, %rd23, 1;
	max.u64 	%rd24, %rd77, %rd134;
	and.b64  	%rd25, %rd24, 3;
	setp.eq.s64 	%p53, %rd25, 0;
	mov.u64 	%rd176, %rd23;
	@%p53 bra 	$L__BB6_16;
	shl.b64 	%rd135, %rd4, 5;
	add.s64 	%rd172, %rd1, %rd135;
	mul.lo.s64 	%rd136, %rd76, %rd4;
	shl.b64 	%rd137, %rd136, 2;
	add.s64 	%rd171, %rd175, %rd137;
	neg.s64 	%rd170, %rd25;
	add.s64 	%rd176, %rd23, %rd25;
$L__BB6_15:
	.pragma "nounroll";
	setp.eq.s64 	%p54, %rd74, 1;
	cvt.rn.f64.s64 	%fd85, %rd171;
	{
	.reg .b32 %temp; 
	mov.b64 	{%temp, %r62}, %fd85;
	}
	shr.u32 	%r63, %r62, 20;
	and.b32  	%r64, %r63, 2047;
	add.s32 	%r65, %r64, -1012;
	mov.b64 	%rd138, %fd85;
	shl.b64 	%rd139, %rd138, %r65;
	setp.eq.s64 	%p55, %rd139, -9223372036854775808;
	abs.f64 	%fd86, %fd85;
	setp.neu.f64 	%p56, %fd86, 0d3FE0000000000000;
	selp.b32 	%r66, %r6, 0, %p55;
	selp.b32 	%r67, %r66, 0, %p56;
	setp.lt.s32 	%p57, %r62, 0;
	or.b32  	%r68, %r67, 2146435072;
	selp.b32 	%r69, %r68, %r67, %p57;
	mov.b32 	%r70, 0;
	mov.b64 	%fd87, {%r70, %r69};
	setp.eq.s64 	%p58, %rd171, 0;
	selp.f64 	%fd88, 0d3FF0000000000000, %fd87, %p58;
	selp.f64 	%fd89, 0d3FF0000000000000, %fd88, %p54;
	cvt.rzi.s64.f64 	%rd141, %fd89;
	st.global.u64 	[%rd172], %rd141;
	add.s64 	%rd172, %rd172, 8;
	add.s64 	%rd171, %rd171, %rd76;
	add.s64 	%rd170, %rd170, 1;
	setp.ne.s64 	%p59, %rd170, 0;
	@%p59 bra 	$L__BB6_15;
$L__BB6_16:
	sub.s64 	%rd142, %rd23, %rd24;
	setp.gt.u64 	%p60, %rd142, -4;
	@%p60 bra 	$L__BB6_25;
	mul.lo.s64 	%rd37, %rd176, %rd76;
	shl.b64 	%rd38, %rd76, 2;
	add.s64 	%rd143, %rd176, 3;
	mul.lo.s64 	%rd39, %rd76, %rd143;
	shl.b64 	%rd144, %rd176, 3;
	add.s64 	%rd145, %rd144, %rd1;
	add.s64 	%rd174, %rd145, 16;
	add.s64 	%rd41, %rd37, %rd76;
	add.s64 	%rd146, %rd176, 2;
	mul.lo.s64 	%rd42, %rd76, %rd146;
$L__BB6_18:
	setp.eq.s64 	%p61, %rd74, 1;
	add.s64 	%rd147, %rd37, %rd175;
	cvt.rn.f64.s64 	%fd90, %rd147;
	{
	.reg .b32 %temp; 
	mov.b64 	{%temp, %r71}, %fd90;
	}
	shr.u32 	%r72, %r71, 20;
	and.b32  	%r73, %r72, 2047;
	add.s32 	%r74, %r73, -1012;
	mov.b64 	%rd148, %fd90;
	shl.b64 	%rd149, %rd148, %r74;
	setp.eq.s64 	%p62, %rd149, -9223372036854775808;
	abs.f64 	%fd91, %fd90;
	setp.neu.f64 	%p63, %fd91, 0d3FE0000000000000;
	selp.b32 	%r75, %r6, 0, %p62;
	selp.b32 	%r76, %r75, 0, %p63;
	setp.lt.s32 	%p64, %r71, 0;
	or.b32  	%r77, %r76, 2146435072;
	selp.b32 	%r78, %r77, %r76, %p64;
	mov.b32 	%r79, 0;
	mov.b64 	%fd92, {%r79, %r78};
	setp.eq.s64 	%p65, %rd147, 0;
	selp.f64 	%fd93, 0d3FF0000000000000, %fd92, %p65;
	selp.f64 	%fd94, 0d3FF0000000000000, %fd93, %p61;
	cvt.rzi.s64.f64 	%rd151, %fd94;
	st.global.u64 	[%rd174+-16], %rd151;
	add.s64 	%rd152, %rd41, %rd175;
	cvt.rn.f64.s64 	%fd95, %rd152;
	{
	.reg .b32 %temp; 
	mov.b64 	{%temp, %r80}, %fd95;
	}
	shr.u32 	%r81, %r80, 20;
	and.b32  	%r82, %r81, 2047;
	add.s32 	%r83, %r82, -1012;
	mov.b64 	%rd153, %fd95;
	shl.b64 	%rd154, %rd153, %r83;
	setp.eq.s64 	%p66, %rd154, -9223372036854775808;
	abs.f64 	%fd96, %fd95;
	setp.neu.f64 	%p67, %fd96, 0d3FE0000000000000;
	selp.b32 	%r84, %r6, 0, %p66;
	selp.b32 	%r85, %r84, 0, %p67;
	setp.lt.s32 	%p68, %r80, 0;
	or.b32  	%r86, %r85, 2146435072;
	selp.b32 	%r87, %r86, %r85, %p68;
	mov.b64 	%fd97, {%r79, %r87};
	setp.eq.s64 	%p69, %rd152, 0;
	selp.f64 	%fd98, 0d3FF0000000000000, %fd97, %p69;
	selp.f64 	%fd99, 0d3FF0000000000000, %fd98, %p61;
	cvt.rzi.s64.f64 	%rd156, %fd99;
	st.global.u64 	[%rd174+-8], %rd156;
	add.s64 	%rd157, %rd42, %rd175;
	cvt.rn.f64.s64 	%fd100, %rd157;
	{
	.reg .b32 %temp; 
	mov.b64 	{%temp, %r88}, %fd100;
	}
	shr.u32 	%r89, %r88, 20;
	and.b32  	%r90, %r89, 2047;
	add.s32 	%r91, %r90, -1012;
	mov.b64 	%rd158, %fd100;
	shl.b64 	%rd159, %rd158, %r91;
	setp.eq.s64 	%p70, %rd159, -9223372036854775808;
	abs.f64 	%fd101, %fd100;
	setp.neu.f64 	%p71, %fd101, 0d3FE0000000000000;
	selp.b32 	%r92, %r6, 0, %p70;
	selp.b32 	%r93, %r92, 0, %p71;
	setp.lt.s32 	%p72, %r88, 0;
	or.b32  	%r94, %r93, 2146435072;
	selp.b32 	%r95, %r94, %r93, %p72;
	mov.b64 	%fd102, {%r79, %r95};
	setp.eq.s64 	%p73, %rd157, 0;
	selp.f64 	%fd103, 0d3FF0000000000000, %fd102, %p73;
	selp.f64 	%fd104, 0d3FF0000000000000, %fd103, %p61;
	cvt.rzi.s64.f64 	%rd161, %fd104;
	st.global.u64 	[%rd174], %rd161;
	add.s64 	%rd162, %rd39, %rd175;
	cvt.rn.f64.s64 	%fd105, %rd162;
	{
	.reg .b32 %temp; 
	mov.b64 	{%temp, %r96}, %fd105;
	}
	shr.u32 	%r97, %r96, 20;
	and.b32  	%r98, %r97, 2047;
	add.s32 	%r99, %r98, -1012;
	mov.b64 	%rd163, %fd105;
	shl.b64 	%rd164, %rd163, %r99;
	setp.eq.s64 	%p74, %rd164, -9223372036854775808;
	abs.f64 	%fd106, %fd105;
	setp.neu.f64 	%p75, %fd106, 0d3FE0000000000000;
	selp.b32 	%r100, %r6, 0, %p74;
	selp.b32 	%r101, %r100, 0, %p75;
	setp.lt.s32 	%p76, %r96, 0;
	or.b32  	%r102, %r101, 2146435072;
	selp.b32 	%r103, %r102, %r101, %p76;
	mov.b64 	%fd107, {%r79, %r103};
	setp.eq.s64 	%p77, %rd162, 0;
	selp.f64 	%fd108, 0d3FF0000000000000, %fd107, %p77;
	selp.f64 	%fd109, 0d3FF0000000000000, %fd108, %p61;
	cvt.rzi.s64.f64 	%rd166, %fd109;
	st.global.u64 	[%rd174+8], %rd166;
	add.s64 	%rd176, %rd176, 4;
	add.s64 	%rd175, %rd175, %rd38;
	add.s64 	%rd174, %rd174, 32;
	setp.lt.u64 	%p78, %rd176, %rd77;
	@%p78 bra 	$L__BB6_18;
	bra.uni 	$L__BB6_25;
$L__BB6_19:
	add.s64 	%rd101, %rd23, 1;
	max.u64 	%rd49, %rd77, %rd101;
	and.b64  	%rd50, %rd49, 3;
	setp.eq.s64 	%p35, %rd50, 0;
	mov.u64 	%rd183, %rd23;
	@%p35 bra 	$L__BB6_22;
	shl.b64 	%rd102, %rd4, 5;
	add.s64 	%rd179, %rd1, %rd102;
	mul.lo.s64 	%rd103, %rd76, %rd4;
	shl.b64 	%rd104, %rd103, 2;
	add.s64 	%rd178, %rd175, %rd104;
	neg.s64 	%rd177, %rd50;
	add.s64 	%rd183, %rd23, %rd50;
$L__BB6_21:
	.pragma "nounroll";
	setp.eq.s64 	%p36, %rd74, 1;
	setp.lt.s32 	%p37, %r6, 0;
	cvt.rn.f64.s64 	%fd45, %rd178;
	{
	.reg .b32 %temp; 
	mov.b64 	{%temp, %r42}, %fd45;
	}
	shr.u32 	%r43, %r42, 20;
	and.b32  	%r44, %r43, 2047;
	add.s32 	%r45, %r44, -1012;
	mov.b64 	%rd105, %fd45;
	shl.b64 	%rd106, %rd105, %r45;
	setp.eq.s64 	%p38, %rd106, -9223372036854775808;
	{ // callseq 11, 0
	.param .b64 param0;
	st.param.f64 	[param0], %fd17;
	.param .b64 param1;
	st.param.f64 	[param1], %fd45;
	.param .b64 retval0;
	call.uni (retval0), 
	__internal_accurate_pow, 
	(
	param0, 
	param1
	);
	ld.param.f64 	%fd46, [retval0];
	} // callseq 11
	neg.f64 	%fd48, %fd46;
	selp.f64 	%fd49, %fd48, %fd46, %p38;
	selp.f64 	%fd50, %fd49, %fd46, %p37;
	setp.eq.s64 	%p39, %rd178, 0;
	selp.f64 	%fd51, 0d3FF0000000000000, %fd50, %p39;
	selp.f64 	%fd52, 0d3FF0000000000000, %fd51, %p36;
	cvt.rzi.s64.f64 	%rd108, %fd52;
	st.global.u64 	[%rd179], %rd108;
	add.s64 	%rd179, %rd179, 8;
	add.s64 	%rd178, %rd178, %rd76;
	add.s64 	%rd177, %rd177, 1;
	setp.ne.s64 	%p40, %rd177, 0;
	@%p40 bra 	$L__BB6_21;
$L__BB6_22:
	sub.s64 	%rd109, %rd23, %rd49;
	setp.gt.u64 	%p41, %rd109, -4;
	@%p41 bra 	$L__BB6_25;
	mul.lo.s64 	%rd62, %rd183, %rd76;
	shl.b64 	%rd63, %rd76, 2;
	add.s64 	%rd110, %rd183, 3;
	mul.lo.s64 	%rd64, %rd76, %rd110;
	shl.b64 	%rd111, %rd183, 3;
	add.s64 	%rd112, %rd111, %rd1;
	add.s64 	%rd181, %rd112, 16;
	add.s64 	%rd66, %rd62, %rd76;
	add.s64 	%rd113, %rd183, 2;
	mul.lo.s64 	%rd67, %rd76, %rd113;
$L__BB6_24:
	setp.eq.s64 	%p42, %rd74, 1;
	setp.lt.s32 	%p43, %r6, 0;
	add.s64 	%rd114, %rd62, %rd175;
	cvt.rn.f64.s64 	%fd53, %rd114;
	{
	.reg .b32 %temp; 
	mov.b64 	{%temp, %r46}, %fd53;
	}
	shr.u32 	%r47, %r46, 20;
	and.b32  	%r48, %r47, 2047;
	add.s32 	%r49, %r48, -1012;
	mov.b64 	%rd115, %fd53;
	shl.b64 	%rd116, %rd115, %r49;
	setp.eq.s64 	%p44, %rd116, -9223372036854775808;
	{ // callseq 12, 0
	.param .b64 param0;
	st.param.f64 	[param0], %fd17;
	.param .b64 param1;
	st.param.f64 	[param1], %fd53;
	.param .b64 retval0;
	call.uni (retval0), 
	__internal_accurate_pow, 
	(
	param0, 
	param1
	);
	ld.param.f64 	%fd54, [retval0];
	} // callseq 12
	neg.f64 	%fd56, %fd54;
	selp.f64 	%fd57, %fd56, %fd54, %p44;
	selp.f64 	%fd58, %fd57, %fd54, %p43;
	setp.eq.s64 	%p45, %rd114, 0;
	selp.f64 	%fd59, 0d3FF0000000000000, %fd58, %p45;
	selp.f64 	%fd60, 0d3FF0000000000000, %fd59, %p42;
	cvt.rzi.s64.f64 	%rd118, %fd60;
	st.global.u64 	[%rd181+-16], %rd118;
	add.s64 	%rd119, %rd66, %rd175;
	cvt.rn.f64.s64 	%fd61, %rd119;
	{
	.reg .b32 %temp; 
	mov.b64 	{%temp, %r50}, %fd61;
	}
	shr.u32 	%r51, %r50, 20;
	and.b32  	%r52, %r51, 2047;
	add.s32 	%r53, %r52, -1012;
	mov.b64 	%rd120, %fd61;
	shl.b64 	%rd121, %rd120, %r53;
	setp.eq.s64 	%p46, %rd121, -9223372036854775808;
	{ // callseq 13, 0
	.param .b64 param0;
	st.param.f64 	[param0], %fd17;
	.param .b64 param1;
	st.param.f64 	[param1], %fd61;
	.param .b64 retval0;
	call.uni (retval0), 
	__internal_accurate_pow, 
	(
	param0, 
	param1
	);
	ld.param.f64 	%fd62, [retval0];
	} // callseq 13
	neg.f64 	%fd64, %fd62;
	selp.f64 	%fd65, %fd64, %fd62, %p46;
	selp.f64 	%fd66, %fd65, %fd62, %p43;
	setp.eq.s64 	%p47, %rd119, 0;
	selp.f64 	%fd67, 0d3FF0000000000000, %fd66, %p47;
	selp.f64 	%fd68, 0d3FF0000000000000, %fd67, %p42;
	cvt.rzi.s64.f64 	%rd123, %fd68;
	st.global.u64 	[%rd181+-8], %rd123;
	add.s64 	%rd124, %rd67, %rd175;
	cvt.rn.f64.s64 	%fd69, %rd124;
	{
	.reg .b32 %temp; 
	mov.b64 	{%temp, %r54}, %fd69;
	}
	shr.u32 	%r55, %r54, 20;
	and.b32  	%r56, %r55, 2047;
	add.s32 	%r57, %r56, -1012;
	mov.b64 	%rd125, %fd69;
	shl.b64 	%rd126, %rd125, %r57;
	setp.eq.s64 	%p48, %rd126, -9223372036854775808;
	{ // callseq 14, 0
	.param .b64 param0;
	st.param.f64 	[param0], %fd17;
	.param .b64 param1;
	st.param.f64 	[param1], %fd69;
	.param .b64 retval0;
	call.uni (retval0), 
	__internal_accurate_pow, 
	(
	param0, 
	param1
	);
	ld.param.f64 	%fd70, [retval0];
	} // callseq 14
	neg.f64 	%fd72, %fd70;
	selp.f64 	%fd73, %fd72, %fd70, %p48;
	selp.f64 	%fd74, %fd73, %fd70, %p43;
	setp.eq.s64 	%p49, %rd124, 0;
	selp.f64 	%fd75, 0d3FF0000000000000, %fd74, %p49;
	selp.f64 	%fd76, 0d3FF0000000000000, %fd75, %p42;
	cvt.rzi.s64.f64 	%rd128, %fd76;
	st.global.u64 	[%rd181], %rd128;
	add.s64 	%rd129, %rd64, %rd175;
	cvt.rn.f64.s64 	%fd77, %rd129;
	{
	.reg .b32 %temp; 
	mov.b64 	{%temp, %r58}, %fd77;
	}
	shr.u32 	%r59, %r58, 20;
	and.b32  	%r60, %r59, 2047;
	add.s32 	%r61, %r60, -1012;
	mov.b64 	%rd130, %fd77;
	shl.b64 	%rd131, %rd130, %r61;
	setp.eq.s64 	%p50, %rd131, -9223372036854775808;
	{ // callseq 15, 0
	.param .b64 param0;
	st.param.f64 	[param0], %fd17;
	.param .b64 param1;
	st.param.f64 	[param1], %fd77;
	.param .b64 retval0;
	call.uni (retval0), 
	__internal_accurate_pow, 
	(
	param0, 
	param1
	);
	ld.param.f64 	%fd78, [retval0];
	} // callseq 15
	neg.f64 	%fd80, %fd78;
	selp.f64 	%fd81, %fd80, %fd78, %p50;
	selp.f64 	%fd82, %fd81, %fd78, %p43;
	setp.eq.s64 	%p51, %rd129, 0;
	selp.f64 	%fd83, 0d3FF0000000000000, %fd82, %p51;
	selp.f64 	%fd84, 0d3FF0000000000000, %fd83, %p42;
	cvt.rzi.s64.f64 	%rd133, %fd84;
	st.global.u64 	[%rd181+8], %rd133;
	add.s64 	%rd183, %rd183, 4;
	add.s64 	%rd175, %rd175, %rd63;
	add.s64 	%rd181, %rd181, 32;
	setp.lt.u64 	%p52, %rd183, %rd77;
	@%p52 bra 	$L__BB6_24;
$L__BB6_25:
	ret;

}
	// .globl	logspace_u8_vec4
.visible .entry logspace_u8_vec4(
	.param .u64 .ptr .align 1 logspace_u8_vec4_param_0,
	.param .u8 logspace_u8_vec4_param_1,
	.param .u8 logspace_u8_vec4_param_2,
	.param .u8 logspace_u8_vec4_param_3,
	.param .u64 logspace_u8_vec4_param_4
)
{
	.reg .pred 	%p<98>;
	.reg .b16 	%rs<20>;
	.reg .b32 	%r<73>;
	.reg .b32 	%f<329>;
	.reg .b64 	%rd<85>;

	ld.param.u64 	%rd43, [logspace_u8_vec4_param_0];
	ld.param.u8 	%rs4, [logspace_u8_vec4_param_1];
	ld.param.u8 	%rs5, [logspace_u8_vec4_param_2];
	ld.param.u8 	%rs6, [logspace_u8_vec4_param_3];
	ld.param.u64 	%rd42, [logspace_u8_vec4_param_4];
	cvta.to.global.u64 	%rd1, %rd43;
	mov.u32 	%r4, %ctaid.x;
	mov.u32 	%r5, %ntid.x;
	mov.u32 	%r6, %tid.x;
	mad.lo.s32 	%r7, %r4, %r5, %r6;
	cvt.u64.u32 	%rd2, %r7;
	mov.u32 	%r8, %nctaid.x;
	mul.lo.s32 	%r9, %r5, %r8;
	cvt.u64.u32 	%rd3, %r9;
	shr.u64 	%rd4, %rd42, 2;
	setp.le.u64 	%p3, %rd4, %rd2;
	@%p3 bra 	$L__BB7_19;
	cvt.rn.f32.u16 	%f1, %rs4;
	cvt.u64.u16 	%rd73, %rs5;
	cvt.u64.u16 	%rd44, %rs6;
	abs.f32 	%f47, %f1;
	setp.lt.f32 	%p4, %f47, 0f00800000;
	mul.f32 	%f48, %f47, 0f4B800000;
	selp.f32 	%f49, %f48, %f47, %p4;
	selp.f32 	%f50, 0fC1C00000, 0f00000000, %p4;
	mov.b32 	%r10, %f49;
	add.s32 	%r11, %r10, -1060439283;
	and.b32  	%r12, %r11, -8388608;
	sub.s32 	%r13, %r10, %r12;
	mov.b32 	%f51, %r13;
	cvt.rn.f32.s32 	%f52, %r12;
	fma.rn.f32 	%f53, %f52, 0f34000000, %f50;
	add.f32 	%f54, %f51, 0fBF800000;
	add.f32 	%f55, %f51, 0f3F800000;
	rcp.approx.ftz.f32 	%f56, %f55;
	add.f32 	%f57, %f54, %f54;
	mul.f32 	%f58, %f57, %f56;
	mul.f32 	%f59, %f58, %f58;
	sub.f32 	%f60, %f54, %f58;
	add.f32 	%f61, %f60, %f60;
	neg.f32 	%f62, %f58;
	fma.rn.f32 	%f63, %f62, %f54, %f61;
	mul.rn.f32 	%f64, %f56, %f63;
	fma.rn.f32 	%f65, %f59, 0f3A2C32E4, 0f3B52E7DB;
	fma.rn.f32 	%f66, %f65, %f59, 0f3C93BB73;
	fma.rn.f32 	%f67, %f66, %f59, 0f3DF6384F;
	mul.rn.f32 	%f68, %f67, %f59;
	fma.rn.f32 	%f69, %f58, 0f3FB8AA3B, %f53;
	sub.f32 	%f70, %f53, %f69;
	fma.rn.f32 	%f71, %f58, 0f3FB8AA3B, %f70;
	fma.rn.f32 	%f72, %f64, 0f3FB8AA3B, %f71;
	fma.rn.f32 	%f73, %f58, 0f32A55E34, %f72;
	mul.f32 	%f74, %f68, 0f40400000;
	fma.rn.f32 	%f75, %f74, %f64, %f73;
	fma.rn.f32 	%f76, %f68, %f58, %f75;
	add.rn.f32 	%f3, %f69, %f76;
	neg.f32 	%f77, %f69;
	add.rn.f32 	%f78, %f3, %f77;
	neg.f32 	%f79, %f78;
	add.rn.f32 	%f4, %f76, %f79;
	setp.eq.s16 	%p5, %rs4, 0;
	setp.eq.f32 	%p6, %f47, 0f7F800000;
	or.pred  	%p1, %p5, %p6;
	add.f32 	%f5, %f1, %f1;
	shl.b64 	%rd45, %rd2, 2;
	add.s64 	%rd74, %rd1, %rd45;
	mad.lo.s64 	%rd7, %rd44, %rd45, %rd44;
	or.b64  	%rd46, %rd45, 2;
	mul.lo.s64 	%rd8, %rd46, %rd44;
	or.b64  	%rd47, %rd45, 3;
	mul.lo.s64 	%rd9, %rd47, %rd44;
	mov.u64 	%rd75, %rd2;
$L__BB7_2:
	setp.eq.s16 	%p7, %rs4, 1;
	cvt.u64.u16 	%rd48, %rs6;
	mul.lo.s64 	%rd49, %rd48, %rd2;
	shl.b64 	%rd51, %rd49, 2;
	add.s64 	%rd52, %rd51, %rd73;
	cvt.rn.f32.u64 	%f6, %rd52;
	setp.eq.s64 	%p8, %rd52, 0;
	or.pred  	%p9, %p7, %p8;
	mov.f32 	%f320, 0f3F800000;
	@%p9 bra 	$L__BB7_6;
	setp.num.f32 	%p10, %f47, %f47;
	abs.f32 	%f81, %f6;
	setp.num.f32 	%p11, %f81, %f81;
	and.pred  	%p12, %p10, %p11;
	@%p12 bra 	$L__BB7_5;
	add.rn.f32 	%f320, %f1, %f6;
	bra.uni 	$L__BB7_6;
$L__BB7_5:
	mul.rn.f32 	%f83, %f3, %f6;
	cvt.rni.f32.f32 	%f84, %f83;
	sub.f32 	%f85, %f83, %f84;
	neg.f32 	%f86, %f83;
	fma.rn.f32 	%f87, %f3, %f6, %f86;
	fma.rn.f32 	%f88, %f4, %f6, %f87;
	add.f32 	%f89, %f85, %f88;
	setp.gt.f32 	%p13, %f84, 0f00000000;
	selp.b32 	%r14, 0, -2097152000, %p13;
	setp.lt.f32 	%p14, %f83, 0f00000000;
	selp.f32 	%f90, 0f00000000, 0f7F800000, %p14;
	abs.f32 	%f91, %f83;
	setp.gt.f32 	%p15, %f91, 0f43180000;
	cvt.rzi.s32.f32 	%r15, %f84;
	shl.b32 	%r16, %r15, 23;
	sub.s32 	%r17, %r16, %r14;
	mov.b32 	%f92, %r17;
	add.s32 	%r18, %r14, 2130706432;
	mov.b32 	%f93, %r18;
	fma.rn.f32 	%f94, %f89, 0f391FCB8E, 0f3AAF85ED;
	fma.rn.f32 	%f95, %f94, %f89, 0f3C1D9856;
	fma.rn.f32 	%f96, %f95, %f89, 0f3D6357BB;
	fma.rn.f32 	%f97, %f96, %f89, 0f3E75FDEC;
	fma.rn.f32 	%f98, %f97, %f89, 0f3F317218;
	fma.rn.f32 	%f99, %f98, %f89, 0f3F800000;
	mul.f32 	%f100, %f99, %f93;
	mul.f32 	%f101, %f100, %f92;
	selp.f32 	%f102, %f90, %f101, %p15;
	selp.f32 	%f320, %f5, %f102, %p1;
$L__BB7_6:
	cvt.rzi.u32.f32 	%r1, %f320;
	add.s64 	%rd54, %rd7, %rd73;
	cvt.rn.f32.u64 	%f10, %rd54;
	setp.eq.s64 	%p17, %rd54, 0;
	or.pred  	%p18, %p7, %p17;
	mov.f32 	%f321, 0f3F800000;
	@%p18 bra 	$L__BB7_10;
	setp.num.f32 	%p19, %f47, %f47;
	abs.f32 	%f104, %f10;
	setp.num.f32 	%p20, %f104, %f104;
	and.pred  	%p21, %p19, %p20;
	@%p21 bra 	$L__BB7_9;
	add.rn.f32 	%f321, %f1, %f10;
	bra.uni 	$L__BB7_10;
$L__BB7_9:
	mul.rn.f32 	%f106, %f3, %f10;
	cvt.rni.f32.f32 	%f107, %f106;
	sub.f32 	%f108, %f106, %f107;
	neg.f32 	%f109, %f106;
	fma.rn.f32 	%f110, %f3, %f10, %f109;
	fma.rn.f32 	%f111, %f4, %f10, %f110;
	add.f32 	%f112, %f108, %f111;
	setp.gt.f32 	%p22, %f107, 0f00000000;
	selp.b32 	%r19, 0, -2097152000, %p22;
	setp.lt.f32 	%p23, %f106, 0f00000000;
	selp.f32 	%f113, 0f00000000, 0f7F800000, %p23;
	abs.f32 	%f114, %f106;
	setp.gt.f32 	%p24, %f114, 0f43180000;
	cvt.rzi.s32.f32 	%r20, %f107;
	shl.b32 	%r21, %r20, 23;
	sub.s32 	%r22, %r21, %r19;
	mov.b32 	%f115, %r22;
	add.s32 	%r23, %r19, 2130706432;
	mov.b32 	%f116, %r23;
	fma.rn.f32 	%f117, %f112, 0f391FCB8E, 0f3AAF85ED;
	fma.rn.f32 	%f118, %f117, %f112, 0f3C1D9856;
	fma.rn.f32 	%f119, %f118, %f112, 0f3D6357BB;
	fma.rn.f32 	%f120, %f119, %f112, 0f3E75FDEC;
	fma.rn.f32 	%f121, %f120, %f112, 0f3F317218;
	fma.rn.f32 	%f122, %f121, %f112, 0f3F800000;
	mul.f32 	%f123, %f122, %f116;
	mul.f32 	%f124, %f123, %f115;
	selp.f32 	%f125, %f113, %f124, %p24;
	selp.f32 	%f321, %f5, %f125, %p1;
$L__BB7_10:
	cvt.rzi.u32.f32 	%r2, %f321;
	add.s64 	%rd56, %rd8, %rd73;
	cvt.rn.f32.u64 	%f14, %rd56;
	setp.eq.s64 	%p26, %rd56, 0;
	or.pred  	%p27, %p7, %p26;
	mov.f32 	%f322, 0f3F800000;
	@%p27 bra 	$L__BB7_14;
	setp.num.f32 	%p28, %f47, %f47;
	abs.f32 	%f127, %f14;
	setp.num.f32 	%p29, %f127, %f127;
	and.pred  	%p30, %p28, %p29;
	@%p30 bra 	$L__BB7_13;
	add.rn.f32 	%f322, %f1, %f14;
	bra.uni 	$L__BB7_14;
$L__BB7_13:
	mul.rn.f32 	%f129, %f3, %f14;
	cvt.rni.f32.f32 	%f130, %f129;
	sub.f32 	%f131, %f129, %f130;
	neg.f32 	%f132, %f129;
	fma.rn.f32 	%f133, %f3, %f14, %f132;
	fma.rn.f32 	%f134, %f4, %f14, %f133;
	add.f32 	%f135, %f131, %f134;
	setp.gt.f32 	%p31, %f130, 0f00000000;
	selp.b32 	%r24, 0, -2097152000, %p31;
	setp.lt.f32 	%p32, %f129, 0f00000000;
	selp.f32 	%f136, 0f00000000, 0f7F800000, %p32;
	abs.f32 	%f137, %f129;
	setp.gt.f32 	%p33, %f137, 0f43180000;
	cvt.rzi.s32.f32 	%r25, %f130;
	shl.b32 	%r26, %r25, 23;
	sub.s32 	%r27, %r26, %r24;
	mov.b32 	%f138, %r27;
	add.s32 	%r28, %r24, 2130706432;
	mov.b32 	%f139, %r28;
	fma.rn.f32 	%f140, %f135, 0f391FCB8E, 0f3AAF85ED;
	fma.rn.f32 	%f141, %f140, %f135, 0f3C1D9856;
	fma.rn.f32 	%f142, %f141, %f135, 0f3D6357BB;
	fma.rn.f32 	%f143, %f142, %f135, 0f3E75FDEC;
	fma.rn.f32 	%f144, %f143, %f135, 0f3F317218;
	fma.rn.f32 	%f145, %f144, %f135, 0f3F800000;
	mul.f32 	%f146, %f145, %f139;
	mul.f32 	%f147, %f146, %f138;
	selp.f32 	%f148, %f136, %f147, %p33;
	selp.f32 	%f322, %f5, %f148, %p1;
$L__BB7_14:
	cvt.rzi.u32.f32 	%r3, %f322;
	add.s64 	%rd58, %rd9, %rd73;
	cvt.rn.f32.u64 	%f18, %rd58;
	setp.eq.s64 	%p35, %rd58, 0;
	or.pred  	%p36, %p7, %p35;
	mov.f32 	%f323, 0f3F800000;
	@%p36 bra 	$L__BB7_18;
	setp.num.f32 	%p37, %f47, %f47;
	abs.f32 	%f150, %f18;
	setp.num.f32 	%p38, %f150, %f150;
	and.pred  	%p39, %p37, %p38;
	@%p39 bra 	$L__BB7_17;
	add.rn.f32 	%f323, %f1, %f18;
	bra.uni 	$L__BB7_18;
$L__BB7_17:
	mul.rn.f32 	%f152, %f3, %f18;
	cvt.rni.f32.f32 	%f153, %f152;
	sub.f32 	%f154, %f152, %f153;
	neg.f32 	%f155, %f152;
	fma.rn.f32 	%f156, %f3, %f18, %f155;
	fma.rn.f32 	%f157, %f4, %f18, %f156;
	add.f32 	%f158, %f154, %f157;
	setp.gt.f32 	%p40, %f153, 0f00000000;
	selp.b32 	%r29, 0, -2097152000, %p40;
	setp.lt.f32 	%p41, %f152, 0f00000000;
	selp.f32 	%f159, 0f00000000, 0f7F800000, %p41;
	abs.f32 	%f160, %f152;
	setp.gt.f32 	%p42, %f160, 0f43180000;
	cvt.rzi.s32.f32 	%r30, %f153;
	shl.b32 	%r31, %r30, 23;
	sub.s32 	%r32, %r31, %r29;
	mov.b32 	%f161, %r32;
	add.s32 	%r33, %r29, 2130706432;
	mov.b32 	%f162, %r33;
	fma.rn.f32 	%f163, %f158, 0f391FCB8E, 0f3AAF85ED;
	fma.rn.f32 	%f164, %f163, %f158, 0f3C1D9856;
	fma.rn.f32 	%f165, %f164, %f158, 0f3D6357BB;
	fma.rn.f32 	%f166, %f165, %f158, 0f3E75FDEC;
	fma.rn.f32 	%f167, %f166, %f158, 0f3F317218;
	fma.rn.f32 	%f168, %f167, %f158, 0f3F800000;
	mul.f32 	%f169, %f168, %f162;
	mul.f32 	%f170, %f169, %f161;
	selp.f32 	%f171, %f159, %f170, %p42;
	selp.f32 	%f323, %f5, %f171, %p1;
$L__BB7_18:
	cvt.rzi.u32.f32 	%r34, %f323;
	prmt.b32 	%r35, %r1, %r2, 0x3340U;
	prmt.b32 	%r36, %r3, %r34, 0x3340U;
	prmt.b32 	%r37, %r35, %r36, 0x5410U;
	st.global.u32 	[%rd74], %r37;
	add.s64 	%rd75, %rd75, %rd3;
	shl.b64 	%rd59, %rd3, 2;
	add.s64 	%rd74, %rd74, %rd59;
	cvt.u64.u16 	%rd60, %rs6;
	mul.lo.s64 	%rd61, %rd60, %rd3;
	shl.b64 	%rd62, %rd61, 2;
	add.s64 	%rd73, %rd73, %rd62;
	setp.lt.u64 	%p43, %rd75, %rd4;
	@%p43 bra 	$L__BB7_2;
$L__BB7_19:
	cvt.u32.u64 	%r38, %rd2;
	setp.ne.s32 	%p44, %r38, 0;
	and.b64  	%rd78, %rd42, -4;
	setp.eq.s64 	%p45, %rd78, %rd42;
	or.pred  	%p46, %p44, %p45;
	@%p46 bra 	$L__BB7_57;
	cvt.rn.f32.u16 	%f22, %rs4;
	abs.f32 	%f172, %f22;
	setp.lt.f32 	%p47, %f172, 0f00800000;
	mul.f32 	%f173, %f172, 0f4B800000;
	selp.f32 	%f174, %f173, %f172, %p47;
	selp.f32 	%f175, 0fC1C00000, 0f00000000, %p47;
	mov.b32 	%r39, %f174;
	add.s32 	%r40, %r39, -1060439283;
	and.b32  	%r41, %r40, -8388608;
	sub.s32 	%r42, %r39, %r41;
	mov.b32 	%f176, %r42;
	cvt.rn.f32.s32 	%f177, %r41;
	fma.rn.f32 	%f178, %f177, 0f34000000, %f175;
	add.f32 	%f179, %f176, 0fBF800000;
	add.f32 	%f180, %f176, 0f3F800000;
	rcp.approx.ftz.f32 	%f181, %f180;
	add.f32 	%f182, %f179, %f179;
	mul.f32 	%f183, %f182, %f181;
	mul.f32 	%f184, %f183, %f183;
	sub.f32 	%f185, %f179, %f183;
	add.f32 	%f186, %f185, %f185;
	neg.f32 	%f187, %f183;
	fma.rn.f32 	%f188, %f187, %f179, %f186;
	mul.rn.f32 	%f189, %f181, %f188;
	fma.rn.f32 	%f190, %f184, 0f3A2C32E4, 0f3B52E7DB;
	fma.rn.f32 	%f191, %f190, %f184, 0f3C93BB73;
	fma.rn.f32 	%f192, %f191, %f184, 0f3DF6384F;
	mul.rn.f32 	%f193, %f192, %f184;
	fma.rn.f32 	%f194, %f183, 0f3FB8AA3B, %f178;
	sub.f32 	%f195, %f178, %f194;
	fma.rn.f32 	%f196, %f183, 0f3FB8AA3B, %f195;
	fma.rn.f32 	%f197, %f189, 0f3FB8AA3B, %f196;
	fma.rn.f32 	%f198, %f183, 0f32A55E34, %f197;
	mul.f32 	%f199, %f193, 0f40400000;
	fma.rn.f32 	%f200, %f199, %f189, %f198;
	fma.rn.f32 	%f201, %f193, %f183, %f200;
	add.rn.f32 	%f24, %f194, %f201;
	neg.f32 	%f202, %f194;
	add.rn.f32 	%f203, %f24, %f202;
	neg.f32 	%f204, %f203;
	add.rn.f32 	%f25, %f201, %f204;
	setp.ne.s16 	%p48, %rs4, 1;
	setp.eq.s16 	%p49, %rs4, 0;
	setp.eq.f32 	%p50, %f172, 0f7F800000;
	or.pred  	%p2, %p49, %p50;
	add.f32 	%f26, %f22, %f22;
	@%p48 bra 	$L__BB7_32;
	add.s64 	%rd66, %rd78, 1;
	max.u64 	%rd17, %rd42, %rd66;
	sub.s64 	%rd18, %rd17, %rd78;
	and.b64  	%rd19, %rd18, 7;
	sub.s64 	%rd67, %rd78, %rd17;
	setp.gt.u64 	%p90, %rd67, -8;
	@%p90 bra 	$L__BB7_24;
	and.b64  	%rd76, %rd18, -8;
$L__BB7_23:
	.pragma "nounroll";
	add.s64 	%rd68, %rd1, %rd78;
	mov.b16 	%rs16, 1;
	st.global.u8 	[%rd68], %rs16;
	st.global.u8 	[%rd68+1], %rs16;
	st.global.u8 	[%rd68+2], %rs16;
	st.global.u8 	[%rd68+3], %rs16;
	st.global.u8 	[%rd68+4], %rs16;
	st.global.u8 	[%rd68+5], %rs16;
	st.global.u8 	[%rd68+6], %rs16;
	st.global.u8 	[%rd68+7], %rs16;
	add.s64 	%rd78, %rd78, 8;
	add.s64 	%rd76, %rd76, -8;
	setp.ne.s64 	%p91, %rd76, 0;
	@%p91 bra 	$L__BB7_23;
$L__BB7_24:
	setp.eq.s64 	%p92, %rd19, 0;
	@%p92 bra 	$L__BB7_57;
	and.b64  	%rd26, %rd17, 3;
	setp.lt.u64 	%p93, %rd19, 4;
	@%p93 bra 	$L__BB7_27;
	add.s64 	%rd69, %rd1, %rd78;
	mov.b16 	%rs17, 1;
	st.global.u8 	[%rd69], %rs17;
	st.global.u8 	[%rd69+1], %rs17;
	st.global.u8 	[%rd69+2], %rs17;
	st.global.u8 	[%rd69+3], %rs17;
	add.s64 	%rd78, %rd78, 4;
$L__BB7_27:
	setp.eq.s64 	%p94, %rd26, 0;
	@%p94 bra 	$L__BB7_57;
	setp.eq.s64 	%p95, %rd26, 1;
	@%p95 bra 	$L__BB7_30;
	add.s64 	%rd70, %rd1, %rd78;
	mov.b16 	%rs18, 1;
	st.global.u8 	[%rd70], %rs18;
	st.global.u8 	[%rd70+1], %rs18;
	add.s64 	%rd78, %rd78, 2;
$L__BB7_30:
	and.b64  	%rd71, %rd17, 1;
	setp.eq.b64 	%p96, %rd71, 1;
	not.pred 	%p97, %p96;
	@%p97 bra 	$L__BB7_57;
	add.s64 	%rd72, %rd1, %rd78;
	mov.b16 	%rs19, 1;
	st.global.u8 	[%rd72], %rs19;
	bra.uni 	$L__BB7_57;
$L__BB7_32:
	add.s64 	%rd63, %rd78, 1;
	max.u64 	%rd31, %rd42, %rd63;
	and.b64  	%rd32, %rd31, 3;
	setp.eq.s64 	%p51, %rd32, 0;
	mov.u64 	%rd83, %rd78;
	@%p51 bra 	$L__BB7_39;
	neg.s64 	%rd81, %rd32;
	mov.u64 	%rd83, %rd78;
$L__BB7_34:
	.pragma "nounroll";
	cvt.u16.u64 	%rs7, %rd83;
	mad.lo.s16 	%rs8, %rs6, %rs7, %rs5;
	and.b16  	%rs9, %rs8, 255;
	cvt.rn.f32.u16 	%f27, %rs9;
	setp.eq.s16 	%p52, %rs9, 0;
	mov.f32 	%f324, 0f3F800000;
	@%p52 bra 	$L__BB7_38;
	setp.nan.f32 	%p53, %f172, %f172;
	abs.f32 	%f206, %f27;
	setp.nan.f32 	%p54, %f206, %f206;
	or.pred  	%p55, %p53, %p54;
	@%p55 bra 	$L__BB7_37;
	mul.rn.f32 	%f208, %f24, %f27;
	cvt.rni.f32.f32 	%f209, %f208;
	sub.f32 	%f210, %f208, %f209;
	neg.f32 	%f211, %f208;
	fma.rn.f32 	%f212, %f24, %f27, %f211;
	fma.rn.f32 	%f213, %f25, %f27, %f212;
	add.f32 	%f214, %f210, %f213;
	setp.gt.f32 	%p56, %f209, 0f00000000;
	selp.b32 	%r43, 0, -2097152000, %p56;
	setp.lt.f32 	%p57, %f208, 0f00000000;
	selp.f32 	%f215, 0f00000000, 0f7F800000, %p57;
	abs.f32 	%f216, %f208;
	setp.gt.f32 	%p58, %f216, 0f43180000;
	cvt.rzi.s32.f32 	%r44, %f209;
	shl.b32 	%r45, %r44, 23;
	sub.s32 	%r46, %r45, %r43;
	mov.b32 	%f217, %r46;
	add.s32 	%r47, %r43, 2130706432;
	mov.b32 	%f218, %r47;
	fma.rn.f32 	%f219, %f214, 0f391FCB8E, 0f3AAF85ED;
	fma.rn.f32 	%f220, %f219, %f214, 0f3C1D9856;
	fma.rn.f32 	%f221, %f220, %f214, 0f3D6357BB;
	fma.rn.f32 	%f222, %f221, %f214, 0f3E75FDEC;
	fma.rn.f32 	%f223, %f222, %f214, 0f3F317218;
	fma.rn.f32 	%f224, %f223, %f214, 0f3F800000;
	mul.f32 	%f225, %f224, %f218;
	mul.f32 	%f226, %f225, %f217;
	selp.f32 	%f227, %f215, %f226, %p58;
	selp.f32 	%f324, %f26, %f227, %p2;
	bra.uni 	$L__BB7_38;
$L__BB7_37:
	add.rn.f32 	%f324, %f22, %f27;
$L__BB7_38:
	cvt.rzi.u32.f32 	%r48, %f324;
	add.s64 	%rd64, %rd1, %rd83;
	st.global.u8 	[%rd64], %r48;
	add.s64 	%rd83, %rd83, 1;
	add.s64 	%rd81, %rd81, 1;
	setp.ne.s64 	%p59, %rd81, 0;
	@%p59 bra 	$L__BB7_34;
$L__BB7_39:
	sub.s64 	%rd65, %rd78, %rd31;
	setp.gt.u64 	%p60, %rd65, -4;
	@%p60 bra 	$L__BB7_57;
$L__BB7_40:
	cvt.u16.u64 	%rs10, %rd83;
	mad.lo.s16 	%rs1, %rs6, %rs10, %rs5;
	and.b16  	%rs11, %rs1, 255;
	cvt.rn.f32.u16 	%f31, %rs11;
	setp.eq.s16 	%p61, %rs11, 0;
	mov.f32 	%f325, 0f3F800000;
	@%p61 bra 	$L__BB7_44;
	setp.num.f32 	%p62, %f172, %f172;
	abs.f32 	%f229, %f31;
	setp.num.f32 	%p63, %f229, %f229;
	and.pred  	%p64, %p62, %p63;
	@%p64 bra 	$L__BB7_43;
	add.rn.f32 	%f325, %f22, %f31;
	bra.uni 	$L__BB7_44;
$L__BB7_43:
	mul.rn.f32 	%f231, %f24, %f31;
	cvt.rni.f32.f32 	%f232, %f231;
	sub.f32 	%f233, %f231, %f232;
	neg.f32 	%f234, %f231;
	fma.rn.f32 	%f235, %f24, %f31, %f234;
	fma.rn.f32 	%f236, %f25, %f31, %f235;
	add.f32 	%f237, %f233, %f236;
	setp.gt.f32 	%p65, %f232, 0f00000000;
	selp.b32 	%r49, 0, -2097152000, %p65;
	setp.lt.f32 	%p66, %f231, 0f00000000;
	selp.f32 	%f238, 0f00000000, 0f7F800000, %p66;
	abs.f32 	%f239, %f231;
	setp.gt.f32 	%p67, %f239, 0f43180000;
	cvt.rzi.s32.f32 	%r50, %f232;
	shl.b32 	%r51, %r50, 23;
	sub.s32 	%r52, %r51, %r49;
	mov.b32 	%f240, %r52;
	add.s32 	%r53, %r49, 2130706432;
	mov.b32 	%f241, %r53;
	fma.rn.f32 	%f242, %f237, 0f391FCB8E, 0f3AAF85ED;
	fma.rn.f32 	%f243, %f242, %f237, 0f3C1D9856;
	fma.rn.f32 	%f244, %f243, %f237, 0f3D6357BB;
	fma.rn.f32 	%f245, %f244, %f237, 0f3E75FDEC;
	fma.rn.f32 	%f246, %f245, %f237, 0f3F317218;
	fma.rn.f32 	%f247, %f246, %f237, 0f3F800000;
	mul.f32 	%f248, %f247, %f241;
	mul.f32 	%f249, %f248, %f240;
	selp.f32 	%f250, %f238, %f249, %p67;
	selp.f32 	%f325, %f26, %f250, %p2;
$L__BB7_44:
	cvt.rzi.u32.f32 	%r54, %f325;
	add.s64 	%rd40, %rd1, %rd83;
	st.global.u8 	[%rd40], %r54;
	add.s16 	%rs2, %rs1, %rs6;
	and.b16  	%rs12, %rs2, 255;
	cvt.rn.f32.u16 	%f35, %rs12;
	setp.eq.s16 	%p68, %rs12, 0;
	mov.f32 	%f326, 0f3F800000;
	@%p68 bra 	$L__BB7_48;
	setp.nan.f32 	%p69, %f172, %f172;
	abs.f32 	%f252, %f35;
	setp.nan.f32 	%p70, %f252, %f252;
	or.pred  	%p71, %p69, %p70;
	@%p71 bra 	$L__BB7_47;
	mul.rn.f32 	%f254, %f24, %f35;
	cvt.rni.f32.f32 	%f255, %f254;
	sub.f32 	%f256, %f254, %f255;
	neg.f32 	%f257, %f254;
	fma.rn.f32 	%f258, %f24, %f35, %f257;
	fma.rn.f32 	%f259, %f25, %f35, %f258;
	add.f32 	%f260, %f256, %f259;
	setp.gt.f32 	%p72, %f255, 0f00000000;
	selp.b32 	%r55, 0, -2097152000, %p72;
	setp.lt.f32 	%p73, %f254, 0f00000000;
	selp.f32 	%f261, 0f00000000, 0f7F800000, %p73;
	abs.f32 	%f262, %f254;
	setp.gt.f32 	%p74, %f262, 0f43180000;
	cvt.rzi.s32.f32 	%r56, %f255;
	shl.b32 	%r57, %r56, 23;
	sub.s32 	%r58, %r57, %r55;
	mov.b32 	%f263, %r58;
	add.s32 	%r59, %r55, 2130706432;
	mov.b32 	%f264, %r59;
	fma.rn.f32 	%f265, %f260, 0f391FCB8E, 0f3AAF85ED;
	fma.rn.f32 	%f266, %f265, %f260, 0f3C1D9856;
	fma.rn.f32 	%f267, %f266, %f260, 0f3D6357BB;
	fma.rn.f32 	%f268, %f267, %f260, 0f3E75FDEC;
	fma.rn.f32 	%f269, %f268, %f260, 0f3F317218;
	fma.rn.f32 	%f270, %f269, %f260, 0f3F800000;
	mul.f32 	%f271, %f270, %f264;
	mul.f32 	%f272, %f271, %f263;
	selp.f32 	%f273, %f261, %f272, %p74;
	selp.f32 	%f326, %f26, %f273, %p2;
	bra.uni 	$L__BB7_48;
$L__BB7_47:
	add.rn.f32 	%f326, %f22, %f35;
$L__BB7_48:
	cvt.rzi.u32.f32 	%r60, %f326;
	st.global.u8 	[%rd40+1], %r60;
	add.s16 	%rs3, %rs2, %rs6;
	and.b16  	%rs13, %rs3, 255;
	cvt.rn.f32.u16 	%f39, %rs13;
	setp.eq.s16 	%p75, %rs13, 0;
	mov.f32 	%f327, 0f3F800000;
	@%p75 bra 	$L__BB7_52;
	setp.nan.f32 	%p76, %f172, %f172;
	abs.f32 	%f275, %f39;
	setp.nan.f32 	%p77, %f275, %f275;
	or.pred  	%p78, %p76, %p77;
	@%p78 bra 	$L__BB7_51;
	mul.rn.f32 	%f277, %f24, %f39;
	cvt.rni.f32.f32 	%f278, %f277;
	sub.f32 	%f279, %f277, %f278;
	neg.f32 	%f280, %f277;
	fma.rn.f32 	%f281, %f24, %f39, %f280;
	fma.rn.f32 	%f282, %f25, %f39, %f281;
	add.f32 	%f283, %f279, %f282;
	setp.gt.f32 	%p79, %f278, 0f00000000;
	selp.b32 	%r61, 0, -2097152000, %p79;
	setp.lt.f32 	%p80, %f277, 0f00000000;
	selp.f32 	%f284, 0f00000000, 0f7F800000, %p80;
	abs.f32 	%f285, %f277;
	setp.gt.f32 	%p81, %f285, 0f43180000;
	cvt.rzi.s32.f32 	%r62, %f278;
	shl.b32 	%r63, %r62, 23;
	sub.s32 	%r64, %r63, %r61;
	mov.b32 	%f286, %r64;
	add.s32 	%r65, %r61, 2130706432;
	mov.b32 	%f287, %r65;
	fma.rn.f32 	%f288, %f283, 0f391FCB8E, 0f3AAF85ED;
	fma.rn.f32 	%f289, %f288, %f283, 0f3C1D9856;
	fma.rn.f32 	%f290, %f289, %f283, 0f3D6357BB;
	fma.rn.f32 	%f291, %f290, %f283, 0f3E75FDEC;
	fma.rn.f32 	%f292, %f291, %f283, 0f3F317218;
	fma.rn.f32 	%f293, %f292, %f283, 0f3F800000;
	mul.f32 	%f294, %f293, %f287;
	mul.f32 	%f295, %f294, %f286;
	selp.f32 	%f296, %f284, %f295, %p81;
	selp.f32 	%f327, %f26, %f296, %p2;
	bra.uni 	$L__BB7_52;
$L__BB7_51:
	add.rn.f32 	%f327, %f22, %f39;
$L__BB7_52:
	cvt.rzi.u32.f32 	%r66, %f327;
	st.global.u8 	[%rd40+2], %r66;
	add.s16 	%rs14, %rs3, %rs6;
	and.b16  	%rs15, %rs14, 255;
	cvt.rn.f32.u16 	%f43, %rs15;
	setp.eq.s16 	%p82, %rs15, 0;
	mov.f32 	%f328, 0f3F800000;
	@%p82 bra 	$L__BB7_56;
	setp.nan.f32 	%p83, %f172, %f172;
	abs.f32 	%f298, %f43;
	setp.nan.f32 	%p84, %f298, %f298;
	or.pred  	%p85, %p83, %p84;
	@%p85 bra 	$L__BB7_55;
	mul.rn.f32 	%f300, %f24, %f43;
	cvt.rni.f32.f32 	%f301, %f300;
	sub.f32 	%f302, %f300, %f301;
	neg.f32 	%f303, %f300;
	fma.rn.f32 	%f304, %f24, %f43, %f303;
	fma.rn.f32 	%f305, %f25, %f43, %f304;
	add.f32 	%f306, %f302, %f305;
	setp.gt.f32 	%p86, %f301, 0f00000000;
	selp.b32 	%r67, 0, -2097152000, %p86;
	setp.lt.f32 	%p87, %f300, 0f00000000;
	selp.f32 	%f307, 0f00000000, 0f7F800000, %p87;
	abs.f32 	%f308, %f300;
	setp.gt.f32 	%p88, %f308, 0f43180000;
	cvt.rzi.s32.f32 	%r68, %f301;
	shl.b32 	%r69, %r68, 23;
	sub.s32 	%r70, %r69, %r67;
	mov.b32 	%f309, %r70;
	add.s32 	%r71, %r67, 2130706432;
	mov.b32 	%f310, %r71;
	fma.rn.f32 	%f311, %f306, 0f391FCB8E, 0f3AAF85ED;
	fma.rn.f32 	%f312, %f311, %f306, 0f3C1D9856;
	fma.rn.f32 	%f313, %f312, %f306, 0f3D6357BB;
	fma.rn.f32 	%f314, %f313, %f306, 0f3E75FDEC;
	fma.rn.f32 	%f315, %f314, %f306, 0f3F317218;
	fma.rn.f32 	%f316, %f315, %f306, 0f3F800000;
	mul.f32 	%f317, %f316, %f310;
	mul.f32 	%f318, %f317, %f309;
	selp.f32 	%f319, %f307, %f318, %p88;
	selp.f32 	%f328, %f26, %f319, %p2;
	bra.uni 	$L__BB7_56;
$L__BB7_55:
	add.rn.f32 	%f328, %f22, %f43;
$L__BB7_56:
	cvt.rzi.u32.f32 	%r72, %f328;
	st.global.u8 	[%rd40+3], %r72;
	add.s64 	%rd83, %rd83, 4;
	setp.lt.u64 	%p89, %rd83, %rd42;
	@%p89 bra 	$L__BB7_40;
$L__BB7_57:
	ret;

}
	// .globl	logspace_u16_vec4
.visible .entry logspace_u16_vec4(
	.param .u64 .ptr .align 1 logspace_u16_vec4_param_0,
	.param .u16 logspace_u16_vec4_param_1,
	.param .u16 logspace_u16_vec4_param_2,
	.param .u16 logspace_u16_vec4_param_3,
	.param .u64 logspace_u16_vec4_param_4
)
{
	.reg .pred 	%p<98>;
	.reg .b16 	%rs<34>;
	.reg .b32 	%r<70>;
	.reg .b32 	%f<329>;
	.reg .b64 	%rd<101>;

	ld.param.u64 	%rd50, [logspace_u16_vec4_param_0];
	ld.param.u16 	%rs11, [logspace_u16_vec4_param_1];
	ld.param.u16 	%rs33, [logspace_u16_vec4_param_2];
	ld.param.u16 	%rs13, [logspace_u16_vec4_param_3];
	ld.param.u64 	%rd49, [logspace_u16_vec4_param_4];
	cvta.to.global.u64 	%rd1, %rd50;
	mov.u32 	%r4, %ctaid.x;
	mov.u32 	%r5, %ntid.x;
	mov.u32 	%r6, %tid.x;
	mad.lo.s32 	%r7, %r4, %r5, %r6;
	cvt.u64.u32 	%rd2, %r7;
	mov.u32 	%r8, %nctaid.x;
	mul.lo.s32 	%r9, %r5, %r8;
	cvt.u64.u32 	%rd3, %r9;
	shr.u64 	%rd4, %rd49, 2;
	setp.le.u64 	%p3, %rd4, %rd2;
	@%p3 bra 	$L__BB8_19;
	cvt.rn.f32.u16 	%f1, %rs11;
	cvt.u64.u16 	%rd87, %rs33;
	cvt.u64.u16 	%rd51, %rs13;
	abs.f32 	%f47, %f1;
	setp.lt.f32 	%p4, %f47, 0f00800000;
	mul.f32 	%f48, %f47, 0f4B800000;
	selp.f32 	%f49, %f48, %f47, %p4;
	selp.f32 	%f50, 0fC1C00000, 0f00000000, %p4;
	mov.b32 	%r10, %f49;
	add.s32 	%r11, %r10, -1060439283;
	and.b32  	%r12, %r11, -8388608;
	sub.s32 	%r13, %r10, %r12;
	mov.b32 	%f51, %r13;
	cvt.rn.f32.s32 	%f52, %r12;
	fma.rn.f32 	%f53, %f52, 0f34000000, %f50;
	add.f32 	%f54, %f51, 0fBF800000;
	add.f32 	%f55, %f51, 0f3F800000;
	rcp.approx.ftz.f32 	%f56, %f55;
	add.f32 	%f57, %f54, %f54;
	mul.f32 	%f58, %f57, %f56;
	mul.f32 	%f59, %f58, %f58;
	sub.f32 	%f60, %f54, %f58;
	add.f32 	%f61, %f60, %f60;
	neg.f32 	%f62, %f58;
	fma.rn.f32 	%f63, %f62, %f54, %f61;
	mul.rn.f32 	%f64, %f56, %f63;
	fma.rn.f32 	%f65, %f59, 0f3A2C32E4, 0f3B52E7DB;
	fma.rn.f32 	%f66, %f65, %f59, 0f3C93BB73;
	fma.rn.f32 	%f67, %f66, %f59, 0f3DF6384F;
	mul.rn.f32 	%f68, %f67, %f59;
	fma.rn.f32 	%f69, %f58, 0f3FB8AA3B, %f53;
	sub.f32 	%f70, %f53, %f69;
	fma.rn.f32 	%f71, %f58, 0f3FB8AA3B, %f70;
	fma.rn.f32 	%f72, %f64, 0f3FB8AA3B, %f71;
	fma.rn.f32 	%f73, %f58, 0f32A55E34, %f72;
	mul.f32 	%f74, %f68, 0f40400000;
	fma.rn.f32 	%f75, %f74, %f64, %f73;
	fma.rn.f32 	%f76, %f68, %f58, %f75;
	add.rn.f32 	%f3, %f69, %f76;
	neg.f32 	%f77, %f69;
	add.rn.f32 	%f78, %f3, %f77;
	neg.f32 	%f79, %f78;
	add.rn.f32 	%f4, %f76, %f79;
	setp.eq.s16 	%p5, %rs11, 0;
	setp.eq.f32 	%p6, %f47, 0f7F800000;
	or.pred  	%p1, %p5, %p6;
	add.f32 	%f5, %f1, %f1;
	shl.b64 	%rd52, %rd2, 3;
	add.s64 	%rd88, %rd1, %rd52;
	shl.b64 	%rd53, %rd2, 2;
	mad.lo.s64 	%rd7, %rd51, %rd53, %rd51;
	or.b64  	%rd54, %rd53, 2;
	mul.lo.s64 	%rd8, %rd54, %rd51;
	or.b64  	%rd55, %rd53, 3;
	mul.lo.s64 	%rd9, %rd55, %rd51;
	mov.u64 	%rd89, %rd2;
$L__BB8_2:
	setp.eq.s16 	%p7, %rs11, 1;
	cvt.u64.u16 	%rd56, %rs13;
	mul.lo.s64 	%rd58, %rd56, %rd2;
	shl.b64 	%rd59, %rd58, 2;
	add.s64 	%rd60, %rd59, %rd87;
	cvt.rn.f32.u64 	%f6, %rd60;
	setp.eq.s64 	%p8, %rd60, 0;
	or.pred  	%p9, %p7, %p8;
	mov.f32 	%f320, 0f3F800000;
	@%p9 bra 	$L__BB8_6;
	setp.num.f32 	%p10, %f47, %f47;
	abs.f32 	%f81, %f6;
	setp.num.f32 	%p11, %f81, %f81;
	and.pred  	%p12, %p10, %p11;
	@%p12 bra 	$L__BB8_5;
	add.rn.f32 	%f320, %f1, %f6;
	bra.uni 	$L__BB8_6;
$L__BB8_5:
	mul.rn.f32 	%f83, %f3, %f6;
	cvt.rni.f32.f32 	%f84, %f83;
	sub.f32 	%f85, %f83, %f84;
	neg.f32 	%f86, %f83;
	fma.rn.f32 	%f87, %f3, %f6, %f86;
	fma.rn.f32 	%f88, %f4, %f6, %f87;
	add.f32 	%f89, %f85, %f88;
	setp.gt.f32 	%p13, %f84, 0f00000000;
	selp.b32 	%r14, 0, -2097152000, %p13;
	setp.lt.f32 	%p14, %f83, 0f00000000;
	selp.f32 	%f90, 0f00000000, 0f7F800000, %p14;
	abs.f32 	%f91, %f83;
	setp.gt.f32 	%p15, %f91, 0f43180000;
	cvt.rzi.s32.f32 	%r15, %f84;
	shl.b32 	%r16, %r15, 23;
	sub.s32 	%r17, %r16, %r14;
	mov.b32 	%f92, %r17;
	add.s32 	%r18, %r14, 2130706432;
	mov.b32 	%f93, %r18;
	fma.rn.f32 	%f94, %f89, 0f391FCB8E, 0f3AAF85ED;
	fma.rn.f32 	%f95, %f94, %f89, 0f3C1D9856;
	fma.rn.f32 	%f96, %f95, %f89, 0f3D6357BB;
	fma.rn.f32 	%f97, %f96, %f89, 0f3E75FDEC;
	fma.rn.f32 	%f98, %f97, %f89, 0f3F317218;
	fma.rn.f32 	%f99, %f98, %f89, 0f3F800000;
	mul.f32 	%f100, %f99, %f93;
	mul.f32 	%f101, %f100, %f92;
	selp.f32 	%f102, %f90, %f101, %p15;
	selp.f32 	%f320, %f5, %f102, %p1;
$L__BB8_6:
	cvt.rzi.u32.f32 	%r1, %f320;
	add.s64 	%rd62, %rd7, %rd87;
	cvt.rn.f32.u64 	%f10, %rd62;
	setp.eq.s64 	%p17, %rd62, 0;
	or.pred  	%p18, %p7, %p17;
	mov.f32 	%f321, 0f3F800000;
	@%p18 bra 	$L__BB8_10;
	setp.num.f32 	%p19, %f47, %f47;
	abs.f32 	%f104, %f10;
	setp.num.f32 	%p20, %f104, %f104;
	and.pred  	%p21, %p19, %p20;
	@%p21 bra 	$L__BB8_9;
	add.rn.f32 	%f321, %f1, %f10;
	bra.uni 	$L__BB8_10;
$L__BB8_9:
	mul.rn.f32 	%f106, %f3, %f10;
	cvt.rni.f32.f32 	%f107, %f106;
	sub.f32 	%f108, %f106, %f107;
	neg.f32 	%f109, %f106;
	fma.rn.f32 	%f110, %f3, %f10, %f109;
	fma.rn.f32 	%f111, %f4, %f10, %f110;
	add.f32 	%f112, %f108, %f111;
	setp.gt.f32 	%p22, %f107, 0f00000000;
	selp.b32 	%r19, 0, -2097152000, %p22;
	setp.lt.f32 	%p23, %f106, 0f00000000;
	selp.f32 	%f113, 0f00000000, 0f7F800000, %p23;
	abs.f32 	%f114, %f106;
	setp.gt.f32 	%p24, %f114, 0f43180000;
	cvt.rzi.s32.f32 	%r20, %f107;
	shl.b32 	%r21, %r20, 23;
	sub.s32 	%r22, %r21, %r19;
	mov.b32 	%f115, %r22;
	add.s32 	%r23, %r19, 2130706432;
	mov.b32 	%f116, %r23;
	fma.rn.f32 	%f117, %f112, 0f391FCB8E, 0f3AAF85ED;
	fma.rn.f32 	%f118, %f117, %f112, 0f3C1D9856;
	fma.rn.f32 	%f119, %f118, %f112, 0f3D6357BB;
	fma.rn.f32 	%f120, %f119, %f112, 0f3E75FDEC;
	fma.rn.f32 	%f121, %f120, %f112, 0f3F317218;
	fma.rn.f32 	%f122, %f121, %f112, 0f3F800000;
	mul.f32 	%f123, %f122, %f116;
	mul.f32 	%f124, %f123, %f115;
	selp.f32 	%f125, %f113, %f124, %p24;
	selp.f32 	%f321, %f5, %f125, %p1;
$L__BB8_10:
	cvt.rzi.u32.f32 	%r2, %f321;
	add.s64 	%rd64, %rd8, %rd87;
	cvt.rn.f32.u64 	%f14, %rd64;
	setp.eq.s64 	%p26, %rd64, 0;
	or.pred  	%p27, %p7, %p26;
	mov.f32 	%f322, 0f3F800000;
	@%p27 bra 	$L__BB8_14;
	setp.num.f32 	%p28, %f47, %f47;
	abs.f32 	%f127, %f14;
	setp.num.f32 	%p29, %f127, %f127;
	and.pred  	%p30, %p28, %p29;
	@%p30 bra 	$L__BB8_13;
	add.rn.f32 	%f322, %f1, %f14;
	bra.uni 	$L__BB8_14;
$L__BB8_13:
	mul.rn.f32 	%f129, %f3, %f14;
	cvt.rni.f32.f32 	%f130, %f129;
	sub.f32 	%f131, %f129, %f130;
	neg.f32 	%f132, %f129;
	fma.rn.f32 	%f133, %f3, %f14, %f132;
	fma.rn.f32 	%f134, %f4, %f14, %f133;
	add.f32 	%f135, %f131, %f134;
	setp.gt.f32 	%p31, %f130, 0f00000000;
	selp.b32 	%r24, 0, -2097152000, %p31;
	setp.lt.f32 	%p32, %f129, 0f00000000;
	selp.f32 	%f136, 0f00000000, 0f7F800000, %p32;
	abs.f32 	%f137, %f129;
	setp.gt.f32 	%p33, %f137, 0f43180000;
	cvt.rzi.s32.f32 	%r25, %f130;
	shl.b32 	%r26, %r25, 23;
	sub.s32 	%r27, %r26, %r24;
	mov.b32 	%f138, %r27;
	add.s32 	%r28, %r24, 2130706432;
	mov.b32 	%f139, %r28;
	fma.rn.f32 	%f140, %f135, 0f391FCB8E, 0f3AAF85ED;
	fma.rn.f32 	%f141, %f140, %f135, 0f3C1D9856;
	fma.rn.f32 	%f142, %f141, %f135, 0f3D6357BB;
	fma.rn.f32 	%f143, %f142, %f135, 0f3E75FDEC;
	fma.rn.f32 	%f144, %f143, %f135, 0f3F317218;
	fma.rn.f32 	%f145, %f144, %f135, 0f3F800000;
	mul.f32 	%f146, %f145, %f139;
	mul.f32 	%f147, %f146, %f138;
	selp.f32 	%f148, %f136, %f147, %p33;
	selp.f32 	%f322, %f5, %f148, %p1;
$L__BB8_14:
	cvt.rzi.u32.f32 	%r3, %f322;
	add.s64 	%rd66, %rd9, %rd87;
	cvt.rn.f32.u64 	%f18, %rd66;
	setp.eq.s64 	%p35, %rd66, 0;
	or.pred  	%p36, %p7, %p35;
	mov.f32 	%f323, 0f3F800000;
	@%p36 bra 	$L__BB8_18;
	setp.num.f32 	%p37, %f47, %f47;
	abs.f32 	%f150, %f18;
	setp.num.f32 	%p38, %f150, %f150;
	and.pred  	%p39, %p37, %p38;
	@%p39 bra 	$L__BB8_17;
	add.rn.f32 	%f323, %f1, %f18;
	bra.uni 	$L__BB8_18;
$L__BB8_17:
	mul.rn.f32 	%f152, %f3, %f18;
	cvt.rni.f32.f32 	%f153, %f152;
	sub.f32 	%f154, %f152, %f153;
	neg.f32 	%f155, %f152;
	fma.rn.f32 	%f156, %f3, %f18, %f155;
	fma.rn.f32 	%f157, %f4, %f18, %f156;
	add.f32 	%f158, %f154, %f157;
	setp.gt.f32 	%p40, %f153, 0f00000000;
	selp.b32 	%r29, 0, -2097152000, %p40;
	setp.lt.f32 	%p41, %f152, 0f00000000;
	selp.f32 	%f159, 0f00000000, 0f7F800000, %p41;
	abs.f32 	%f160, %f152;
	setp.gt.f32 	%p42, %f160, 0f43180000;
	cvt.rzi.s32.f32 	%r30, %f153;
	shl.b32 	%r31, %r30, 23;
	sub.s32 	%r32, %r31, %r29;
	mov.b32 	%f161, %r32;
	add.s32 	%r33, %r29, 2130706432;
	mov.b32 	%f162, %r33;
	fma.rn.f32 	%f163, %f158, 0f391FCB8E, 0f3AAF85ED;
	fma.rn.f32 	%f164, %f163, %f158, 0f3C1D9856;
	fma.rn.f32 	%f165, %f164, %f158, 0f3D6357BB;
	fma.rn.f32 	%f166, %f165, %f158, 0f3E75FDEC;
	fma.rn.f32 	%f167, %f166, %f158, 0f3F317218;
	fma.rn.f32 	%f168, %f167, %f158, 0f3F800000;
	mul.f32 	%f169, %f168, %f162;
	mul.f32 	%f170, %f169, %f161;
	selp.f32 	%f171, %f159, %f170, %p42;
	selp.f32 	%f323, %f5, %f171, %p1;
$L__BB8_18:
	cvt.rzi.u32.f32 	%r34, %f323;
	cvt.u16.u32 	%rs14, %r34;
	cvt.u16.u32 	%rs15, %r1;
	cvt.u16.u32 	%rs16, %r2;
	cvt.u16.u32 	%rs17, %r3;
	st.global.v4.u16 	[%rd88], {%rs15, %rs16, %rs17, %rs14};
	add.s64 	%rd89, %rd89, %rd3;
	shl.b64 	%rd67, %rd3, 3;
	add.s64 	%rd88, %rd88, %rd67;
	cvt.u64.u16 	%rd68, %rs13;
	mul.lo.s64 	%rd69, %rd68, %rd3;
	shl.b64 	%rd70, %rd69, 2;
	add.s64 	%rd87, %rd87, %rd70;
	setp.lt.u64 	%p43, %rd89, %rd4;
	@%p43 bra 	$L__BB8_2;
$L__BB8_19:
	cvt.u32.u64 	%r35, %rd2;
	setp.ne.s32 	%p44, %r35, 0;
	and.b64  	%rd93, %rd49, -4;
	setp.eq.s64 	%p45, %rd93, %rd49;
	or.pred  	%p46, %p44, %p45;
	@%p46 bra 	$L__BB8_58;
	cvt.rn.f32.u16 	%f22, %rs11;
	abs.f32 	%f172, %f22;
	setp.lt.f32 	%p47, %f172, 0f00800000;
	mul.f32 	%f173, %f172, 0f4B800000;
	selp.f32 	%f174, %f173, %f172, %p47;
	selp.f32 	%f175, 0fC1C00000, 0f00000000, %p47;
	mov.b32 	%r36, %f174;
	add.s32 	%r37, %r36, -1060439283;
	and.b32  	%r38, %r37, -8388608;
	sub.s32 	%r39, %r36, %r38;
	mov.b32 	%f176, %r39;
	cvt.rn.f32.s32 	%f177, %r38;
	fma.rn.f32 	%f178, %f177, 0f34000000, %f175;
	add.f32 	%f179, %f176, 0fBF800000;
	add.f32 	%f180, %f176, 0f3F800000;
	rcp.approx.ftz.f32 	%f181, %f180;
	add.f32 	%f182, %f179, %f179;
	mul.f32 	%f183, %f182, %f181;
	mul.f32 	%f184, %f183, %f183;
	sub.f32 	%f185, %f179, %f183;
	add.f32 	%f186, %f185, %f185;
	neg.f32 	%f187, %f183;
	fma.rn.f32 	%f188, %f187, %f179, %f186;
	mul.rn.f32 	%f189, %f181, %f188;
	fma.rn.f32 	%f190, %f184, 0f3A2C32E4, 0f3B52E7DB;
	fma.rn.f32 	%f191, %f190, %f184, 0f3C93BB73;
	fma.rn.f32 	%f192, %f191, %f184, 0f3DF6384F;
	mul.rn.f32 	%f193, %f192, %f184;
	fma.rn.f32 	%f194, %f183, 0f3FB8AA3B, %f178;
	sub.f32 	%f195, %f178, %f194;
	fma.rn.f32 	%f196, %f183, 0f3FB8AA3B, %f195;
	fma.rn.f32 	%f197, %f189, 0f3FB8AA3B, %f196;
	fma.rn.f32 	%f198, %f183, 0f32A55E34, %f197;
	mul.f32 	%f199, %f193, 0f40400000;
	fma.rn.f32 	%f200, %f199, %f189, %f198;
	fma.rn.f32 	%f201, %f193, %f183, %f200;
	add.rn.f32 	%f24, %f194, %f201;
	neg.f32 	%f202, %f194;
	add.rn.f32 	%f203, %f24, %f202;
	neg.f32 	%f204, %f203;
	add.rn.f32 	%f25, %f201, %f204;
	setp.ne.s16 	%p48, %rs11, 1;
	setp.eq.s16 	%p49, %rs11, 0;
	setp.eq.f32 	%p50, %f172, 0f7F800000;
	or.pred  	%p2, %p49, %p50;
	add.f32 	%f26, %f22, %f22;
	@%p48 bra 	$L__BB8_32;
	add.s64 	%rd76, %rd93, 1;
	max.u64 	%rd17, %rd49, %rd76;
	sub.s64 	%rd18, %rd17, %rd93;
	and.b64  	%rd19, %rd18, 7;
	sub.s64 	%rd77, %rd93, %rd17;
	setp.gt.u64 	%p90, %rd77, -8;
	@%p90 bra 	$L__BB8_24;
	and.b64  	%rd91, %rd18, -8;
	shl.b64 	%rd78, %rd4, 3;
	add.s64 	%rd79, %rd78, %rd1;
	add.s64 	%rd90, %rd79, 8;
$L__BB8_23:
	.pragma "nounroll";
	mov.b16 	%rs28, 1;
	st.global.u16 	[%rd90+-8], %rs28;
	st.global.u16 	[%rd90+-6], %rs28;
	st.global.u16 	[%rd90+-4], %rs28;
	st.global.u16 	[%rd90+-2], %rs28;
	st.global.u16 	[%rd90], %rs28;
	st.global.u16 	[%rd90+2], %rs28;
	st.global.u16 	[%rd90+4], %rs28;
	st.global.u16 	[%rd90+6], %rs28;
	add.s64 	%rd93, %rd93, 8;
	add.s64 	%rd91, %rd91, -8;
	add.s64 	%rd90, %rd90, 16;
	setp.ne.s64 	%p91, %rd91, 0;
	@%p91 bra 	$L__BB8_23;
$L__BB8_24:
	setp.eq.s64 	%p92, %rd19, 0;
	@%p92 bra 	$L__BB8_58;
	and.b64  	%rd29, %rd17, 3;
	setp.lt.u64 	%p93, %rd19, 4;
	@%p93 bra 	$L__BB8_27;
	shl.b64 	%rd80, %rd93, 1;
	add.s64 	%rd81, %rd1, %rd80;
	mov.b16 	%rs29, 1;
	st.global.u16 	[%rd81], %rs29;
	st.global.u16 	[%rd81+2], %rs29;
	st.global.u16 	[%rd81+4], %rs29;
	st.global.u16 	[%rd81+6], %rs29;
	add.s64 	%rd93, %rd93, 4;
$L__BB8_27:
	setp.eq.s64 	%p94, %rd29, 0;
	@%p94 bra 	$L__BB8_58;
	setp.eq.s64 	%p95, %rd29, 1;
	@%p95 bra 	$L__BB8_30;
	shl.b64 	%rd82, %rd93, 1;
	add.s64 	%rd83, %rd1, %rd82;
	mov.b16 	%rs30, 1;
	st.global.u16 	[%rd83], %rs30;
	st.global.u16 	[%rd83+2], %rs30;
	add.s64 	%rd93, %rd93, 2;
$L__BB8_30:
	and.b64  	%rd84, %rd17, 1;
	setp.eq.b64 	%p96, %rd84, 1;
	not.pred 	%p97, %p96;
	@%p97 bra 	$L__BB8_58;
	shl.b64 	%rd85, %rd93, 1;
	add.s64 	%rd86, %rd1, %rd85;
	mov.b16 	%rs31, 1;
	st.global.u16 	[%rd86], %rs31;
	bra.uni 	$L__BB8_58;
$L__BB8_32:
	add.s64 	%rd71, %rd93, 1;
	max.u64 	%rd34, %rd49, %rd71;
	and.b64  	%rd35, %rd34, 3;
	setp.eq.s64 	%p51, %rd35, 0;
	mov.u64 	%rd100, %rd93;
	@%p51 bra 	$L__BB8_39;
	shl.b64 	%rd72, %rd4, 3;
	add.s64 	%rd97, %rd1, %rd72;
	cvt.u16.u64 	%rs18, %rd4;
	mul.lo.s16 	%rs19, %rs13, %rs18;
	shl.b16 	%rs20, %rs19, 2;
	add.s16 	%rs32, %rs33, %rs20;
	neg.s64 	%rd96, %rd35;
	add.s64 	%rd100, %rd93, %rd35;
$L__BB8_34:
	.pragma "nounroll";
	cvt.rn.f32.u16 	%f27, %rs32;
	setp.eq.s16 	%p52, %rs32, 0;
	mov.f32 	%f324, 0f3F800000;
	@%p52 bra 	$L__BB8_38;
	setp.nan.f32 	%p53, %f172, %f172;
	abs.f32 	%f206, %f27;
	setp.nan.f32 	%p54, %f206, %f206;
	or.pred  	%p55, %p53, %p54;
	@%p55 bra 	$L__BB8_37;
	mul.rn.f32 	%f208, %f24, %f27;
	cvt.rni.f32.f32 	%f209, %f208;
	sub.f32 	%f210, %f208, %f209;
	neg.f32 	%f211, %f208;
	fma.rn.f32 	%f212, %f24, %f27, %f211;
	fma.rn.f32 	%f213, %f25, %f27, %f212;
	add.f32 	%f214, %f210, %f213;
	setp.gt.f32 	%p56, %f209, 0f00000000;
	selp.b32 	%r40, 0, -2097152000, %p56;
	setp.lt.f32 	%p57, %f208, 0f00000000;
	selp.f32 	%f215, 0f00000000, 0f7F800000, %p57;
	abs.f32 	%f216, %f208;
	setp.gt.f32 	%p58, %f216, 0f43180000;
	cvt.rzi.s32.f32 	%r41, %f209;
	shl.b32 	%r42, %r41, 23;
	sub.s32 	%r43, %r42, %r40;
	mov.b32 	%f217, %r43;
	add.s32 	%r44, %r40, 2130706432;
	mov.b32 	%f218, %r44;
	fma.rn.f32 	%f219, %f214, 0f391FCB8E, 0f3AAF85ED;
	fma.rn.f32 	%f220, %f219, %f214, 0f3C1D9856;
	fma.rn.f32 	%f221, %f220, %f214, 0f3D6357BB;
	fma.rn.f32 	%f222, %f221, %f214, 0f3E75FDEC;
	fma.rn.f32 	%f223, %f222, %f214, 0f3F317218;
	fma.rn.f32 	%f224, %f223, %f214, 0f3F800000;
	mul.f32 	%f225, %f224, %f218;
	mul.f32 	%f226, %f225, %f217;
	selp.f32 	%f227, %f215, %f226, %p58;
	selp.f32 	%f324, %f26, %f227, %p2;
	bra.uni 	$L__BB8_38;
$L__BB8_37:
	add.rn.f32 	%f324, %f22, %f27;
$L__BB8_38:
	cvt.rzi.u32.f32 	%r45, %f324;
	st.global.u16 	[%rd97], %r45;
	add.s64 	%rd97, %rd97, 2;
	add.s16 	%rs32, %rs32, %rs13;
	add.s64 	%rd96, %rd96, 1;
	setp.ne.s64 	%p59, %rd96, 0;
	@%p59 bra 	$L__BB8_34;
$L__BB8_39:
	sub.s64 	%rd73, %rd93, %rd34;
	setp.gt.u64 	%p60, %rd73, -4;
	@%p60 bra 	$L__BB8_58;
	cvt.u16.u64 	%rs21, %rd100;
	mul.lo.s16 	%rs4, %rs13, %rs21;
	shl.b16 	%rs5, %rs13, 2;
	add.s16 	%rs22, %rs21, 3;
	mul.lo.s16 	%rs6, %rs13, %rs22;
	shl.b64 	%rd74, %rd100, 1;
	add.s64 	%rd75, %rd74, %rd1;
	add.s64 	%rd99, %rd75, 4;
	add.s16 	%rs7, %rs4, %rs13;
	add.s16 	%rs23, %rs21, 2;
	mul.lo.s16 	%rs8, %rs13, %rs23;
$L__BB8_41:
	add.s16 	%rs24, %rs4, %rs33;
	cvt.rn.f32.u16 	%f31, %rs24;
	setp.eq.s16 	%p61, %rs24, 0;
	mov.f32 	%f325, 0f3F800000;
	@%p61 bra 	$L__BB8_45;
	setp.num.f32 	%p62, %f172, %f172;
	abs.f32 	%f229, %f31;
	setp.num.f32 	%p63, %f229, %f229;
	and.pred  	%p64, %p62, %p63;
	@%p64 bra 	$L__BB8_44;
	add.rn.f32 	%f325, %f22, %f31;
	bra.uni 	$L__BB8_45;
$L__BB8_44:
	mul.rn.f32 	%f231, %f24, %f31;
	cvt.rni.f32.f32 	%f232, %f231;
	sub.f32 	%f233, %f231, %f232;
	neg.f32 	%f234, %f231;
	fma.rn.f32 	%f235, %f24, %f31, %f234;
	fma.rn.f32 	%f236, %f25, %f31, %f235;
	add.f32 	%f237, %f233, %f236;
	setp.gt.f32 	%p65, %f232, 0f00000000;
	selp.b32 	%r46, 0, -2097152000, %p65;
	setp.lt.f32 	%p66, %f231, 0f00000000;
	selp.f32 	%f238, 0f00000000, 0f7F800000, %p66;
	abs.f32 	%f239, %f231;
	setp.gt.f32 	%p67, %f239, 0f43180000;
	cvt.rzi.s32.f32 	%r47, %f232;
	shl.b32 	%r48, %r47, 23;
	sub.s32 	%r49, %r48, %r46;
	mov.b32 	%f240, %r49;
	add.s32 	%r50, %r46, 2130706432;
	mov.b32 	%f241, %r50;
	fma.rn.f32 	%f242, %f237, 0f391FCB8E, 0f3AAF85ED;
	fma.rn.f32 	%f243, %f242, %f237, 0f3C1D9856;
	fma.rn.f32 	%f244, %f243, %f237, 0f3D6357BB;
	fma.rn.f32 	%f245, %f244, %f237, 0f3E75FDEC;
	fma.rn.f32 	%f246, %f245, %f237, 0f3F317218;
	fma.rn.f32 	%f247, %f246, %f237, 0f3F800000;
	mul.f32 	%f248, %f247, %f241;
	mul.f32 	%f249, %f248, %f240;
	selp.f32 	%f250, %f238, %f249, %p67;
	selp.f32 	%f325, %f26, %f250, %p2;
$L__BB8_45:
	cvt.rzi.u32.f32 	%r51, %f325;
	st.global.u16 	[%rd99+-4], %r51;
	add.s16 	%rs25, %rs7, %rs33;
	cvt.rn.f32.u16 	%f35, %rs25;
	setp.eq.s16 	%p68, %rs25, 0;
	mov.f32 	%f326, 0f3F800000;
	@%p68 bra 	$L__BB8_49;
	setp.nan.f32 	%p69, %f172, %f172;
	abs.f32 	%f252, %f35;
	setp.nan.f32 	%p70, %f252, %f252;
	or.pred  	%p71, %p69, %p70;
	@%p71 bra 	$L__BB8_48;
	mul.rn.f32 	%f254, %f24, %f35;
	cvt.rni.f32.f32 	%f255, %f254;
	sub.f32 	%f256, %f254, %f255;
	neg.f32 	%f257, %f254;
	fma.rn.f32 	%f258, %f24, %f35, %f257;
	fma.rn.f32 	%f259, %f25, %f35, %f258;
	add.f32 	%f260, %f256, %f259;
	setp.gt.f32 	%p72, %f255, 0f00000000;
	selp.b32 	%r52, 0, -2097152000, %p72;
	setp.lt.f32 	%p73, %f254, 0f00000000;
	selp.f32 	%f261, 0f00000000, 0f7F800000, %p73;
	abs.f32 	%f262, %f254;
	setp.gt.f32 	%p74, %f262, 0f43180000;
	cvt.rzi.s32.f32 	%r53, %f255;
	shl.b32 	%r54, %r53, 23;
	sub.s32 	%r55, %r54, %r52;
	mov.b32 	%f263, %r55;
	add.s32 	%r56, %r52, 2130706432;
	mov.b32 	%f264, %r56;
	fma.rn.f32 	%f265, %f260, 0f391FCB8E, 0f3AAF85ED;
	fma.rn.f32 	%f266, %f265, %f260, 0f3C1D9856;
	fma.rn.f32 	%f267, %f266, %f260, 0f3D6357BB;
	fma.rn.f32 	%f268, %f267, %f260, 0f3E75FDEC;
	fma.rn.f32 	%f269, %f268, %f260, 0f3F317218;
	fma.rn.f32 	%f270, %f269, %f260, 0f3F800000;
	mul.f32 	%f271, %f270, %f264;
	mul.f32 	%f272, %f271, %f263;
	selp.f32 	%f273, %f261, %f272, %p74;
	selp.f32 	%f326, %f26, %f273, %p2;
	bra.uni 	$L__BB8_49;
$L__BB8_48:
	add.rn.f32 	%f326, %f22, %f35;
$L__BB8_49:
	cvt.rzi.u32.f32 	%r57, %f326;
	st.global.u16 	[%rd99+-2], %r57;
	add.s16 	%rs26, %rs8, %rs33;
	cvt.rn.f32.u16 	%f39, %rs26;
	setp.eq.s16 	%p75, %rs26, 0;
	mov.f32 	%f327, 0f3F800000;
	@%p75 bra 	$L__BB8_53;
	setp.nan.f32 	%p76, %f172, %f172;
	abs.f32 	%f275, %f39;
	setp.nan.f32 	%p77, %f275, %f275;
	or.pred  	%p78, %p76, %p77;
	@%p78 bra 	$L__BB8_52;
	mul.rn.f32 	%f277, %f24, %f39;
	cvt.rni.f32.f32 	%f278, %f277;
	sub.f32 	%f279, %f277, %f278;
	neg.f32 	%f280, %f277;
	fma.rn.f32 	%f281, %f24, %f39, %f280;
	fma.rn.f32 	%f282, %f25, %f39, %f281;
	add.f32 	%f283, %f279, %f282;
	setp.gt.f32 	%p79, %f278, 0f00000000;
	selp.b32 	%r58, 0, -2097152000, %p79;
	setp.lt.f32 	%p80, %f277, 0f00000000;
	selp.f32 	%f284, 0f00000000, 0f7F800000, %p80;
	abs.f32 	%f285, %f277;
	setp.gt.f32 	%p81, %f285, 0f43180000;
	cvt.rzi.s32.f32 	%r59, %f278;
	shl.b32 	%r60, %r59, 23;
	sub.s32 	%r61, %r60, %r58;
	mov.b32 	%f286, %r61;
	add.s32 	%r62, %r58, 2130706432;
	mov.b32 	%f287, %r62;
	fma.rn.f32 	%f288, %f283, 0f391FCB8E, 0f3AAF85ED;
	fma.rn.f32 	%f289, %f288, %f283, 0f3C1D9856;
	fma.rn.f32 	%f290, %f289, %f283, 0f3D6357BB;
	fma.rn.f32 	%f291, %f290, %f283, 0f3E75FDEC;
	fma.rn.f32 	%f292, %f291, %f283, 0f3F317218;
	fma.rn.f32 	%f293, %f292, %f283, 0f3F800000;
	mul.f32 	%f294, %f293, %f287;
	mul.f32 	%f295, %f294, %f286;
	selp.f32 	%f296, %f284, %f295, %p81;
	selp.f32 	%f327, %f26, %f296, %p2;
	bra.uni 	$L__BB8_53;
$L__BB8_52:
	add.rn.f32 	%f327, %f22, %f39;
$L__BB8_53:
	cvt.rzi.u32.f32 	%r63, %f327;
	st.global.u16 	[%rd99], %r63;
	add.s16 	%rs27, %rs6, %rs33;
	cvt.rn.f32.u16 	%f43, %rs27;
	setp.eq.s16 	%p82, %rs27, 0;
	mov.f32 	%f328, 0f3F800000;
	@%p82 bra 	$L__BB8_57;
	setp.nan.f32 	%p83, %f172, %f172;
	abs.f32 	%f298, %f43;
	setp.nan.f32 	%p84, %f298, %f298;
	or.pred  	%p85, %p83, %p84;
	@%p85 bra 	$L__BB8_56;
	mul.rn.f32 	%f300, %f24, %f43;
	cvt.rni.f32.f32 	%f301, %f300;
	sub.f32 	%f302, %f300, %f301;
	neg.f32 	%f303, %f300;
	fma.rn.f32 	%f304, %f24, %f43, %f303;
	fma.rn.f32 	%f305, %f25, %f43, %f304;
	add.f32 	%f306, %f302, %f305;
	setp.gt.f32 	%p86, %f301, 0f00000000;
	selp.b32 	%r64, 0, -2097152000, %p86;
	setp.lt.f32 	%p87, %f300, 0f00000000;
	selp.f32 	%f307, 0f00000000, 0f7F800000, %p87;
	abs.f32 	%f308, %f300;
	setp.gt.f32 	%p88, %f308, 0f43180000;
	cvt.rzi.s32.f32 	%r65, %f301;
	shl.b32 	%r66, %r65, 23;
	sub.s32 	%r67, %r66, %r64;
	mov.b32 	%f309, %r67;
	add.s32 	%r68, %r64, 2130706432;
	mov.b32 	%f310, %r68;
	fma.rn.f32 	%f311, %f306, 0f391FCB8E, 0f3AAF85ED;
	fma.rn.f32 	%f312, %f311, %f306, 0f3C1D9856;
	fma.rn.f32 	%f313, %f312, %f306, 0f3D6357BB;
	fma.rn.f32 	%f314, %f313, %f306, 0f3E75FDEC;
	fma.rn.f32 	%f315, %f314, %f306, 0f3F317218;
	fma.rn.f32 	%f316, %f315, %f306, 0f3F800000;
	mul.f32 	%f317, %f316, %f310;
	mul.f32 	%f318, %f317, %f309;
	selp.f32 	%f319, %f307, %f318, %p88;
	selp.f32 	%f328, %f26, %f319, %p2;
	bra.uni 	$L__BB8_57;
$L__BB8_56:
	add.rn.f32 	%f328, %f22, %f43;
$L__BB8_57:
	cvt.rzi.u32.f32 	%r69, %f328;
	st.global.u16 	[%rd99+2], %r69;
	add.s64 	%rd100, %rd100, 4;
	add.s16 	%rs33, %rs33, %rs5;
	add.s64 	%rd99, %rd99, 8;
	setp.lt.u64 	%p89, %rd100, %rd49;
	@%p89 bra 	$L__BB8_41;
$L__BB8_58:
	ret;

}
	// .globl	logspace_u32_vec4
.visible .entry logspace_u32_vec4(
	.param .u64 .ptr .align 1 logspace_u32_vec4_param_0,
	.param .u32 logspace_u32_vec4_param_1,
	.param .u32 logspace_u32_vec4_param_2,
	.param .u32 logspace_u32_vec4_param_3,
	.param .u64 logspace_u32_vec4_param_4
)
{
	.reg .pred 	%p<98>;
	.reg .b32 	%r<106>;
	.reg .b32 	%f<329>;
	.reg .b64 	%rd<98>;

	ld.param.u64 	%rd50, [logspace_u32_vec4_param_0];
	ld.param.u32 	%r17, [logspace_u32_vec4_param_1];
	ld.param.u32 	%r18, [logspace_u32_vec4_param_2];
	ld.param.u32 	%r19, [logspace_u32_vec4_param_3];
	ld.param.u64 	%rd49, [logspace_u32_vec4_param_4];
	cvta.to.global.u64 	%rd1, %rd50;
	mov.u32 	%r20, %ctaid.x;
	mov.u32 	%r21, %ntid.x;
	mov.u32 	%r22, %tid.x;
	mad.lo.s32 	%r23, %r20, %r21, %r22;
	cvt.u64.u32 	%rd2, %r23;
	mov.u32 	%r24, %nctaid.x;
	mul.lo.s32 	%r25, %r21, %r24;
	cvt.u64.u32 	%rd3, %r25;
	shr.u64 	%rd4, %rd49, 2;
	setp.le.u64 	%p3, %rd4, %rd2;
	@%p3 bra 	$L__BB9_19;
	cvt.rn.f32.u32 	%f1, %r17;
	cvt.u64.u32 	%rd84, %r18;
	cvt.u64.u32 	%rd51, %r19;
	abs.f32 	%f47, %f1;
	setp.lt.f32 	%p4, %f47, 0f00800000;
	mul.f32 	%f48, %f47, 0f4B800000;
	selp.f32 	%f49, %f48, %f47, %p4;
	selp.f32 	%f50, 0fC1C00000, 0f00000000, %p4;
	mov.b32 	%r26, %f49;
	add.s32 	%r27, %r26, -1060439283;
	and.b32  	%r28, %r27, -8388608;
	sub.s32 	%r29, %r26, %r28;
	mov.b32 	%f51, %r29;
	cvt.rn.f32.s32 	%f52, %r28;
	fma.rn.f32 	%f53, %f52, 0f34000000, %f50;
	add.f32 	%f54, %f51, 0fBF800000;
	add.f32 	%f55, %f51, 0f3F800000;
	rcp.approx.ftz.f32 	%f56, %f55;
	add.f32 	%f57, %f54, %f54;
	mul.f32 	%f58, %f57, %f56;
	mul.f32 	%f59, %f58, %f58;
	sub.f32 	%f60, %f54, %f58;
	add.f32 	%f61, %f60, %f60;
	neg.f32 	%f62, %f58;
	fma.rn.f32 	%f63, %f62, %f54, %f61;
	mul.rn.f32 	%f64, %f56, %f63;
	fma.rn.f32 	%f65, %f59, 0f3A2C32E4, 0f3B52E7DB;
	fma.rn.f32 	%f66, %f65, %f59, 0f3C93BB73;
	fma.rn.f32 	%f67, %f66, %f59, 0f3DF6384F;
	mul.rn.f32 	%f68, %f67, %f59;
	fma.rn.f32 	%f69, %f58, 0f3FB8AA3B, %f53;
	sub.f32 	%f70, %f53, %f69;
	fma.rn.f32 	%f71, %f58, 0f3FB8AA3B, %f70;
	fma.rn.f32 	%f72, %f64, 0f3FB8AA3B, %f71;
	fma.rn.f32 	%f73, %f58, 0f32A55E34, %f72;
	mul.f32 	%f74, %f68, 0f40400000;
	fma.rn.f32 	%f75, %f74, %f64, %f73;
	fma.rn.f32 	%f76, %f68, %f58, %f75;
	add.rn.f32 	%f3, %f69, %f76;
	neg.f32 	%f77, %f69;
	add.rn.f32 	%f78, %f3, %f77;
	neg.f32 	%f79, %f78;
	add.rn.f32 	%f4, %f76, %f79;
	setp.eq.s32 	%p5, %r17, 0;
	setp.eq.f32 	%p6, %f47, 0f7F800000;
	or.pred  	%p1, %p5, %p6;
	add.f32 	%f5, %f1, %f1;
	shl.b64 	%rd52, %rd2, 4;
	add.s64 	%rd85, %rd1, %rd52;
	shl.b64 	%rd53, %rd2, 2;
	mad.lo.s64 	%rd7, %rd51, %rd53, %rd51;
	or.b64  	%rd54, %rd53, 2;
	mul.lo.s64 	%rd8, %rd54, %rd51;
	or.b64  	%rd55, %rd53, 3;
	mul.lo.s64 	%rd9, %rd55, %rd51;
	mov.u64 	%rd86, %rd2;
$L__BB9_2:
	setp.eq.s32 	%p7, %r17, 1;
	cvt.u64.u32 	%rd56, %r19;
	mul.lo.s64 	%rd58, %rd56, %rd2;
	shl.b64 	%rd59, %rd58, 2;
	add.s64 	%rd60, %rd59, %rd84;
	cvt.rn.f32.u64 	%f6, %rd60;
	setp.eq.s64 	%p8, %rd60, 0;
	or.pred  	%p9, %p7, %p8;
	mov.f32 	%f320, 0f3F800000;
	@%p9 bra 	$L__BB9_6;
	setp.num.f32 	%p10, %f47, %f47;
	abs.f32 	%f81, %f6;
	setp.num.f32 	%p11, %f81, %f81;
	and.pred  	%p12, %p10, %p11;
	@%p12 bra 	$L__BB9_5;
	add.rn.f32 	%f320, %f1, %f6;
	bra.uni 	$L__BB9_6;
$L__BB9_5:
	mul.rn.f32 	%f83, %f3, %f6;
	cvt.rni.f32.f32 	%f84, %f83;
	sub.f32 	%f85, %f83, %f84;
	neg.f32 	%f86, %f83;
	fma.rn.f32 	%f87, %f3, %f6, %f86;
	fma.rn.f32 	%f88, %f4, %f6, %f87;
	add.f32 	%f89, %f85, %f88;
	setp.gt.f32 	%p13, %f84, 0f00000000;
	selp.b32 	%r30, 0, -2097152000, %p13;
	setp.lt.f32 	%p14, %f83, 0f00000000;
	selp.f32 	%f90, 0f00000000, 0f7F800000, %p14;
	abs.f32 	%f91, %f83;
	setp.gt.f32 	%p15, %f91, 0f43180000;
	cvt.rzi.s32.f32 	%r31, %f84;
	shl.b32 	%r32, %r31, 23;
	sub.s32 	%r33, %r32, %r30;
	mov.b32 	%f92, %r33;
	add.s32 	%r34, %r30, 2130706432;
	mov.b32 	%f93, %r34;
	fma.rn.f32 	%f94, %f89, 0f391FCB8E, 0f3AAF85ED;
	fma.rn.f32 	%f95, %f94, %f89, 0f3C1D9856;
	fma.rn.f32 	%f96, %f95, %f89, 0f3D6357BB;
	fma.rn.f32 	%f97, %f96, %f89, 0f3E75FDEC;
	fma.rn.f32 	%f98, %f97, %f89, 0f3F317218;
	fma.rn.f32 	%f99, %f98, %f89, 0f3F800000;
	mul.f32 	%f100, %f99, %f93;
	mul.f32 	%f101, %f100, %f92;
	selp.f32 	%f102, %f90, %f101, %p15;
	selp.f32 	%f320, %f5, %f102, %p1;
$L__BB9_6:
	add.s64 	%rd61, %rd7, %rd84;
	cvt.rn.f32.u64 	%f10, %rd61;
	setp.eq.s64 	%p17, %rd61, 0;
	or.pred  	%p18, %p7, %p17;
	mov.f32 	%f321, 0f3F800000;
	@%p18 bra 	$L__BB9_10;
	setp.num.f32 	%p19, %f47, %f47;
	abs.f32 	%f104, %f10;
	setp.num.f32 	%p20, %f104, %f104;
	and.pred  	%p21, %p19, %p20;
	@%p21 bra 	$L__BB9_9;
	add.rn.f32 	%f321, %f1, %f10;
	bra.uni 	$L__BB9_10;
$L__BB9_9:
	mul.rn.f32 	%f106, %f3, %f10;
	cvt.rni.f32.f32 	%f107, %f106;
	sub.f32 	%f108, %f106, %f107;
	neg.f32 	%f109, %f106;
	fma.rn.f32 	%f110, %f3, %f10, %f109;
	fma.rn.f32 	%f111, %f4, %f10, %f110;
	add.f32 	%f112, %f108, %f111;
	setp.gt.f32 	%p22, %f107, 0f00000000;
	selp.b32 	%r35, 0, -2097152000, %p22;
	setp.lt.f32 	%p23, %f106, 0f00000000;
	selp.f32 	%f113, 0f00000000, 0f7F800000, %p23;
	abs.f32 	%f114, %f106;
	setp.gt.f32 	%p24, %f114, 0f43180000;
	cvt.rzi.s32.f32 	%r36, %f107;
	shl.b32 	%r37, %r36, 23;
	sub.s32 	%r38, %r37, %r35;
	mov.b32 	%f115, %r38;
	add.s32 	%r39, %r35, 2130706432;
	mov.b32 	%f116, %r39;
	fma.rn.f32 	%f117, %f112, 0f391FCB8E, 0f3AAF85ED;
	fma.rn.f32 	%f118, %f117, %f112, 0f3C1D9856;
	fma.rn.f32 	%f119, %f118, %f112, 0f3D6357BB;
	fma.rn.f32 	%f120, %f119, %f112, 0f3E75FDEC;
	fma.rn.f32 	%f121, %f120, %f112, 0f3F317218;
	fma.rn.f32 	%f122, %f121, %f112, 0f3F800000;
	mul.f32 	%f123, %f122, %f116;
	mul.f32 	%f124, %f123, %f115;
	selp.f32 	%f125, %f113, %f124, %p24;
	selp.f32 	%f321, %f5, %f125, %p1;
$L__BB9_10:
	add.s64 	%rd62, %rd8, %rd84;
	cvt.rn.f32.u64 	%f14, %rd62;
	setp.eq.s64 	%p26, %rd62, 0;
	or.pred  	%p27, %p7, %p26;
	mov.f32 	%f322, 0f3F800000;
	@%p27 bra 	$L__BB9_14;
	setp.num.f32 	%p28, %f47, %f47;
	abs.f32 	%f127, %f14;
	setp.num.f32 	%p29, %f127, %f127;
	and.pred  	%p30, %p28, %p29;
	@%p30 bra 	$L__BB9_13;
	add.rn.f32 	%f322, %f1, %f14;
	bra.uni 	$L__BB9_14;
$L__BB9_13:
	mul.rn.f32 	%f129, %f3, %f14;
	cvt.rni.f32.f32 	%f130, %f129;
	sub.f32 	%f131, %f129, %f130;
	neg.f32 	%f132, %f129;
	fma.rn.f32 	%f133, %f3, %f14, %f132;
	fma.rn.f32 	%f134, %f4, %f14, %f133;
	add.f32 	%f135, %f131, %f134;
	setp.gt.f32 	%p31, %f130, 0f00000000;
	selp.b32 	%r40, 0, -2097152000, %p31;
	setp.lt.f32 	%p32, %f129, 0f00000000;
	selp.f32 	%f136, 0f00000000, 0f7F800000, %p32;
	abs.f32 	%f137, %f129;
	setp.gt.f32 	%p33, %f137, 0f43180000;
	cvt.rzi.s32.f32 	%r41, %f130;
	shl.b32 	%r42, %r41, 23;
	sub.s32 	%r43, %r42, %r40;
	mov.b32 	%f138, %r43;
	add.s32 	%r44, %r40, 2130706432;
	mov.b32 	%f139, %r44;
	fma.rn.f32 	%f140, %f135, 0f391FCB8E, 0f3AAF85ED;
	fma.rn.f32 	%f141, %f140, %f135, 0f3C1D9856;
	fma.rn.f32 	%f142, %f141, %f135, 0f3D6357BB;
	fma.rn.f32 	%f143, %f142, %f135, 0f3E75FDEC;
	fma.rn.f32 	%f144, %f143, %f135, 0f3F317218;
	fma.rn.f32 	%f145, %f144, %f135, 0f3F800000;
	mul.f32 	%f146, %f145, %f139;
	mul.f32 	%f147, %f146, %f138;
	selp.f32 	%f148, %f136, %f147, %p33;
	selp.f32 	%f322, %f5, %f148, %p1;
$L__BB9_14:
	add.s64 	%rd63, %rd9, %rd84;
	cvt.rn.f32.u64 	%f18, %rd63;
	setp.eq.s64 	%p35, %rd63, 0;
	or.pred  	%p36, %p7, %p35;
	mov.f32 	%f323, 0f3F800000;
	@%p36 bra 	$L__BB9_18;
	setp.num.f32 	%p37, %f47, %f47;
	abs.f32 	%f150, %f18;
	setp.num.f32 	%p38, %f150, %f150;
	and.pred  	%p39, %p37, %p38;
	@%p39 bra 	$L__BB9_17;
	add.rn.f32 	%f323, %f1, %f18;
	bra.uni 	$L__BB9_18;
$L__BB9_17:
	mul.rn.f32 	%f152, %f3, %f18;
	cvt.rni.f32.f32 	%f153, %f152;
	sub.f32 	%f154, %f152, %f153;
	neg.f32 	%f155, %f152;
	fma.rn.f32 	%f156, %f3, %f18, %f155;
	fma.rn.f32 	%f157, %f4, %f18, %f156;
	add.f32 	%f158, %f154, %f157;
	setp.gt.f32 	%p40, %f153, 0f00000000;
	selp.b32 	%r45, 0, -2097152000, %p40;
	setp.lt.f32 	%p41, %f152, 0f00000000;
	selp.f32 	%f159, 0f00000000, 0f7F800000, %p41;
	abs.f32 	%f160, %f152;
	setp.gt.f32 	%p42, %f160, 0f43180000;
	cvt.rzi.s32.f32 	%r46, %f153;
	shl.b32 	%r47, %r46, 23;
	sub.s32 	%r48, %r47, %r45;
	mov.b32 	%f161, %r48;
	add.s32 	%r49, %r45, 2130706432;
	mov.b32 	%f162, %r49;
	fma.rn.f32 	%f163, %f158, 0f391FCB8E, 0f3AAF85ED;
	fma.rn.f32 	%f164, %f163, %f158, 0f3C1D9856;
	fma.rn.f32 	%f165, %f164, %f158, 0f3D6357BB;
	fma.rn.f32 	%f166, %f165, %f158, 0f3E75FDEC;
	fma.rn.f32 	%f167, %f166, %f158, 0f3F317218;
	fma.rn.f32 	%f168, %f167, %f158, 0f3F800000;
	mul.f32 	%f169, %f168, %f162;
	mul.f32 	%f170, %f169, %f161;
	selp.f32 	%f171, %f159, %f170, %p42;
	selp.f32 	%f323, %f5, %f171, %p1;
$L__BB9_18:
	cvt.rzi.u32.f32 	%r50, %f323;
	cvt.rzi.u32.f32 	%r51, %f320;
	cvt.rzi.u32.f32 	%r52, %f321;
	cvt.rzi.u32.f32 	%r53, %f322;
	st.global.v4.u32 	[%rd85], {%r51, %r52, %r53, %r50};
	add.s64 	%rd86, %rd86, %rd3;
	shl.b64 	%rd64, %rd3, 4;
	add.s64 	%rd85, %rd85, %rd64;
	cvt.u64.u32 	%rd65, %r19;
	mul.lo.s64 	%rd66, %rd65, %rd3;
	shl.b64 	%rd67, %rd66, 2;
	add.s64 	%rd84, %rd84, %rd67;
	setp.lt.u64 	%p43, %rd86, %rd4;
	@%p43 bra 	$L__BB9_2;
$L__BB9_19:
	cvt.u32.u64 	%r54, %rd2;
	setp.ne.s32 	%p44, %r54, 0;
	and.b64  	%rd90, %rd49, -4;
	setp.eq.s64 	%p45, %rd90, %rd49;
	or.pred  	%p46, %p44, %p45;
	@%p46 bra 	$L__BB9_58;
	cvt.rn.f32.u32 	%f22, %r17;
	abs.f32 	%f172, %f22;
	setp.lt.f32 	%p47, %f172, 0f00800000;
	mul.f32 	%f173, %f172, 0f4B800000;
	selp.f32 	%f174, %f173, %f172, %p47;
	selp.f32 	%f175, 0fC1C00000, 0f00000000, %p47;
	mov.b32 	%r55, %f174;
	add.s32 	%r56, %r55, -1060439283;
	and.b32  	%r57, %r56, -8388608;
	sub.s32 	%r58, %r55, %r57;
	mov.b32 	%f176, %r58;
	cvt.rn.f32.s32 	%f177, %r57;
	fma.rn.f32 	%f178, %f177, 0f34000000, %f175;
	add.f32 	%f179, %f176, 0fBF800000;
	add.f32 	%f180, %f176, 0f3F800000;
	rcp.approx.ftz.f32 	%f181, %f180;
	add.f32 	%f182, %f179, %f179;
	mul.f32 	%f183, %f182, %f181;
	mul.f32 	%f184, %f183, %f183;
	sub.f32 	%f185, %f179, %f183;
	add.f32 	%f186, %f185, %f185;
	neg.f32 	%f187, %f183;
	fma.rn.f32 	%f188, %f187, %f179, %f186;
	mul.rn.f32 	%f189, %f181, %f188;
	fma.rn.f32 	%f190, %f184, 0f3A2C32E4, 0f3B52E7DB;
	fma.rn.f32 	%f191, %f190, %f184, 0f3C93BB73;
	fma.rn.f32 	%f192, %f191, %f184, 0f3DF6384F;
	mul.rn.f32 	%f193, %f192, %f184;
	fma.rn.f32 	%f194, %f183, 0f3FB8AA3B, %f178;
	sub.f32 	%f195, %f178, %f194;
	fma.rn.f32 	%f196, %f183, 0f3FB8AA3B, %f195;
	fma.rn.f32 	%f197, %f189, 0f3FB8AA3B, %f196;
	fma.rn.f32 	%f198, %f183, 0f32A55E34, %f197;
	mul.f32 	%f199, %f193, 0f40400000;
	fma.rn.f32 	%f200, %f199, %f189, %f198;
	fma.rn.f32 	%f201, %f193, %f183, %f200;
	add.rn.f32 	%f24, %f194, %f201;
	neg.f32 	%f202, %f194;
	add.rn.f32 	%f203, %f24, %f202;
	neg.f32 	%f204, %f203;
	add.rn.f32 	%f25, %f201, %f204;
	setp.ne.s32 	%p48, %r17, 1;
	setp.eq.s32 	%p49, %r17, 0;
	setp.eq.f32 	%p50, %f172, 0f7F800000;
	or.pred  	%p2, %p49, %p50;
	add.f32 	%f26, %f22, %f22;
	@%p48 bra 	$L__BB9_32;
	add.s64 	%rd73, %rd90, 1;
	max.u64 	%rd17, %rd49, %rd73;
	sub.s64 	%rd18, %rd17, %rd90;
	and.b64  	%rd19, %rd18, 7;
	sub.s64 	%rd74, %rd90, %rd17;
	setp.gt.u64 	%p90, %rd74, -8;
	@%p90 bra 	$L__BB9_24;
	and.b64  	%rd88, %rd18, -8;
	shl.b64 	%rd75, %rd4, 4;
	add.s64 	%rd76, %rd75, %rd1;
	add.s64 	%rd87, %rd76, 16;
$L__BB9_23:
	.pragma "nounroll";
	mov.b32 	%r97, 1;
	st.global.u32 	[%rd87+-16], %r97;
	st.global.u32 	[%rd87+-12], %r97;
	st.global.u32 	[%rd87+-8], %r97;
	st.global.u32 	[%rd87+-4], %r97;
	st.global.u32 	[%rd87], %r97;
	st.global.u32 	[%rd87+4], %r97;
	st.global.u32 	[%rd87+8], %r97;
	st.global.u32 	[%rd87+12], %r97;
	add.s64 	%rd90, %rd90, 8;
	add.s64 	%rd88, %rd88, -8;
	add.s64 	%rd87, %rd87, 32;
	setp.ne.s64 	%p91, %rd88, 0;
	@%p91 bra 	$L__BB9_23;
$L__BB9_24:
	setp.eq.s64 	%p92, %rd19, 0;
	@%p92 bra 	$L__BB9_58;
	and.b64  	%rd29, %rd17, 3;
	setp.lt.u64 	%p93, %rd19, 4;
	@%p93 bra 	$L__BB9_27;
	shl.b64 	%rd77, %rd90, 2;
	add.s64 	%rd78, %rd1, %rd77;
	mov.b32 	%r98, 1;
	st.global.u32 	[%rd78], %r98;
	st.global.u32 	[%rd78+4], %r98;
	st.global.u32 	[%rd78+8], %r98;
	st.global.u32 	[%rd78+12], %r98;
	add.s64 	%rd90, %rd90, 4;
$L__BB9_27:
	setp.eq.s64 	%p94, %rd29, 0;
	@%p94 bra 	$L__BB9_58;
	setp.eq.s64 	%p95, %rd29, 1;
	@%p95 bra 	$L__BB9_30;
	shl.b64 	%rd79, %rd90, 2;
	add.s64 	%rd80, %rd1, %rd79;
	mov.b32 	%r99, 1;
	st.global.u32 	[%rd80], %r99;
	st.global.u32 	[%rd80+4], %r99;
	add.s64 	%rd90, %rd90, 2;
$L__BB9_30:
	and.b64  	%rd81, %rd17, 1;
	setp.eq.b64 	%p96, %rd81, 1;
	not.pred 	%p97, %p96;
	@%p97 bra 	$L__BB9_58;
	shl.b64 	%rd82, %rd90, 2;
	add.s64 	%rd83, %rd1, %rd82;
	mov.b32 	%r100, 1;
	st.global.u32 	[%rd83], %r100;
	bra.uni 	$L__BB9_58;
$L__BB9_32:
	add.s64 	%rd68, %rd90, 1;
	max.u64 	%rd34, %rd49, %rd68;
	and.b64  	%rd35, %rd34, 3;
	setp.eq.s64 	%p51, %rd35, 0;
	mov.u64 	%rd97, %rd90;
	@%p51 bra 	$L__BB9_39;
	shl.b64 	%rd69, %rd4, 4;
	add.s64 	%rd94, %rd1, %rd69;
	cvt.u32.u64 	%r59, %rd4;
	mul.lo.s32 	%r60, %r19, %r59;
	shl.b32 	%r61, %r60, 2;
	add.s32 	%r101, %r18, %r61;
	neg.s64 	%rd93, %rd35;
	add.s64 	%rd97, %rd90, %rd35;
$L__BB9_34:
	.pragma "nounroll";
	cvt.rn.f32.u32 	%f27, %r101;
	setp.eq.s32 	%p52, %r101, 0;
	mov.f32 	%f324, 0f3F800000;
	@%p52 bra 	$L__BB9_38;
	setp.nan.f32 	%p53, %f172, %f172;
	abs.f32 	%f206, %f27;
	setp.nan.f32 	%p54, %f206, %f206;
	or.pred  	%p55, %p53, %p54;
	@%p55 bra 	$L__BB9_37;
	mul.rn.f32 	%f208, %f24, %f27;
	cvt.rni.f32.f32 	%f209, %f208;
	sub.f32 	%f210, %f208, %f209;
	neg.f32 	%f211, %f208;
	fma.rn.f32 	%f212, %f24, %f27, %f211;
	fma.rn.f32 	%f213, %f25, %f27, %f212;
	add.f32 	%f214, %f210, %f213;
	setp.gt.f32 	%p56, %f209, 0f00000000;
	selp.b32 	%r62, 0, -2097152000, %p56;
	setp.lt.f32 	%p57, %f208, 0f00000000;
	selp.f32 	%f215, 0f00000000, 0f7F800000, %p57;
	abs.f32 	%f216, %f208;
	setp.gt.f32 	%p58, %f216, 0f43180000;
	cvt.rzi.s32.f32 	%r63, %f209;
	shl.b32 	%r64, %r63, 23;
	sub.s32 	%r65, %r64, %r62;
	mov.b32 	%f217, %r65;
	add.s32 	%r66, %r62, 2130706432;
	mov.b32 	%f218, %r66;
	fma.rn.f32 	%f219, %f214, 0f391FCB8E, 0f3AAF85ED;
	fma.rn.f32 	%f220, %f219, %f214, 0f3C1D9856;
	fma.rn.f32 	%f221, %f220, %f214, 0f3D6357BB;
	fma.rn.f32 	%f222, %f221, %f214, 0f3E75FDEC;
	fma.rn.f32 	%f223, %f222, %f214, 0f3F317218;
	fma.rn.f32 	%f224, %f223, %f214, 0f3F800000;
	mul.f32 	%f225, %f224, %f218;
	mul.f32 	%f226, %f225, %f217;
	selp.f32 	%f227, %f215, %f226, %p58;
	selp.f32 	%f324, %f26, %f227, %p2;
	bra.uni 	$L__BB9_38;
$L__BB9_37:
	add.rn.f32 	%f324, %f22, %f27;
$L__BB9_38:
	cvt.rzi.u32.f32 	%r67, %f324;
	st.global.u32 	[%rd94], %r67;
	add.s64 	%rd94, %rd94, 4;
	add.s32 	%r101, %r101, %r19;
	add.s64 	%rd93, %rd93, 1;
	setp.ne.s64 	%p59, %rd93, 0;
	@%p59 bra 	$L__BB9_34;
$L__BB9_39:
	sub.s64 	%rd70, %rd90, %rd34;
	setp.gt.u64 	%p60, %rd70, -4;
	@%p60 bra 	$L__BB9_58;
	shl.b64 	%rd71, %rd97, 2;
	add.s64 	%rd72, %rd71, %rd1;
	add.s64 	%rd96, %rd72, 8;
	cvt.u32.u64 	%r68, %rd97;
	mul.lo.s32 	%r69, %r19, %r68;
	add.s32 	%r70, %r69, %r19;
	add.s32 	%r105, %r18, %r70;
	shl.b32 	%r5, %r19, 2;
	add.s32 	%r71, %r68, 2;
	mad.lo.s32 	%r104, %r19, %r71, %r18;
	add.s32 	%r72, %r68, 3;
	mad.lo.s32 	%r103, %r19, %r72, %r18;
	add.s32 	%r102, %r18, %r69;
$L__BB9_41:
	cvt.rn.f32.u32 	%f31, %r102;
	setp.eq.s32 	%p61, %r102, 0;
	mov.f32 	%f325, 0f3F800000;
	@%p61 bra 	$L__BB9_45;
	setp.num.f32 	%p62, %f172, %f172;
	abs.f32 	%f229, %f31;
	setp.num.f32 	%p63, %f229, %f229;
	and.pred  	%p64, %p62, %p63;
	@%p64 bra 	$L__BB9_44;
	add.rn.f32 	%f325, %f22, %f31;
	bra.uni 	$L__BB9_45;
$L__BB9_44:
	mul.rn.f32 	%f231, %f24, %f31;
	cvt.rni.f32.f32 	%f232, %f231;
	sub.f32 	%f233, %f231, %f232;
	neg.f32 	%f234, %f231;
	fma.rn.f32 	%f235, %f24, %f31, %f234;
	fma.rn.f32 	%f236, %f25, %f31, %f235;
	add.f32 	%f237, %f233, %f236;
	setp.gt.f32 	%p65, %f232, 0f00000000;
	selp.b32 	%r73, 0, -2097152000, %p65;
	setp.lt.f32 	%p66, %f231, 0f00000000;
	selp.f32 	%f238, 0f00000000, 0f7F800000, %p66;
	abs.f32 	%f239, %f231;
	setp.gt.f32 	%p67, %f239, 0f43180000;
	cvt.rzi.s32.f32 	%r74, %f232;
	shl.b32 	%r75, %r74, 23;
	sub.s32 	%r76, %r75, %r73;
	mov.b32 	%f240, %r76;
	add.s32 	%r77, %r73, 2130706432;
	mov.b32 	%f241, %r77;
	fma.rn.f32 	%f242, %f237, 0f391FCB8E, 0f3AAF85ED;
	fma.rn.f32 	%f243, %f242, %f237, 0f3C1D9856;
	fma.rn.f32 	%f244, %f243, %f237, 0f3D6357BB;
	fma.rn.f32 	%f245, %f244, %f237, 0f3E75FDEC;
	fma.rn.f32 	%f246, %f245, %f237, 0f3F317218;
	fma.rn.f32 	%f247, %f246, %f237, 0f3F800000;
	mul.f32 	%f248, %f247, %f241;
	mul.f32 	%f249, %f248, %f240;
	selp.f32 	%f250, %f238, %f249, %p67;
	selp.f32 	%f325, %f26, %f250, %p2;
$L__BB9_45:
	cvt.rzi.u32.f32 	%r78, %f325;
	st.global.u32 	[%rd96+-8], %r78;
	cvt.rn.f32.u32 	%f35, %r105;
	setp.eq.s32 	%p68, %r105, 0;
	mov.f32 	%f326, 0f3F800000;
	@%p68 bra 	$L__BB9_49;
	setp.nan.f32 	%p69, %f172, %f172;
	abs.f32 	%f252, %f35;
	setp.nan.f32 	%p70, %f252, %f252;
	or.pred  	%p71, %p69, %p70;
	@%p71 bra 	$L__BB9_48;
	mul.rn.f32 	%f254, %f24, %f35;
	cvt.rni.f32.f32 	%f255, %f254;
	sub.f32 	%f256, %f254, %f255;
	neg.f32 	%f257, %f254;
	fma.rn.f32 	%f258, %f24, %f35, %f257;
	fma.rn.f32 	%f259, %f25, %f35, %f258;
	add.f32 	%f260, %f256, %f259;
	setp.gt.f32 	%p72, %f255, 0f00000000;
	selp.b32 	%r79, 0, -2097152000, %p72;
	setp.lt.f32 	%p73, %f254, 0f00000000;
	selp.f32 	%f261, 0f00000000, 0f7F800000, %p73;
	abs.f32 	%f262, %f254;
	setp.gt.f32 	%p74, %f262, 0f43180000;
	cvt.rzi.s32.f32 	%r80, %f255;
	shl.b32 	%r81, %r80, 23;
	sub.s32 	%r82, %r81, %r79;
	mov.b32 	%f263, %r82;
	add.s32 	%r83, %r79, 2130706432;
	mov.b32 	%f264, %r83;
	fma.rn.f32 	%f265, %f260, 0f391FCB8E, 0f3AAF85ED;
	fma.rn.f32 	%f266, %f265, %f260, 0f3C1D9856;
	fma.rn.f32 	%f267, %f266, %f260, 0f3D6357BB;
	fma.rn.f32 	%f268, %f267, %f260, 0f3E75FDEC;
	fma.rn.f32 	%f269, %f268, %f260, 0f3F317218;
	fma.rn.f32 	%f270, %f269, %f260, 0f3F800000;
	mul.f32 	%f271, %f270, %f264;
	mul.f32 	%f272, %f271, %f263;
	selp.f32 	%f273, %f261, %f272, %p74;
	selp.f32 	%f326, %f26, %f273, %p2;
	bra.uni 	$L__BB9_49;
$L__BB9_48:
	add.rn.f32 	%f326, %f22, %f35;
$L__BB9_49:
	cvt.rzi.u32.f32 	%r84, %f326;
	st.global.u32 	[%rd96+-4], %r84;
	cvt.rn.f32.u32 	%f39, %r104;
	setp.eq.s32 	%p75, %r104, 0;
	mov.f32 	%f327, 0f3F800000;
	@%p75 bra 	$L__BB9_53;
	setp.nan.f32 	%p76, %f172, %f172;
	abs.f32 	%f275, %f39;
	setp.nan.f32 	%p77, %f275, %f275;
	or.pred  	%p78, %p76, %p77;
	@%p78 bra 	$L__BB9_52;
	mul.rn.f32 	%f277, %f24, %f39;
	cvt.rni.f32.f32 	%f278, %f277;
	sub.f32 	%f279, %f277, %f278;
	neg.f32 	%f280, %f277;
	fma.rn.f32 	%f281, %f24, %f39, %f280;
	fma.rn.f32 	%f282, %f25, %f39, %f281;
	add.f32 	%f283, %f279, %f282;
	setp.gt.f32 	%p79, %f278, 0f00000000;
	selp.b32 	%r85, 0, -2097152000, %p79;
	setp.lt.f32 	%p80, %f277, 0f00000000;
	selp.f32 	%f284, 0f00000000, 0f7F800000, %p80;
	abs.f32 	%f285, %f277;
	setp.gt.f32 	%p81, %f285, 0f43180000;
	cvt.rzi.s32.f32 	%r86, %f278;
	shl.b32 	%r87, %r86, 23;
	sub.s32 	%r88, %r87, %r85;
	mov.b32 	%f286, %r88;
	add.s32 	%r89, %r85, 2130706432;
	mov.b32 	%f287, %r89;
	fma.rn.f32 	%f288, %f283, 0f391FCB8E, 0f3AAF85ED;
	fma.rn.f32 	%f289, %f288, %f283, 0f3C1D9856;
	fma.rn.f32 	%f290, %f289, %f283, 0f3D6357BB;
	fma.rn.f32 	%f291, %f290, %f283, 0f3E75FDEC;
	fma.rn.f32 	%f292, %f291, %f283, 0f3F317218;
	fma.rn.f32 	%f293, %f292, %f283, 0f3F800000;
	mul.f32 	%f294, %f293, %f287;
	mul.f32 	%f295, %f294, %f286;
	selp.f32 	%f296, %f284, %f295, %p81;
	selp.f32 	%f327, %f26, %f296, %p2;
	bra.uni 	$L__BB9_53;
$L__BB9_52:
	add.rn.f32 	%f327, %f22, %f39;
$L__BB9_53:
	cvt.rzi.u32.f32 	%r90, %f327;
	st.global.u32 	[%rd96], %r90;
	cvt.rn.f32.u32 	%f43, %r103;
	setp.eq.s32 	%p82, %r103, 0;
	mov.f32 	%f328, 0f3F800000;
	@%p82 bra 	$L__BB9_57;
	setp.nan.f32 	%p83, %f172, %f172;
	abs.f32 	%f298, %f43;
	setp.nan.f32 	%p84, %f298, %f298;
	or.pred  	%p85, %p83, %p84;
	@%p85 bra 	$L__BB9_56;
	mul.rn.f32 	%f300, %f24, %f43;
	cvt.rni.f32.f32 	%f301, %f300;
	sub.f32 	%f302, %f300, %f301;
	neg.f32 	%f303, %f300;
	fma.rn.f32 	%f304, %f24, %f43, %f303;
	fma.rn.f32 	%f305, %f25, %f43, %f304;
	add.f32 	%f306, %f302, %f305;
	setp.gt.f32 	%p86, %f301, 0f00000000;
	selp.b32 	%r91, 0, -2097152000, %p86;
	setp.lt.f32 	%p87, %f300, 0f00000000;
	selp.f32 	%f307, 0f00000000, 0f7F800000, %p87;
	abs.f32 	%f308, %f300;
	setp.gt.f32 	%p88, %f308, 0f43180000;
	cvt.rzi.s32.f32 	%r92, %f301;
	shl.b32 	%r93, %r92, 23;
	sub.s32 	%r94, %r93, %r91;
	mov.b32 	%f309, %r94;
	add.s32 	%r95, %r91, 2130706432;
	mov.b32 	%f310, %r95;
	fma.rn.f32 	%f311, %f306, 0f391FCB8E, 0f3AAF85ED;
	fma.rn.f32 	%f312, %f311, %f306, 0f3C1D9856;
	fma.rn.f32 	%f313, %f312, %f306, 0f3D6357BB;
	fma.rn.f32 	%f314, %f313, %f306, 0f3E75FDEC;
	fma.rn.f32 	%f315, %f314, %f306, 0f3F317218;
	fma.rn.f32 	%f316, %f315, %f306, 0f3F800000;
	mul.f32 	%f317, %f316, %f310;
	mul.f32 	%f318, %f317, %f309;
	selp.f32 	%f319, %f307, %f318, %p88;
	selp.f32 	%f328, %f26, %f319, %p2;
	bra.uni 	$L__BB9_57;
$L__BB9_56:
	add.rn.f32 	%f328, %f22, %f43;
$L__BB9_57:
	cvt.rzi.u32.f32 	%r96, %f328;
	st.global.u32 	[%rd96+4], %r96;
	add.s64 	%rd97, %rd97, 4;
	add.s64 	%rd96, %rd96, 16;
	add.s32 	%r105, %r105, %r5;
	add.s32 	%r104, %r104, %r5;
	add.s32 	%r103, %r103, %r5;
	add.s32 	%r102, %r102, %r5;
	setp.lt.u64 	%p89, %rd97, %rd49;
	@%p89 bra 	$L__BB9_41;
$L__BB9_58:
	ret;

}
	// .globl	logspace_u64_vec4
.visible .entry logspace_u64_vec4(
	.param .u64 .ptr .align 1 logspace_u64_vec4_param_0,
	.param .u64 logspace_u64_vec4_param_1,
	.param .u64 logspace_u64_vec4_param_2,
	.param .u64 logspace_u64_vec4_param_3,
	.param .u64 logspace_u64_vec4_param_4
)
{
	.reg .pred 	%p<74>;
	.reg .b32 	%r<99>;
	.reg .b64 	%rd<179>;
	.reg .b64 	%fd<107>;

	ld.param.u64 	%rd78, [logspace_u64_vec4_param_0];
	ld.param.u64 	%rd74, [logspace_u64_vec4_param_1];
	ld.param.u64 	%rd170, [logspace_u64_vec4_param_2];
	ld.param.u64 	%rd76, [logspace_u64_vec4_param_3];
	ld.param.u64 	%rd77, [logspace_u64_vec4_param_4];
	cvta.to.global.u64 	%rd1, %rd78;
	mov.u32 	%r7, %ctaid.x;
	mov.u32 	%r8, %ntid.x;
	mov.u32 	%r9, %tid.x;
	mad.lo.s32 	%r10, %r7, %r8, %r9;
	cvt.u64.u32 	%rd2, %r10;
	mov.u32 	%r11, %nctaid.x;
	mul.lo.s32 	%r12, %r8, %r11;
	cvt.u64.u32 	%rd3, %r12;
	shr.u64 	%rd4, %rd77, 2;
	setp.le.u64 	%p1, %rd4, %rd2;
	@%p1 bra 	$L__BB10_11;
	cvt.rn.f64.u64 	%fd1, %rd74;
	{
	.reg .b32 %temp; 
	mov.b64 	{%temp, %r1}, %fd1;
	}
	shl.b64 	%rd79, %rd2, 5;
	add.s64 	%rd80, %rd79, %rd1;
	add.s64 	%rd162, %rd80, 16;
	shl.b64 	%rd81, %rd2, 2;
	mad.lo.s64 	%rd6, %rd76, %rd81, %rd76;
	or.b64  	%rd82, %rd81, 2;
	mul.lo.s64 	%rd7, %rd76, %rd82;
	or.b64  	%rd83, %rd81, 3;
	mul.lo.s64 	%rd8, %rd76, %rd83;
	mov.u64 	%rd163, %rd170;
	mov.u64 	%rd164, %rd2;
$L__BB10_2:
	setp.ne.s64 	%p2, %rd74, 0;
	setp.lt.s32 	%p3, %r1, 0;
	mul.lo.s64 	%rd84, %rd76, %rd2;
	shl.b64 	%rd85, %rd84, 2;
	add.s64 	%rd12, %rd85, %rd163;
	cvt.rn.f64.u64 	%fd18, %rd12;
	{
	.reg .b32 %temp; 
	mov.b64 	{%temp, %r2}, %fd18;
	}
	shr.u32 	%r13, %r2, 20;
	and.b32  	%r14, %r13, 2047;
	add.s32 	%r15, %r14, -1012;
	mov.b64 	%rd86, %fd18;
	shl.b64 	%rd87, %rd86, %r15;
	setp.eq.s64 	%p4, %rd87, -9223372036854775808;
	{ // callseq 16, 0
	.param .b64 param0;
	st.param.f64 	[param0], %fd1;
	.param .b64 param1;
	st.param.f64 	[param1], %fd18;
	.param .b64 retval0;
	call.uni (retval0), 
	__internal_accurate_pow, 
	(
	param0, 
	param1
	);
	ld.param.f64 	%fd19, [retval0];
	} // callseq 16
	neg.f64 	%fd21, %fd19;
	selp.f64 	%fd22, %fd21, %fd19, %p4;
	selp.f64 	%fd103, %fd22, %fd19, %p3;
	@%p2 bra 	$L__BB10_4;
	selp.b32 	%r16, %r1, 0, %p4;
	setp.lt.s32 	%p6, %r2, 0;
	or.b32  	%r17, %r16, 2146435072;
	selp.b32 	%r18, %r17, %r16, %p6;
	mov.b32 	%r19, 0;
	mov.b64 	%fd103, {%r19, %r18};
$L__BB10_4:
	setp.eq.s64 	%p7, %rd74, 1;
	setp.eq.s64 	%p10, %rd12, 0;
	selp.f64 	%fd23, 0d3FF0000000000000, %fd103, %p10;
	selp.f64 	%fd5, 0d3FF0000000000000, %fd23, %p7;
	add.s64 	%rd14, %rd6, %rd163;
	cvt.rn.f64.u64 	%fd24, %rd14;
	{
	.reg .b32 %temp; 
	mov.b64 	{%temp, %r3}, %fd24;
	}
	shr.u32 	%r20, %r3, 20;
	and.b32  	%r21, %r20, 2047;
	add.s32 	%r22, %r21, -1012;
	mov.b64 	%rd88, %fd24;
	shl.b64 	%rd89, %rd88, %r22;
	setp.eq.s64 	%p11, %rd89, -9223372036854775808;
	{ // callseq 17, 0
	.param .b64 param0;
	st.param.f64 	[param0], %fd1;
	.param .b64 param1;
	st.param.f64 	[param1], %fd24;
	.param .b64 retval0;
	call.uni (retval0), 
	__internal_accurate_pow, 
	(
	param0, 
	param1
	);
	ld.param.f64 	%fd25, [retval0];
	} // callseq 17
	neg.f64 	%fd27, %fd25;
	selp.f64 	%fd28, %fd27, %fd25, %p11;
	selp.f64 	%fd104, %fd28, %fd25, %p3;
	@%p2 bra 	$L__BB10_6;
	selp.b32 	%r23, %r1, 0, %p11;
	setp.lt.s32 	%p13, %r3, 0;
	or.b32  	%r24, %r23, 2146435072;
	selp.b32 	%r25, %r24, %r23, %p13;
	mov.b32 	%r26, 0;
	mov.b64 	%fd104, {%r26, %r25};
$L__BB10_6:
	setp.eq.s64 	%p17, %rd14, 0;
	selp.f64 	%fd29, 0d3FF0000000000000, %fd104, %p17;
	selp.f64 	%fd9, 0d3FF0000000000000, %fd29, %p7;
	add.s64 	%rd16, %rd7, %rd163;
	cvt.rn.f64.u64 	%fd30, %rd16;
	{
	.reg .b32 %temp; 
	mov.b64 	{%temp, %r4}, %fd30;
	}
	shr.u32 	%r27, %r4, 20;
	and.b32  	%r28, %r27, 2047;
	add.s32 	%r29, %r28, -1012;
	mov.b64 	%rd90, %fd30;
	shl.b64 	%rd91, %rd90, %r29;
	setp.eq.s64 	%p18, %rd91, -9223372036854775808;
	{ // callseq 18, 0
	.param .b64 param0;
	st.param.f64 	[param0], %fd1;
	.param .b64 param1;
	st.param.f64 	[param1], %fd30;
	.param .b64 retval0;
	call.uni (retval0), 
	__internal_accurate_pow, 
	(
	param0, 
	param1
	);
	ld.param.f64 	%fd31, [retval0];
	} // callseq 18
	neg.f64 	%fd33, %fd31;
	selp.f64 	%fd34, %fd33, %fd31, %p18;
	selp.f64 	%fd105, %fd34, %fd31, %p3;
	@%p2 bra 	$L__BB10_8;
	selp.b32 	%r30, %r1, 0, %p18;
	setp.lt.s32 	%p20, %r4, 0;
	or.b32  	%r31, %r30, 2146435072;
	selp.b32 	%r32, %r31, %r30, %p20;
	mov.b32 	%r33, 0;
	mov.b64 	%fd105, {%r33, %r32};
$L__BB10_8:
	setp.eq.s64 	%p21, %rd74, 1;
	setp.ne.s64 	%p22, %rd74, 0;
	setp.lt.s32 	%p23, %r1, 0;
	setp.eq.s64 	%p24, %rd16, 0;
	selp.f64 	%fd35, 0d3FF0000000000000, %fd105, %p24;
	selp.f64 	%fd13, 0d3FF0000000000000, %fd35, %p21;
	add.s64 	%rd18, %rd8, %rd163;
	cvt.rn.f64.u64 	%fd36, %rd18;
	{
	.reg .b32 %temp; 
	mov.b64 	{%temp, %r5}, %fd36;
	}
	shr.u32 	%r34, %r5, 20;
	and.b32  	%r35, %r34, 2047;
	add.s32 	%r36, %r35, -1012;
	mov.b64 	%rd92, %fd36;
	shl.b64 	%rd93, %rd92, %r36;
	setp.eq.s64 	%p25, %rd93, -9223372036854775808;
	{ // callseq 19, 0
	.param .b64 param0;
	st.param.f64 	[param0], %fd1;
	.param .b64 param1;
	st.param.f64 	[param1], %fd36;
	.param .b64 retval0;
	call.uni (retval0), 
	__internal_accurate_pow, 
	(
	param0, 
	param1
	);
	ld.param.f64 	%fd37, [retval0];
	} // callseq 19
	neg.f64 	%fd39, %fd37;
	selp.f64 	%fd40, %fd39, %fd37, %p25;
	selp.f64 	%fd106, %fd40, %fd37, %p23;
	@%p22 bra 	$L__BB10_10;
	selp.b32 	%r37, %r1, 0, %p25;
	setp.lt.s32 	%p27, %r5, 0;
	or.b32  	%r38, %r37, 2146435072;
	selp.b32 	%r39, %r38, %r37, %p27;
	mov.b32 	%r40, 0;
	mov.b64 	%fd106, {%r40, %r39};
$L__BB10_10:
	setp.eq.s64 	%p29, %rd18, 0;
	selp.f64 	%fd41, 0d3FF0000000000000, %fd106, %p29;
	selp.f64 	%fd42, 0d3FF0000000000000, %fd41, %p21;
	cvt.rzi.u64.f64 	%rd94, %fd42;
	cvt.rzi.u64.f64 	%rd95, %fd5;
	cvt.rzi.u64.f64 	%rd96, %fd9;
	st.global.v2.u64 	[%rd162+-16], {%rd95, %rd96};
	cvt.rzi.u64.f64 	%rd97, %fd13;
	st.global.v2.u64 	[%rd162], {%rd97, %rd94};
	add.s64 	%rd164, %rd164, %rd3;
	mul.lo.s64 	%rd98, %rd76, %rd3;
	shl.b64 	%rd99, %rd98, 2;
	add.s64 	%rd163, %rd163, %rd99;
	shl.b64 	%rd100, %rd3, 5;
	add.s64 	%rd162, %rd162, %rd100;
	setp.lt.u64 	%p30, %rd164, %rd4;
	@%p30 bra 	$L__BB10_2;
$L__BB10_11:
	cvt.u32.u64 	%r41, %rd2;
	setp.ne.s32 	%p31, %r41, 0;
	and.b64  	%rd23, %rd77, -4;
	setp.eq.s64 	%p32, %rd23, %rd77;
	or.pred  	%p33, %p31, %p32;
	@%p33 bra 	$L__BB10_25;
	cvt.rn.f64.u64 	%fd17, %rd74;
	{
	.reg .b32 %temp; 
	mov.b64 	{%temp, %r6}, %fd17;
	}
	setp.ne.s64 	%p34, %rd74, 0;
	@%p34 bra 	$L__BB10_19;
	add.s64 	%rd134, %rd23, 1;
	max.u64 	%rd24, %rd77, %rd134;
	and.b64  	%rd25, %rd24, 3;
	setp.eq.s64 	%p53, %rd25, 0;
	mov.u64 	%rd171, %rd23;
	@%p53 bra 	$L__BB10_16;
	shl.b64 	%rd135, %rd4, 5;
	add.s64 	%rd167, %rd1, %rd135;
	mul.lo.s64 	%rd136, %rd76, %rd4;
	shl.b64 	%rd137, %rd136, 2;
	add.s64 	%rd166, %rd170, %rd137;
	neg.s64 	%rd165, %rd25;
	add.s64 	%rd171, %rd23, %rd25;
$L__BB10_15:
	.pragma "nounroll";
	setp.eq.s64 	%p54, %rd74, 1;
	cvt.rn.f64.u64 	%fd83, %rd166;
	{
	.reg .b32 %temp; 
	mov.b64 	{%temp, %r62}, %fd83;
	}
	shr.u32 	%r63, %r62, 20;
	and.b32  	%r64, %r63, 2047;
	add.s32 	%r65, %r64, -1012;
	mov.b64 	%rd138, %fd83;
	shl.b64 	%rd139, %rd138, %r65;
	setp.eq.s64 	%p55, %rd139, -9223372036854775808;
	selp.b32 	%r66, %r6, 0, %p55;
	setp.lt.s32 	%p56, %r62, 0;
	or.b32  	%r67, %r66, 2146435072;
	selp.b32 	%r68, %r67, %r66, %p56;
	mov.b32 	%r69, 0;
	mov.b64 	%fd84, {%r69, %r68};
	setp.eq.s64 	%p57, %rd166, 0;
	selp.f64 	%fd85, 0d3FF0000000000000, %fd84, %p57;
	selp.f64 	%fd86, 0d3FF0000000000000, %fd85, %p54;
	cvt.rzi.u64.f64 	%rd140, %fd86;
	st.global.u64 	[%rd167], %rd140;
	add.s64 	%rd167, %rd167, 8;
	add.s64 	%rd166, %rd166, %rd76;
	add.s64 	%rd165, %rd165, 1;
	setp.ne.s64 	%p58, %rd165, 0;
	@%p58 bra 	$L__BB10_15;
$L__BB10_16:
	sub.s64 	%rd141, %rd23, %rd24;
	setp.gt.u64 	%p59, %rd141, -4;
	@%p59 bra 	$L__BB10_25;
	mul.lo.s64 	%rd37, %rd171, %rd76;
	shl.b64 	%rd38, %rd76, 2;
	add.s64 	%rd142, %rd171, 3;
	mul.lo.s64 	%rd39, %rd76, %rd142;
	shl.b64 	%rd143, %rd171, 3;
	add.s64 	%rd144, %rd143, %rd1;
	add.s64 	%rd169, %rd144, 16;
	add.s64 	%rd41, %rd37, %rd76;
	add.s64 	%rd145, %rd171, 2;
	mul.lo.s64 	%rd42, %rd76, %rd145;
$L__BB10_18:
	setp.eq.s64 	%p60, %rd74, 1;
	add.s64 	%rd146, %rd37, %rd170;
	cvt.rn.f64.u64 	%fd87, %rd146;
	{
	.reg .b32 %temp; 
	mov.b64 	{%temp, %r70}, %fd87;
	}
	shr.u32 	%r71, %r70, 20;
	and.b32  	%r72, %r71, 2047;
	add.s32 	%r73, %r72, -1012;
	mov.b64 	%rd147, %fd87;
	shl.b64 	%rd148, %rd147, %r73;
	setp.eq.s64 	%p61, %rd148, -9223372036854775808;
	selp.b32 	%r74, %r6, 0, %p61;
	setp.lt.s32 	%p62, %r70, 0;
	or.b32  	%r75, %r74, 2146435072;
	selp.b32 	%r76, %r75, %r74, %p62;
	mov.b32 	%r77, 0;
	mov.b64 	%fd88, {%r77, %r76};
	setp.eq.s64 	%p63, %rd146, 0;
	selp.f64 	%fd89, 0d3FF0000000000000, %fd88, %p63;
	selp.f64 	%fd90, 0d3FF0000000000000, %fd89, %p60;
	cvt.rzi.u64.f64 	%rd149, %fd90;
	st.global.u64 	[%rd169+-16], %rd149;
	add.s64 	%rd150, %rd41, %rd170;
	cvt.rn.f64.u64 	%fd91, %rd150;
	{
	.reg .b32 %temp; 
	mov.b64 	{%temp, %r78}, %fd91;
	}
	shr.u32 	%r79, %r78, 20;
	and.b32  	%r80, %r79, 2047;
	add.s32 	%r81, %r80, -1012;
	mov.b64 	%rd151, %fd91;
	shl.b64 	%rd152, %rd151, %r81;
	setp.eq.s64 	%p64, %rd152, -9223372036854775808;
	selp.b32 	%r82, %r6, 0, %p64;
	setp.lt.s32 	%p65, %r78, 0;
	or.b32  	%r83, %r82, 2146435072;
	selp.b32 	%r84, %r83, %r82, %p65;
	mov.b64 	%fd92, {%r77, %r84};
	setp.eq.s64 	%p66, %rd150, 0;
	selp.f64 	%fd93, 0d3FF0000000000000, %fd92, %p66;
	selp.f64 	%fd94, 0d3FF0000000000000, %fd93, %p60;
	cvt.rzi.u64.f64 	%rd153, %fd94;
	st.global.u64 	[%rd169+-8], %rd153;
	add.s64 	%rd154, %rd42, %rd170;
	cvt.rn.f64.u64 	%fd95, %rd154;
	{
	.reg .b32 %temp; 
	mov.b64 	{%temp, %r85}, %fd95;
	}
	shr.u32 	%r86, %r85, 20;
	and.b32  	%r87, %r86, 2047;
	add.s32 	%r88, %r87, -1012;
	mov.b64 	%rd155, %fd95;
	shl.b64 	%rd156, %rd155, %r88;
	setp.eq.s64 	%p67, %rd156, -9223372036854775808;
	selp.b32 	%r89, %r6, 0, %p67;
	setp.lt.s32 	%p68, %r85, 0;
	or.b32  	%r90, %r89, 2146435072;
	selp.b32 	%r91, %r90, %r89, %p68;
	mov.b64 	%fd96, {%r77, %r91};
	setp.eq.s64 	%p69, %rd154, 0;
	selp.f64 	%fd97, 0d3FF0000000000000, %fd96, %p69;
	selp.f64 	%fd98, 0d3FF0000000000000, %fd97, %p60;
	cvt.rzi.u64.f64 	%rd157, %fd98;
	st.global.u64 	[%rd169], %rd157;
	add.s64 	%rd158, %rd39, %rd170;
	cvt.rn.f64.u64 	%fd99, %rd158;
	{
	.reg .b32 %temp; 
	mov.b64 	{%temp, %r92}, %fd99;
	}
	shr.u32 	%r93, %r92, 20;
	and.b32  	%r94, %r93, 2047;
	add.s32 	%r95, %r94, -1012;
	mov.b64 	%rd159, %fd99;
	shl.b64 	%rd160, %rd159, %r95;
	setp.eq.s64 	%p70, %rd160, -9223372036854775808;
	selp.b32 	%r96, %r6, 0, %p70;
	setp.lt.s32 	%p71, %r92, 0;
	or.b32  	%r97, %r96, 2146435072;
	selp.b32 	%r98, %r97, %r96, %p71;
	mov.b64 	%fd100, {%r77, %r98};
	setp.eq.s64 	%p72, %rd158, 0;
	selp.f64 	%fd101, 0d3FF0000000000000, %fd100, %p72;
	selp.f64 	%fd102, 0d3FF0000000000000, %fd101, %p60;
	cvt.rzi.u64.f64 	%rd161, %fd102;
	st.global.u64 	[%rd169+8], %rd161;
	add.s64 	%rd171, %rd171, 4;
	add.s64 	%rd170, %rd170, %rd38;
	add.s64 	%rd169, %rd169, 32;
	setp.lt.u64 	%p73, %rd171, %rd77;
	@%p73 bra 	$L__BB10_18;
	bra.uni 	$L__BB10_25;
$L__BB10_19:
	add.s64 	%rd101, %rd23, 1;
	max.u64 	%rd49, %rd77, %rd101;
	and.b64  	%rd50, %rd49, 3;
	setp.eq.s64 	%p35, %rd50, 0;
	mov.u64 	%rd178, %rd23;
	@%p35 bra 	$L__BB10_22;
	shl.b64 	%rd102, %rd4, 5;
	add.s64 	%rd174, %rd1, %rd102;
	mul.lo.s64 	%rd103, %rd76, %rd4;
	shl.b64 	%rd104, %rd103, 2;
	add.s64 	%rd173, %rd170, %rd104;
	neg.s64 	%rd172, %rd50;
	add.s64 	%rd178, %rd23, %rd50;
$L__BB10_21:
	.pragma "nounroll";
	setp.eq.s64 	%p36, %rd74, 1;
	setp.lt.s32 	%p37, %r6, 0;
	cvt.rn.f64.u64 	%fd43, %rd173;
	{
	.reg .b32 %temp; 
	mov.b64 	{%temp, %r42}, %fd43;
	}
	shr.u32 	%r43, %r42, 20;
	and.b32  	%r44, %r43, 2047;
	add.s32 	%r45, %r44, -1012;
	mov.b64 	%rd105, %fd43;
	shl.b64 	%rd106, %rd105, %r45;
	setp.eq.s64 	%p38, %rd106, -9223372036854775808;
	{ // callseq 20, 0
	.param .b64 param0;
	st.param.f64 	[param0], %fd17;
	.param .b64 param1;
	st.param.f64 	[param1], %fd43;
	.param .b64 retval0;
	call.uni (retval0), 
	__internal_accurate_pow, 
	(
	param0, 
	param1
	);
	ld.param.f64 	%fd44, [retval0];
	} // callseq 20
	neg.f64 	%fd46, %fd44;
	selp.f64 	%fd47, %fd46, %fd44, %p38;
	selp.f64 	%fd48, %fd47, %fd44, %p37;
	setp.eq.s64 	%p39, %rd173, 0;
	selp.f64 	%fd49, 0d3FF0000000000000, %fd48, %p39;
	selp.f64 	%fd50, 0d3FF0000000000000, %fd49, %p36;
	cvt.rzi.u64.f64 	%rd108, %fd50;
	st.global.u64 	[%rd174], %rd108;
	add.s64 	%rd174, %rd174, 8;
	add.s64 	%rd173, %rd173, %rd76;
	add.s64 	%rd172, %rd172, 1;
	setp.ne.s64 	%p40, %rd172, 0;
	@%p40 bra 	$L__BB10_21;
$L__BB10_22:
	sub.s64 	%rd109, %rd23, %rd49;
	setp.gt.u64 	%p41, %rd109, -4;
	@%p41 bra 	$L__BB10_25;
	mul.lo.s64 	%rd62, %rd178, %rd76;
	shl.b64 	%rd63, %rd76, 2;
	add.s64 	%rd110, %rd178, 3;
	mul.lo.s64 	%rd64, %rd76, %rd110;
	shl.b64 	%rd111, %rd178, 3;
	add.s64 	%rd112, %rd111, %rd1;
	add.s64 	%rd176, %rd112, 16;
	add.s64 	%rd66, %rd62, %rd76;
	add.s64 	%rd113, %rd178, 2;
	mul.lo.s64 	%rd67, %rd76, %rd113;
$L__BB10_24:
	setp.eq.s64 	%p42, %rd74, 1;
	setp.lt.s32 	%p43, %r6, 0;
	add.s64 	%rd114, %rd62, %rd170;
	cvt.rn.f64.u64 	%fd51, %rd114;
	{
	.reg .b32 %temp; 
	mov.b64 	{%temp, %r46}, %fd51;
	}
	shr.u32 	%r47, %r46, 20;
	and.b32  	%r48, %r47, 2047;
	add.s32 	%r49, %r48, -1012;
	mov.b64 	%rd115, %fd51;
	shl.b64 	%rd116, %rd115, %r49;
	setp.eq.s64 	%p44, %rd116, -9223372036854775808;
	{ // callseq 21, 0
	.param .b64 param0;
	st.param.f64 	[param0], %fd17;
	.param .b64 param1;
	st.param.f64 	[param1], %fd51;
	.param .b64 retval0;
	call.uni (retval0), 
	__internal_accurate_pow, 
	(
	param0, 
	param1
	);
	ld.param.f64 	%fd52, [retval0];
	} // callseq 21
	neg.f64 	%fd54, %fd52;
	selp.f64 	%fd55, %fd54, %fd52, %p44;
	selp.f64 	%fd56, %fd55, %fd52, %p43;
	setp.eq.s64 	%p45, %rd114, 0;
	selp.f64 	%fd57, 0d3FF0000000000000, %fd56, %p45;
	selp.f64 	%fd58, 0d3FF0000000000000, %fd57, %p42;
	cvt.rzi.u64.f64 	%rd118, %fd58;
	st.global.u64 	[%rd176+-16], %rd118;
	add.s64 	%rd119, %rd66, %rd170;
	cvt.rn.f64.u64 	%fd59, %rd119;
	{
	.reg .b32 %temp; 
	mov.b64 	{%temp, %r50}, %fd59;
	}
	shr.u32 	%r51, %r50, 20;
	and.b32  	%r52, %r51, 2047;
	add.s32 	%r53, %r52, -1012;
	mov.b64 	%rd120, %fd59;
	shl.b64 	%rd121, %rd120, %r53;
	setp.eq.s64 	%p46, %rd121, -9223372036854775808;
	{ // callseq 22, 0
	.param .b64 param0;
	st.param.f64 	[param0], %fd17;
	.param .b64 param1;
	st.param.f64 	[param1], %fd59;
	.param .b64 retval0;
	call.uni (retval0), 
	__internal_accurate_pow, 
	(
	param0, 
	param1
	);
	ld.param.f64 	%fd60, [retval0];
	} // callseq 22
	neg.f64 	%fd62, %fd60;
	selp.f64 	%fd63, %fd62, %fd60, %p46;
	selp.f64 	%fd64, %fd63, %fd60, %p43;
	setp.eq.s64 	%p47, %rd119, 0;
	selp.f64 	%fd65, 0d3FF0000000000000, %fd64, %p47;
	selp.f64 	%fd66, 0d3FF0000000000000, %fd65, %p42;
	cvt.rzi.u64.f64 	%rd123, %fd66;
	st.global.u64 	[%rd176+-8], %rd123;
	add.s64 	%rd124, %rd67, %rd170;
	cvt.rn.f64.u64 	%fd67, %rd124;
	{
	.reg .b32 %temp; 
	mov.b64 	{%temp, %r54}, %fd67;
	}
	shr.u32 	%r55, %r54, 20;
	and.b32  	%r56, %r55, 2047;
	add.s32 	%r57, %r56, -1012;
	mov.b64 	%rd125, %fd67;
	shl.b64 	%rd126, %rd125, %r57;
	setp.eq.s64 	%p48, %rd126, -9223372036854775808;
	{ // callseq 23, 0
	.param .b64 param0;
	st.param.f64 	[param0], %fd17;
	.param .b64 param1;
	st.param.f64 	[param1], %fd67;
	.param .b64 retval0;
	call.uni (retval0), 
	__internal_accurate_pow, 
	(
	param0, 
	param1
	);
	ld.param.f64 	%fd68, [retval0];
	} // callseq 23
	neg.f64 	%fd70, %fd68;
	selp.f64 	%fd71, %fd70, %fd68, %p48;
	selp.f64 	%fd72, %fd71, %fd68, %p43;
	setp.eq.s64 	%p49, %rd124, 0;
	selp.f64 	%fd73, 0d3FF0000000000000, %fd72, %p49;
	selp.f64 	%fd74, 0d3FF0000000000000, %fd73, %p42;
	cvt.rzi.u64.f64 	%rd128, %fd74;
	st.global.u64 	[%rd176], %rd128;
	add.s64 	%rd129, %rd64, %rd170;
	cvt.rn.f64.u64 	%fd75, %rd129;
	{
	.reg .b32 %temp; 
	mov.b64 	{%temp, %r58}, %fd75;
	}
	shr.u32 	%r59, %r58, 20;
	and.b32  	%r60, %r59, 2047;
	add.s32 	%r61, %r60, -1012;
	mov.b64 	%rd130, %fd75;
	shl.b64 	%rd131, %rd130, %r61;
	setp.eq.s64 	%p50, %rd131, -9223372036854775808;
	{ // callseq 24, 0
	.param .b64 param0;
	st.param.f64 	[param0], %fd17;
	.param .b64 param1;
	st.param.f64 	[param1], %fd75;
	.param .b64 retval0;
	call.uni (retval0), 
	__internal_accurate_pow, 
	(
	param0, 
	param1
	);
	ld.param.f64 	%fd76, [retval0];
	} // callseq 24
	neg.f64 	%fd78, %fd76;
	selp.f64 	%fd79, %fd78, %fd76, %p50;
	selp.f64 	%fd80, %fd79, %fd76, %p43;
	setp.eq.s64 	%p51, %rd129, 0;
	selp.f64 	%fd81, 0d3FF0000000000000, %fd80, %p51;
	selp.f64 	%fd82, 0d3FF0000000000000, %fd81, %p42;
	cvt.rzi.u64.f64 	%rd133, %fd82;
	st.global.u64 	[%rd176+8], %rd133;
	add.s64 	%rd178, %rd178, 4;
	add.s64 	%rd170, %rd170, %rd63;
	add.s64 	%rd176, %rd176, 32;
	setp.lt.u64 	%p52, %rd178, %rd77;
	@%p52 bra 	$L__BB10_24;
$L__BB10_25:
	ret;

}
.func  (.param .b64 func_retval0) __internal_accurate_pow(
	.param .b64 __internal_accurate_pow_param_0,
	.param .b64 __internal_accurate_pow_param_1
)
{
	.reg .pred 	%p<8>;
	.reg .b32 	%r<49>;
	.reg .b32 	%f<3>;
	.reg .b64 	%fd<109>;

	ld.param.f64 	%fd10, [__internal_accurate_pow_param_0];
	ld.param.f64 	%fd11, [__internal_accurate_pow_param_1];
	{
	.reg .b32 %temp; 
	mov.b64 	{%temp, %r46}, %fd10;
	}
	{
	.reg .b32 %temp; 
	mov.b64 	{%r45, %temp}, %fd10;
	}
	shr.u32 	%r47, %r46, 20;
	setp.gt.u32 	%p1, %r46, 1048575;
	@%p1 bra 	$L__BB11_2;
	mul.f64 	%fd12, %fd10, 0d4350000000000000;
	{
	.reg .b32 %temp; 
	mov.b64 	{%temp, %r46}, %fd12;
	}
	{
	.reg .b32 %temp; 
	mov.b64 	{%r45, %temp}, %fd12;
	}
	shr.u32 	%r16, %r46, 20;
	add.s32 	%r47, %r16, -54;
$L__BB11_2:
	add.s32 	%r48, %r47, -1023;
	and.b32  	%r17, %r46, -2146435073;
	or.b32  	%r18, %r17, 1072693248;
	mov.b64 	%fd107, {%r45, %r18};
	setp.lt.u32 	%p2, %r18, 1073127583;
	@%p2 bra 	$L__BB11_4;
	{
	.reg .b32 %temp; 
	mov.b64 	{%r19, %temp}, %fd107;
	}
	{
	.reg .b32 %temp; 
	mov.b64 	{%temp, %r20}, %fd107;
	}
	add.s32 	%r21, %r20, -1048576;
	mov.b64 	%fd107, {%r19, %r21};
	add.s32 	%r48, %r47, -1022;
$L__BB11_4:
	add.f64 	%fd13, %fd107, 0dBFF0000000000000;
	add.f64 	%fd14, %fd107, 0d3FF0000000000000;
	rcp.approx.ftz.f64 	%fd15, %fd14;
	neg.f64 	%fd16, %fd14;
	fma.rn.f64 	%fd17, %fd16, %fd15, 0d3FF0000000000000;
	fma.rn.f64 	%fd18, %fd17, %fd17, %fd17;
	fma.rn.f64 	%fd19, %fd18, %fd15, %fd15;
	mul.f64 	%fd20, %fd13, %fd19;
	fma.rn.f64 	%fd21, %fd13, %fd19, %fd20;
	mul.f64 	%fd22, %fd21, %fd21;
	fma.rn.f64 	%fd23, %fd22, 0d3EB0F5FF7D2CAFE2, 0d3ED0F5D241AD3B5A;
	fma.rn.f64 	%fd24, %fd23, %fd22, 0d3EF3B20A75488A3F;
	fma.rn.f64 	%fd25, %fd24, %fd22, 0d3F1745CDE4FAECD5;
	fma.rn.f64 	%fd26, %fd25, %fd22, 0d3F3C71C7258A578B;
	fma.rn.f64 	%fd27, %fd26, %fd22, 0d3F6249249242B910;
	fma.rn.f64 	%fd28, %fd27, %fd22, 0d3F89999999999DFB;
	sub.f64 	%fd29, %fd13, %fd21;
	add.f64 	%fd30, %fd29, %fd29;
	neg.f64 	%fd31, %fd21;
	fma.rn.f64 	%fd32, %fd31, %fd13, %fd30;
	mul.f64 	%fd33, %fd19, %fd32;
	fma.rn.f64 	%fd34, %fd22, %fd28, 0d3FB5555555555555;
	mov.f64 	%fd35, 0d3FB5555555555555;
	sub.f64 	%fd36, %fd35, %fd34;
	fma.rn.f64 	%fd37, %fd22, %fd28, %fd36;
	add.f64 	%fd38, %fd37, 0dBC46A4CB00B9E7B0;
	add.f64 	%fd39, %fd34, %fd38;
	sub.f64 	%fd40, %fd34, %fd39;
	add.f64 	%fd41, %fd38, %fd40;
	mul.rn.f64 	%fd42, %fd21, %fd21;
	neg.f64 	%fd43, %fd42;
	fma.rn.f64 	%fd44, %fd21, %fd21, %fd43;
	{
	.reg .b32 %temp; 
	mov.b64 	{%r22, %temp}, %fd33;
	}
	{
	.reg .b32 %temp; 
	mov.b64 	{%temp, %r23}, %fd33;
	}
	add.s32 	%r24, %r23, 1048576;
	mov.b64 	%fd45, {%r22, %r24};
	fma.rn.f64 	%fd46, %fd21, %fd45, %fd44;
	mul.rn.f64 	%fd47, %fd42, %fd21;
	neg.f64 	%fd48, %fd47;
	fma.rn.f64 	%fd49, %fd42, %fd21, %fd48;
	fma.rn.f64 	%fd50, %fd42, %fd33, %fd49;
	fma.rn.f64 	%fd51, %fd46, %fd21, %fd50;
	mul.rn.f64 	%fd52, %fd39, %fd47;
	neg.f64 	%fd53, %fd52;
	fma.rn.f64 	%fd54, %fd39, %fd47, %fd53;
	fma.rn.f64 	%fd55, %fd39, %fd51, %fd54;
	fma.rn.f64 	%fd56, %fd41, %fd47, %fd55;
	add.f64 	%fd57, %fd52, %fd56;
	sub.f64 	%fd58, %fd52, %fd57;
	add.f64 	%fd59, %fd56, %fd58;
	add.f64 	%fd60, %fd21, %fd57;
	sub.f64 	%fd61, %fd21, %fd60;
	add.f64 	%fd62, %fd57, %fd61;
	add.f64 	%fd63, %fd59, %fd62;
	add.f64 	%fd64, %fd33, %fd63;
	add.f64 	%fd65, %fd60, %fd64;
	sub.f64 	%fd66, %fd60, %fd65;
	add.f64 	%fd67, %fd64, %fd66;
	xor.b32  	%r25, %r48, -2147483648;
	mov.b32 	%r26, 1127219200;
	mov.b64 	%fd68, {%r25, %r26};
	mov.b32 	%r27, -2147483648;
	mov.b64 	%fd69, {%r27, %r26};
	sub.f64 	%fd70, %fd68, %fd69;
	fma.rn.f64 	%fd71, %fd70, 0d3FE62E42FEFA39EF, %fd65;
	fma.rn.f64 	%fd72, %fd70, 0dBFE62E42FEFA39EF, %fd71;
	sub.f64 	%fd73, %fd72, %fd65;
	sub.f64 	%fd74, %fd67, %fd73;
	fma.rn.f64 	%fd75, %fd70, 0d3C7ABC9E3B39803F, %fd74;
	add.f64 	%fd76, %fd71, %fd75;
	sub.f64 	%fd77, %fd71, %fd76;
	add.f64 	%fd78, %fd75, %fd77;
	{
	.reg .b32 %temp; 
	mov.b64 	{%temp, %r28}, %fd11;
	}
	{
	.reg .b32 %temp; 
	mov.b64 	{%r29, %temp}, %fd11;
	}
	shl.b32 	%r30, %r28, 1;
	setp.gt.u32 	%p3, %r30, -33554433;
	and.b32  	%r31, %r28, -15728641;
	selp.b32 	%r32, %r31, %r28, %p3;
	mov.b64 	%fd79, {%r29, %r32};
	mul.rn.f64 	%fd80, %fd76, %fd79;
	neg.f64 	%fd81, %fd80;
	fma.rn.f64 	%fd82, %fd76, %fd79, %fd81;
	fma.rn.f64 	%fd83, %fd78, %fd79, %fd82;
	add.f64 	%fd4, %fd80, %fd83;
	sub.f64 	%fd84, %fd80, %fd4;
	add.f64 	%fd5, %fd83, %fd84;
	fma.rn.f64 	%fd85, %fd4, 0d3FF71547652B82FE, 0d4338000000000000;
	{
	.reg .b32 %temp; 
	mov.b64 	{%r13, %temp}, %fd85;
	}
	mov.f64 	%fd86, 0dC338000000000000;
	add.rn.f64 	%fd87, %fd85, %fd86;
	fma.rn.f64 	%fd88, %fd87, 0dBFE62E42FEFA39EF, %fd4;
	fma.rn.f64 	%fd89, %fd87, 0dBC7ABC9E3B39803F, %fd88;
	fma.rn.f64 	%fd90, %fd89, 0d3E5ADE1569CE2BDF, 0d3E928AF3FCA213EA;
	fma.rn.f64 	%fd91, %fd90, %fd89, 0d3EC71DEE62401315;
	fma.rn.f64 	%fd92, %fd91, %fd89, 0d3EFA01997C89EB71;
	fma.rn.f64 	%fd93, %fd92, %fd89, 0d3F2A01A014761F65;
	fma.rn.f64 	%fd94, %fd93, %fd89, 0d3F56C16C1852B7AF;
	fma.rn.f64 	%fd95, %fd94, %fd89, 0d3F81111111122322;
	fma.rn.f64 	%fd96, %fd95, %fd89, 0d3FA55555555502A1;
	fma.rn.f64 	%fd97, %fd96, %fd89, 0d3FC5555555555511;
	fma.rn.f64 	%fd98, %fd97, %fd89, 0d3FE000000000000B;
	fma.rn.f64 	%fd99, %fd98, %fd89, 0d3FF0000000000000;
	fma.rn.f64 	%fd100, %fd99, %fd89, 0d3FF0000000000000;
	{
	.reg .b32 %temp; 
	mov.b64 	{%r14, %temp}, %fd100;
	}
	{
	.reg .b32 %temp; 
	mov.b64 	{%temp, %r15}, %fd100;
	}
	shl.b32 	%r33, %r13, 20;
	add.s32 	%r34, %r33, %r15;
	mov.b64 	%fd108, {%r14, %r34};
	{
	.reg .b32 %temp; 
	mov.b64 	{%temp, %r35}, %fd4;
	}
	mov.b32 	%f2, %r35;
	abs.f32 	%f1, %f2;
	setp.lt.f32 	%p4, %f1, 0f4086232B;
	@%p4 bra 	$L__BB11_7;
	setp.lt.f64 	%p5, %fd4, 0d0000000000000000;
	add.f64 	%fd101, %fd4, 0d7FF0000000000000;
	selp.f64 	%fd108, 0d0000000000000000, %fd101, %p5;
	setp.geu.f32 	%p6, %f1, 0f40874800;
	@%p6 bra 	$L__BB11_7;
	shr.u32 	%r36, %r13, 31;
	add.s32 	%r37, %r13, %r36;
	shr.s32 	%r38, %r37, 1;
	shl.b32 	%r39, %r38, 20;
	add.s32 	%r40, %r15, %r39;
	mov.b64 	%fd102, {%r14, %r40};
	sub.s32 	%r41, %r13, %r38;
	shl.b32 	%r42, %r41, 20;
	add.s32 	%r43, %r42, 1072693248;
	mov.b32 	%r44, 0;
	mov.b64 	%fd103, {%r44, %r43};
	mul.f64 	%fd108, %fd103, %fd102;
$L__BB11_7:
	abs.f64 	%fd104, %fd108;
	setp.eq.f64 	%p7, %fd104, 0d7FF0000000000000;
	fma.rn.f64 	%fd105, %fd108, %fd5, %fd108;
	selp.f64 	%fd106, %fd108, %fd105, %p7;
	st.param.f64 	[func_retval0], %fd106;
	ret;

}


// ===== COMPILED SASS (sm_100) =====

	.target	sm_100

	.elftype	@"ET_EXEC"


//--------------------- .note.nv.tkinfo           --------------------------
	.section	.note.nv.tkinfo,"",@"SHT_NOTE"
	.sectionflags	@"SHF_NOTE_NV_TKINFO"
	.tkinfo
        /*0018*/ 	.word	0x00000002
        /*0030*/ 	.string	""
        /*0030*/ 	.string	"ptxas"
        /*0030*/ 	.string	"Cuda compilation tools, release 13.0, V13.0.88"
        /*0030*/ 	.string	"Build cuda_13.0.r13.0/compiler.36424714_0"
        /*0030*/ 	.string	"-arch sm_100 -m 64 "



//--------------------- .note.nv.cuinfo           --------------------------
	.section	.note.nv.cuinfo,"",@"SHT_NOTE"
	.sectionflags	@"SHF_NOTE_NV_CUINFO"
        /*0018*/ 	.short	0x0002
        /*001a*/ 	.short	0x0064
        /*001c*/ 	.short	0x0082
	.zero		2


//--------------------- .nv.info                  --------------------------
	.section	.nv.info,"",@"SHT_CUDA_INFO"
	.align	4


	//----- nvinfo : EIATTR_REGCOUNT
	.align		4
        /*0000*/ 	.byte	0x04, 0x2f
        /*0002*/ 	.short	(.L_1 - .L_0)
	.align		4
.L_0:
        /*0004*/ 	.word	index@(logspace_f16_vec2)
        /*0008*/ 	.word	0x0000001b


	//----- nvinfo : EIATTR_FRAME_SIZE
	.align		4
.L_1:
        /*000c*/ 	.byte	0x04, 0x11
        /*000e*/ 	.short	(.L_3 - .L_2)
	.align		4
.L_2:
        /*0010*/ 	.word	index@(logspace_f16_vec2)
        /*0014*/ 	.word	0x00000000


	//----- nvinfo : EIATTR_REGCOUNT
	.align		4
.L_3:
        /*0018*/ 	.byte	0x04, 0x2f
        /*001a*/ 	.short	(.L_5 - .L_4)
	.align		4
.L_4:
        /*001c*/ 	.word	index@(logspace_f32_vec4)
        /*0020*/ 	.word	0x0000001b


	//----- nvinfo : EIATTR_FRAME_SIZE
	.align		4
.L_5:
        /*0024*/ 	.byte	0x04, 0x11
        /*0026*/ 	.short	(.L_7 - .L_6)
	.align		4
.L_6:
        /*0028*/ 	.word	index@(logspace_f32_vec4)
        /*002c*/ 	.word	0x00000000


	//----- nvinfo : EIATTR_REGCOUNT
	.align		4
.L_7:
        /*0030*/ 	.byte	0x04, 0x2f
        /*0032*/ 	.short	(.L_9 - .L_8)
	.align		4
.L_8:
        /*0034*/ 	.word	index@(logspace_f64_vec4)
        /*0038*/ 	.word	0x00000030


	//----- nvinfo : EIATTR_FRAME_SIZE
	.align		4
.L_9:
        /*003c*/ 	.byte	0x04, 0x11
        /*003e*/ 	.short	(.L_11 - .L_10)
	.align		4
.L_10:
        /*0040*/ 	.word	index@($logspace_f64_vec4$__internal_accurate_pow)
        /*0044*/ 	.word	0x00000000


	//----- nvinfo : EIATTR_FRAME_SIZE
	.align		4
.L_11:
        /*0048*/ 	.byte	0x04, 0x11
        /*004a*/ 	.short	(.L_13 - .L_12)
	.align		4
.L_12:
        /*004c*/ 	.word	index@(logspace_f64_vec4)
        /*0050*/ 	.word	0x00000000


	//----- nvinfo : EIATTR_REGCOUNT
	.align		4
.L_13:
        /*0054*/ 	.byte	0x04, 0x2f
        /*0056*/ 	.short	(.L_15 - .L_14)
	.align		4
.L_14:
        /*0058*/ 	.word	index@(logspace_i8_vec4)
        /*005c*/ 	.word	0x00000028


	//----- nvinfo : EIATTR_FRAME_SIZE
	.align		4
.L_15:
        /*0060*/ 	.byte	0x04, 0x11
        /*0062*/ 	.short	(.L_17 - .L_16)
	.align		4
.L_16:
        /*0064*/ 	.word	index@(logspace_i8_vec4)
        /*0068*/ 	.word	0x00000000


	//----- nvinfo : EIATTR_REGCOUNT
	.align		4
.L_17:
        /*006c*/ 	.byte	0x04, 0x2f
        /*006e*/ 	.short	(.L_19 - .L_18)
	.align		4
.L_18:
        /*0070*/ 	.word	index@(logspace_i16_vec4)
        /*0074*/ 	.word	0x00000028


	//----- nvinfo : EIATTR_FRAME_SIZE
	.align		4
.L_19:
        /*0078*/ 	.byte	0x04, 0x11
        /*007a*/ 	.short	(.L_21 - .L_20)
	.align		4
.L_20:
        /*007c*/ 	.word	index@(logspace_i16_vec4)
        /*0080*/ 	.word	0x00000000


	//----- nvinfo : EIATTR_REGCOUNT
	.align		4
.L_21:
        /*0084*/ 	.byte	0x04, 0x2f
        /*0086*/ 	.short	(.L_23 - .L_22)
	.align		4
.L_22:
        /*0088*/ 	.word	index@(logspace_i32_vec4)
        /*008c*/ 	.word	0x00000028


	//----- nvinfo : EIATTR_FRAME_SIZE
	.align		4
.L_23:
        /*0090*/ 	.byte	0x04, 0x11
        /*0092*/ 	.short	(.L_25 - .L_24)
	.align		4
.L_24:
        /*0094*/ 	.word	index@(logspace_i32_vec4)
        /*0098*/ 	.word	0x00000000


	//----- nvinfo : EIATTR_REGCOUNT
	.align		4
.L_25:
        /*009c*/ 	.byte	0x04, 0x2f
        /*009e*/ 	.short	(.L_27 - .L_26)
	.align		4
.L_26:
        /*00a0*/ 	.word	index@(logspace_i64_vec4)
        /*00a4*/ 	.word	0x0000003c


	//----- nvinfo : EIATTR_FRAME_SIZE
	.align		4
.L_27:
        /*00a8*/ 	.byte	0x04, 0x11
        /*00aa*/ 	.short	(.L_29 - .L_28)
	.align		4
.L_28:
        /*00ac*/ 	.word	index@($logspace_i64_vec4$__internal_accurate_pow)
        /*00b0*/ 	.word	0x00000000


	//----- nvinfo : EIATTR_FRAME_SIZE
	.align		4
.L_29:
        /*00b4*/ 	.byte	0x04, 0x11
        /*00b6*/ 	.short	(.L_31 - .L_30)
	.align		4
.L_30:
        /*00b8*/ 	.word	index@(logspace_i64_vec4)
        /*00bc*/ 	.word	0x00000000


	//----- nvinfo : EIATTR_REGCOUNT
	.align		4
.L_31:
        /*00c0*/ 	.byte	0x04, 0x2f
        /*00c2*/ 	.short	(.L_33 - .L_32)
	.align		4
.L_32:
        /*00c4*/ 	.word	index@(logspace_u8_vec4)
        /*00c8*/ 	.word	0x00000027


	//----- nvinfo : EIATTR_FRAME_SIZE
	.align		4
.L_33:
        /*00cc*/ 	.byte	0x04, 0x11
        /*00ce*/ 	.short	(.L_35 - .L_34)
	.align		4
.L_34:
        /*00d0*/ 	.word	index@(logspace_u8_vec4)
        /*00d4*/ 	.word	0x00000000


	//----- nvinfo : EIATTR_REGCOUNT
	.align		4
.L_35:
        /*00d8*/ 	.byte	0x04, 0x2f
        /*00da*/ 	.short	(.L_37 - .L_36)
	.align		4
.L_36:
        /*00dc*/ 	.word	index@(logspace_u16_vec4)
        /*00e0*/ 	.word	0x00000027


	//----- nvinfo : EIATTR_FRAME_SIZE
	.align		4
.L_37:
        /*00e4*/ 	.byte	0x04, 0x11
        /*00e6*/ 	.short	(.L_39 - .L_38)
	.align		4
.L_38:
        /*00e8*/ 	.word	index@(logspace_u16_vec4)
        /*00ec*/ 	.word	0x00000000


	//----- nvinfo : EIATTR_REGCOUNT
	.align		4
.L_39:
        /*00f0*/ 	.byte	0x04, 0x2f
        /*00f2*/ 	.short	(.L_41 - .L_40)
	.align		4
.L_40:
        /*00f4*/ 	.word	index@(logspace_u32_vec4)
        /*00f8*/ 	.word	0x00000028


	//----- nvinfo : EIATTR_FRAME_SIZE
	.align		4
.L_41:
        /*00fc*/ 	.byte	0x04, 0x11
        /*00fe*/ 	.short	(.L_43 - .L_42)
	.align		4
.L_42:
        /*0100*/ 	.word	index@(logspace_u32_vec4)
        /*0104*/ 	.word	0x00000000


	//----- nvinfo : EIATTR_REGCOUNT
	.align		4
.L_43:
        /*0108*/ 	.byte	0x04, 0x2f
        /*010a*/ 	.short	(.L_45 - .L_44)
	.align		4
.L_44:
        /*010c*/ 	.word	index@(logspace_u64_vec4)
        /*0110*/ 	.word	0x0000003c


	//----- nvinfo : EIATTR_FRAME_SIZE
	.align		4
.L_45:
        /*0114*/ 	.byte	0x04, 0x11
        /*0116*/ 	.short	(.L_47 - .L_46)
	.align		4
.L_46:
        /*0118*/ 	.word	index@($logspace_u64_vec4$__internal_accurate_pow)
        /*011c*/ 	.word	0x00000000


	//----- nvinfo : EIATTR_FRAME_SIZE
	.align		4
.L_47:
        /*0120*/ 	.byte	0x04, 0x11
        /*0122*/ 	.short	(.L_49 - .L_48)
	.align		4
.L_48:
        /*0124*/ 	.word	index@(logspace_u64_vec4)
        /*0128*/ 	.word	0x00000000


	//----- nvinfo : EIATTR_MIN_STACK_SIZE
	.align		4
.L_49:
        /*012c*/ 	.byte	0x04, 0x12
        /*012e*/ 	.short	(.L_51 - .L_50)
	.align		4
.L_50:
        /*0130*/ 	.word	index@(logspace_u64_vec4)
        /*0134*/ 	.word	0x00000000


	//----- nvinfo : EIATTR_MIN_STACK_SIZE
	.align		4
.L_51:
        /*0138*/ 	.byte	0x04, 0x12
        /*013a*/ 	.short	(.L_53 - .L_52)
	.align		4
.L_52:
        /*013c*/ 	.word	index@(logspace_u32_vec4)
        /*0140*/ 	.word	0x00000000


	//----- nvinfo : EIATTR_MIN_STACK_SIZE
	.align		4
.L_53:
        /*0144*/ 	.byte	0x04, 0x12
        /*0146*/ 	.short	(.L_55 - .L_54)
	.align		4
.L_54:
        /*0148*/ 	.word	index@(logspace_u16_vec4)
        /*014c*/ 	.word	0x00000000


	//----- nvinfo : EIATTR_MIN_STACK_SIZE
	.align		4
.L_55:
        /*0150*/ 	.byte	0x04, 0x12
        /*0152*/ 	.short	(.L_57 - .L_56)
	.align		4
.L_56:
        /*0154*/ 	.word	index@(logspace_u8_vec4)
        /*0158*/ 	.word	0x00000000


	//----- nvinfo : EIATTR_MIN_STACK_SIZE
	.align		4
.L_57:
        /*015c*/ 	.byte	0x04, 0x12
        /*015e*/ 	.short	(.L_59 - .L_58)
	.align		4
.L_58:
        /*0160*/ 	.word	index@(logspace_i64_vec4)
        /*0164*/ 	.word	0x00000000


	//----- nvinfo : EIATTR_MIN_STACK_SIZE
	.align		4
.L_59:
        /*0168*/ 	.byte	0x04, 0x12
        /*016a*/ 	.short	(.L_61 - .L_60)
	.align		4
.L_60:
        /*016c*/ 	.word	index@(logspace_i32_vec4)
        /*0170*/ 	.word	0x00000000


	//----- nvinfo : EIATTR_MIN_STACK_SIZE
	.align		4
.L_61:
        /*0174*/ 	.byte	0x04, 0x12
        /*0176*/ 	.short	(.L_63 - .L_62)
	.align		4
.L_62:
        /*0178*/ 	.word	index@(logspace_i16_vec4)
        /*017c*/ 	.word	0x00000000


	//----- nvinfo : EIATTR_MIN_STACK_SIZE
	.align		4
.L_63:
        /*0180*/ 	.byte	0x04, 0x12
        /*0182*/ 	.short	(.L_65 - .L_64)
	.align		4
.L_64:
        /*0184*/ 	.word	index@(logspace_i8_vec4)
        /*0188*/ 	.word	0x00000000


	//----- nvinfo : EIATTR_MIN_STACK_SIZE
	.align		4
.L_65:
        /*018c*/ 	.byte	0x04, 0x12
        /*018e*/ 	.short	(.L_67 - .L_66)
	.align		4
.L_66:
        /*0190*/ 	.word	index@(logspace_f64_vec4)
        /*0194*/ 	.word	0x00000000


	//----- nvinfo : EIATTR_MIN_STACK_SIZE
	.align		4
.L_67:
        /*0198*/ 	.byte	0x04, 0x12
        /*019a*/ 	.short	(.L_69 - .L_68)
	.align		4
.L_68:
        /*019c*/ 	.word	index@(logspace_f32_vec4)
        /*01a0*/ 	.word	0x00000000


	//----- nvinfo : EIATTR_MIN_STACK_SIZE
	.align		4
.L_69:
        /*01a4*/ 	.byte	0x04, 0x12
        /*01a6*/ 	.short	(.L_71 - .L_70)
	.align		4
.L_70:
        /*01a8*/ 	.word	index@(logspace_f16_vec2)
        /*01ac*/ 	.word	0x00000000
.L_71:


//--------------------- .nv.compat                --------------------------
	.section	.nv.compat,"",@"SHT_CUDA_COMPAT_INFO"
	.align	4
        /*0000*/ 	.byte	0x02, 0x09, 0x00, 0x00, 0x02, 0x02, 0x01, 0x00, 0x02, 0x05, 0x05, 0x00, 0x03, 0x07, 0x01, 0x01
        /*0010*/ 	.byte	0x02, 0x03, 0x00, 0x00, 0x02, 0x06, 0x01, 0x00, 0x04, 0x0b, 0x08, 0x00, 0x01, 0x00, 0x00, 0x00
        /*0020*/ 	.byte	0x00, 0x00, 0x00, 0x00


//--------------------- .nv.info.logspace_u64_vec4 --------------------------
	.section	.nv.info.logspace_u64_vec4,"",@"SHT_CUDA_INFO"
	.sectionflags	@""
	.align	4


	//----- nvinfo : EIATTR_CUDA_API_VERSION
	.align		4
        /*0000*/ 	.byte	0x04, 0x37
        /*0002*/ 	.short	(.L_73 - .L_72)
.L_72:
        /*0004*/ 	.word	0x00000082


	//----- nvinfo : EIATTR_KPARAM_INFO
	.align		4
.L_73:
        /*0008*/ 	.byte	0x04, 0x17
        /*000a*/ 	.short	(.L_75 - .L_74)
.L_74:
        /*000c*/ 	.word	0x00000000
        /*0010*/ 	.short	0x0004
        /*0012*/ 	.short	0x0020
        /*0014*/ 	.byte	0x00, 0xf0, 0x21, 0x00


	//----- nvinfo : EIATTR_KPARAM_INFO
	.align		4
.L_75:
        /*0018*/ 	.byte	0x04, 0x17
        /*001a*/ 	.short	(.L_77 - .L_76)
.L_76:
        /*001c*/ 	.word	0x00000000
        /*0020*/ 	.short	0x0003
        /*0022*/ 	.short	0x0018
        /*0024*/ 	.byte	0x00, 0xf0, 0x21, 0x00


	//----- nvinfo : EIATTR_KPARAM_INFO
	.align		4
.L_77:
        /*0028*/ 	.byte	0x04, 0x17
        /*002a*/ 	.short	(.L_79 - .L_78)
.L_78:
        /*002c*/ 	.word	0x00000000
        /*0030*/ 	.short	0x0002
        /*0032*/ 	.short	0x0010
        /*0034*/ 	.byte	0x00, 0xf0, 0x21, 0x00


	//----- nvinfo : EIATTR_KPARAM_INFO
	.align		4
.L_79:
        /*0038*/ 	.byte	0x04, 0x17
        /*003a*/ 	.short	(.L_81 - .L_80)
.L_80:
        /*003c*/ 	.word	0x00000000
        /*0040*/ 	.short	0x0001
        /*0042*/ 	.short	0x0008
        /*0044*/ 	.byte	0x00, 0xf0, 0x21, 0x00


	//----- nvinfo : EIATTR_KPARAM_INFO
	.align		4
.L_81:
        /*0048*/ 	.byte	0x04, 0x17
        /*004a*/ 	.short	(.L_83 - .L_82)
.L_82:
        /*004c*/ 	.word	0x00000000
        /*0050*/ 	.short	0x0000
        /*0052*/ 	.short	0x0000
        /*0054*/ 	.byte	0x00, 0xf5, 0x21, 0x00


	//----- nvinfo : EIATTR_SPARSE_MMA_MASK
	.align		4
.L_83:
        /*0058*/ 	.byte	0x03, 0x50
        /*005a*/ 	.short	0x0000


	//----- nvinfo : EIATTR_MAXREG_COUNT
	.align		4
        /*005c*/ 	.byte	0x03, 0x1b
        /*005e*/ 	.short	0x00ff


	//----- nvinfo : EIATTR_MERCURY_ISA_VERSION
	.align		4
        /*0060*/ 	.byte	0x03, 0x5f
        /*0062*/ 	.short	0x0101


	//----- nvinfo : EIATTR_VRC_CTA_INIT_COUNT
	.align		4
        /*0064*/ 	.byte	0x02, 0x4a
	.zero		1
	.zero		1


	//----- nvinfo : EIATTR_EXIT_INSTR_OFFSETS
	.align		4
        /*0068*/ 	.byte	0x04, 0x1c
        /*006a*/ 	.short	(.L_85 - .L_84)


	//   ....[0]....
.L_84:
        /*006c*/ 	.word	0x00000dd0


	//   ....[1]....
        /*0070*/ 	.word	0x00001210


	//   ....[2]....
        /*0074*/ 	.word	0x00001990


	//   ....[3]....
        /*0078*/ 	.word	0x00001e60


	//   ....[4]....
        /*007c*/ 	.word	0x000028b0


	//----- nvinfo : EIATTR_CRS_STACK_SIZE
	.align		4
.L_85:
        /*0080*/ 	.byte	0x04, 0x1e
        /*0082*/ 	.short	(.L_87 - .L_86)
.L_86:
        /*0084*/ 	.word	0x00000000


	//----- nvinfo : EIATTR_CBANK_PARAM_SIZE
	.align		4
.L_87:
        /*0088*/ 	.byte	0x03, 0x19
        /*008a*/ 	.short	0x0028


	//----- nvinfo : EIATTR_PARAM_CBANK
	.align		4
        /*008c*/ 	.byte	0x04, 0x0a
        /*008e*/ 	.short	(.L_89 - .L_88)
	.align		4
.L_88:
        /*0090*/ 	.word	index@(.nv.constant0.logspace_u64_vec4)
        /*0094*/ 	.short	0x0380
        /*0096*/ 	.short	0x0028


	//----- nvinfo : EIATTR_SW_WAR
	.align		4
.L_89:
        /*0098*/ 	.byte	0x04, 0x36
        /*009a*/ 	.short	(.L_91 - .L_90)
.L_90:
        /*009c*/ 	.word	0x00000008
.L_91:


//--------------------- .nv.info.logspace_u32_vec4 --------------------------
	.section	.nv.info.logspace_u32_vec4,"",@"SHT_CUDA_INFO"
	.sectionflags	@""
	.align	4


	//----- nvinfo : EIATTR_CUDA_API_VERSION
	.align		4
        /*0000*/ 	.byte	0x04, 0x37
        /*0002*/ 	.short	(.L_93 - .L_92)
.L_92:
        /*0004*/ 	.word	0x00000082


	//----- nvinfo : EIATTR_KPARAM_INFO
	.align		4
.L_93:
        /*0008*/ 	.byte	0x04, 0x17
        /*000a*/ 	.short	(.L_95 - .L_94)
.L_94:
        /*000c*/ 	.word	0x00000000
        /*0010*/ 	.short	0x0004
        /*0012*/ 	.short	0x0018
        /*0014*/ 	.byte	0x00, 0xf0, 0x21, 0x00


	//----- nvinfo : EIATTR_KPARAM_INFO
	.align		4
.L_95:
        /*0018*/ 	.byte	0x04, 0x17
        /*001a*/ 	.short	(.L_97 - .L_96)
.L_96:
        /*001c*/ 	.word	0x00000000
        /*0020*/ 	.short	0x0003
        /*0022*/ 	.short	0x0010
        /*0024*/ 	.byte	0x00, 0xf0, 0x11, 0x00


	//----- nvinfo : EIATTR_KPARAM_INFO
	.align		4
.L_97:
        /*0028*/ 	.byte	0x04, 0x17
        /*002a*/ 	.short	(.L_99 - .L_98)
.L_98:
        /*002c*/ 	.word	0x00000000
        /*0030*/ 	.short	0x0002
        /*0032*/ 	.short	0x000c
        /*0034*/ 	.byte	0x00, 0xf0, 0x11, 0x00


	//----- nvinfo : EIATTR_KPARAM_INFO
	.align		4
.L_99:
        /*0038*/ 	.byte	0x04, 0x17
        /*003a*/ 	.short	(.L_101 - .L_100)
.L_100:
        /*003c*/ 	.word	0x00000000
        /*0040*/ 	.short	0x0001
        /*0042*/ 	.short	0x0008
        /*0044*/ 	.byte	0x00, 0xf0, 0x11, 0x00


	//----- nvinfo : EIATTR_KPARAM_INFO
	.align		4
.L_101:
        /*0048*/ 	.byte	0x04, 0x17
        /*004a*/ 	.short	(.L_103 - .L_102)
.L_102:
        /*004c*/ 	.word	0x00000000
        /*0050*/ 	.short	0x0000
        /*0052*/ 	.short	0x0000
        /*0054*/ 	.byte	0x00, 0xf5, 0x21, 0x00


	//----- nvinfo : EIATTR_SPARSE_MMA_MASK
	.align		4
.L_103:
        /*0058*/ 	.byte	0x03, 0x50
        /*005a*/ 	.short	0x0000


	//----- nvinfo : EIATTR_MAXREG_COUNT
	.align		4
        /*005c*/ 	.byte	0x03, 0x1b
        /*005e*/ 	.short	0x00ff


	//----- nvinfo : EIATTR_MERCURY_ISA_VERSION
	.align		4
        /*0060*/ 	.byte	0x03, 0x5f
        /*0062*/ 	.short	0x0101


	//----- nvinfo : EIATTR_VRC_CTA_INIT_COUNT
	.align		4
        /*0064*/ 	.byte	0x02, 0x4a
	.zero		1
	.zero		1


	//----- nvinfo : EIATTR_EXIT_INSTR_OFFSETS
	.align		4
        /*0068*/ 	.byte	0x04, 0x1c
        /*006a*/ 	.short	(.L_105 - .L_104)


	//   ....[0]....
.L_104:
        /*006c*/ 	.word	0x00001000


	//   ....[1]....
        /*0070*/ 	.word	0x00001570


	//   ....[2]....
        /*0074*/ 	.word	0x00001680


	//   ....[3]....
        /*0078*/ 	.word	0x00001770


	//   ....[4]....
        /*007c*/ 	.word	0x000017d0


	//   ....[5]....
        /*0080*/ 	.word	0x00001c80


	//   ....[6]....
        /*0084*/ 	.word	0x00002710


	//----- nvinfo : EIATTR_CRS_STACK_SIZE
	.align		4
.L_105:
        /*0088*/ 	.byte	0x04, 0x1e
        /*008a*/ 	.short	(.L_107 - .L_106)
.L_106:
        /*008c*/ 	.word	0x00000000


	//----- nvinfo : EIATTR_CBANK_PARAM_SIZE
	.align		4
.L_107:
        /*0090*/ 	.byte	0x03, 0x19
        /*0092*/ 	.short	0x0020


	//----- nvinfo : EIATTR_PARAM_CBANK
	.align		4
        /*0094*/ 	.byte	0x04, 0x0a
        /*0096*/ 	.short	(.L_109 - .L_108)
	.align		4
.L_108:
        /*0098*/ 	.word	index@(.nv.constant0.logspace_u32_vec4)
        /*009c*/ 	.short	0x0380
        /*009e*/ 	.short	0x0020


	//----- nvinfo : EIATTR_SW_WAR
	.align		4
.L_109:
        /*00a0*/ 	.byte	0x04, 0x36
        /*00a2*/ 	.short	(.L_111 - .L_110)
.L_110:
        /*00a4*/ 	.word	0x00000008
.L_111:


//--------------------- .nv.info.logspace_u16_vec4 --------------------------
	.section	.nv.info.logspace_u16_vec4,"",@"SHT_CUDA_INFO"
	.sectionflags	@""
	.align	4


	//----- nvinfo : EIATTR_CUDA_API_VERSION
	.align		4
        /*0000*/ 	.byte	0x04, 0x37
        /*0002*/ 	.short	(.L_113 - .L_112)
.L_112:
        /*0004*/ 	.word	0x00000082


	//----- nvinfo : EIATTR_KPARAM_INFO
	.align		4
.L_113:
        /*0008*/ 	.byte	0x04, 0x17
        /*000a*/ 	.short	(.L_115 - .L_114)
.L_114:
        /*000c*/ 	.word	0x00000000
        /*0010*/ 	.short	0x0004
        /*0012*/ 	.short	0x0010
        /*0014*/ 	.byte	0x00, 0xf0, 0x21, 0x00


	//----- nvinfo : EIATTR_KPARAM_INFO
	.align		4
.L_115:
        /*0018*/ 	.byte	0x04, 0x17
        /*001a*/ 	.short	(.L_117 - .L_116)
.L_116:
        /*001c*/ 	.word	0x00000000
        /*0020*/ 	.short	0x0003
        /*0022*/ 	.short	0x000c
        /*0024*/ 	.byte	0x00, 0xf0, 0x09, 0x00


	//----- nvinfo : EIATTR_KPARAM_INFO
	.align		4
.L_117:
        /*0028*/ 	.byte	0x04, 0x17
        /*002a*/ 	.short	(.L_119 - .L_118)
.L_118:
        /*002c*/ 	.word	0x00000000
        /*0030*/ 	.short	0x0002
        /*0032*/ 	.short	0x000a
        /*0034*/ 	.byte	0x00, 0xf0, 0x09, 0x00


	//----- nvinfo : EIATTR_KPARAM_INFO
	.align		4
.L_119:
        /*0038*/ 	.byte	0x04, 0x17
        /*003a*/ 	.short	(.L_121 - .L_120)
.L_120:
        /*003c*/ 	.word	0x00000000
        /*0040*/ 	.short	0x0001
        /*0042*/ 	.short	0x0008
        /*0044*/ 	.byte	0x00, 0xf0, 0x09, 0x00


	//----- nvinfo : EIATTR_KPARAM_INFO
	.align		4
.L_121:
        /*0048*/ 	.byte	0x04, 0x17
        /*004a*/ 	.short	(.L_123 - .L_122)
.L_122:
        /*004c*/ 	.word	0x00000000
        /*0050*/ 	.short	0x0000
        /*0052*/ 	.short	0x0000
        /*0054*/ 	.byte	0x00, 0xf5, 0x21, 0x00


	//----- nvinfo : EIATTR_SPARSE_MMA_MASK
	.align		4
.L_123:
        /*0058*/ 	.byte	0x03, 0x50
        /*005a*/ 	.short	0x0000


	//----- nvinfo : EIATTR_MAXREG_COUNT
	.align		4
        /*005c*/ 	.byte	0x03, 0x1b
        /*005e*/ 	.short	0x00ff


	//----- nvinfo : EIATTR_MERCURY_ISA_VERSION
	.align		4
        /*0060*/ 	.byte	0x03, 0x5f
        /*0062*/ 	.short	0x0101


	//----- nvinfo : EIATTR_VRC_CTA_INIT_COUNT
	.align		4
        /*0064*/ 	.byte	0x02, 0x4a
	.zero		1
	.zero		1


	//----- nvinfo : EIATTR_EXIT_INSTR_OFFSETS
	.align		4
        /*0068*/ 	.byte	0x04, 0x1c
        /*006a*/ 	.short	(.L_125 - .L_124)


	//   ....[0]....
.L_124:
        /*006c*/ 	.word	0x00001040


	//   ....[1]....
        /*0070*/ 	.word	0x000015c0


	//   ....[2]....
        /*0074*/ 	.word	0x000016d0


	//   ....[3]....
        /*0078*/ 	.word	0x000017c0


	//   ....[4]....
        /*007c*/ 	.word	0x00001830


	//   ....[5]....
        /*0080*/ 	.word	0x00001d00


	//   ....[6]....
        /*0084*/ 	.word	0x00002810


	//----- nvinfo : EIATTR_CRS_STACK_SIZE
	.align		4
.L_125:
        /*0088*/ 	.byte	0x04, 0x1e
        /*008a*/ 	.short	(.L_127 - .L_126)
.L_126:
        /*008c*/ 	.word	0x00000000


	//----- nvinfo : EIATTR_CBANK_PARAM_SIZE
	.align		4
.L_127:
        /*0090*/ 	.byte	0x03, 0x19
        /*0092*/ 	.short	0x0018


	//----- nvinfo : EIATTR_PARAM_CBANK
	.align		4
        /*0094*/ 	.byte	0x04, 0x0a
        /*0096*/ 	.short	(.L_129 - .L_128)
	.align		4
.L_128:
        /*0098*/ 	.word	index@(.nv.constant0.logspace_u16_vec4)
        /*009c*/ 	.short	0x0380
        /*009e*/ 	.short	0x0018


	//----- nvinfo : EIATTR_SW_WAR
	.align		4
.L_129:
        /*00a0*/ 	.byte	0x04, 0x36
        /*00a2*/ 	.short	(.L_131 - .L_130)
.L_130:
        /*00a4*/ 	.word	0x00000008
.L_131:


//--------------------- .nv.info.logspace_u8_vec4 --------------------------
	.section	.nv.info.logspace_u8_vec4,"",@"SHT_CUDA_INFO"
	.sectionflags	@""
	.align	4


	//----- nvinfo : EIATTR_CUDA_API_VERSION
	.align		4
        /*0000*/ 	.byte	0x04, 0x37
        /*0002*/ 	.short	(.L_133 - .L_132)
.L_132:
        /*0004*/ 	.word	0x00000082


	//----- nvinfo : EIATTR_KPARAM_INFO
	.align		4
.L_133:
        /*0008*/ 	.byte	0x04, 0x17
        /*000a*/ 	.short	(.L_135 - .L_134)
.L_134:
        /*000c*/ 	.word	0x00000000
        /*0010*/ 	.short	0x0004
        /*0012*/ 	.short	0x0010
        /*0014*/ 	.byte	0x00, 0xf0, 0x21, 0x00


	//----- nvinfo : EIATTR_KPARAM_INFO
	.align		4
.L_135:
        /*0018*/ 	.byte	0x04, 0x17
        /*001a*/ 	.short	(.L_137 - .L_136)
.L_136:
        /*001c*/ 	.word	0x00000000
        /*0020*/ 	.short	0x0003
        /*0022*/ 	.short	0x000a
        /*0024*/ 	.byte	0x00, 0xf0, 0x05, 0x00


	//----- nvinfo : EIATTR_KPARAM_INFO
	.align		4
.L_137:
        /*0028*/ 	.byte	0x04, 0x17
        /*002a*/ 	.short	(.L_139 - .L_138)
.L_138:
        /*002c*/ 	.word	0x00000000
        /*0030*/ 	.short	0x0002
        /*0032*/ 	.short	0x0009
        /*0034*/ 	.byte	0x00, 0xf0, 0x05, 0x00


	//----- nvinfo : EIATTR_KPARAM_INFO
	.align		4
.L_139:
        /*0038*/ 	.byte	0x04, 0x17
        /*003a*/ 	.short	(.L_141 - .L_140)
.L_140:
        /*003c*/ 	.word	0x00000000
        /*0040*/ 	.short	0x0001
        /*0042*/ 	.short	0x0008
        /*0044*/ 	.byte	0x00, 0xf0, 0x05, 0x00


	//----- nvinfo : EIATTR_KPARAM_INFO
	.align		4
.L_141:
        /*0048*/ 	.byte	0x04, 0x17
        /*004a*/ 	.short	(.L_143 - .L_142)
.L_142:
        /*004c*/ 	.word	0x00000000
        /*0050*/ 	.short	0x0000
        /*0052*/ 	.short	0x0000
        /*0054*/ 	.byte	0x00, 0xf5, 0x21, 0x00


	//----- nvinfo : EIATTR_SPARSE_MMA_MASK
	.align		4
.L_143:
        /*0058*/ 	.byte	0x03, 0x50
        /*005a*/ 	.short	0x0000


	//----- nvinfo : EIATTR_MAXREG_COUNT
	.align		4
        /*005c*/ 	.byte	0x03, 0x1b
        /*005e*/ 	.short	0x00ff


	//----- nvinfo : EIATTR_MERCURY_ISA_VERSION
	.align		4
        /*0060*/ 	.byte	0x03, 0x5f
        /*0062*/ 	.short	0x0101


	//----- nvinfo : EIATTR_VRC_CTA_INIT_COUNT
	.align		4
        /*0064*/ 	.byte	0x02, 0x4a
	.zero		1
	.zero		1


	//----- nvinfo : EIATTR_EXIT_INSTR_OFFSETS
	.align		4
        /*0068*/ 	.byte	0x04, 0x1c
        /*006a*/ 	.short	(.L_145 - .L_144)


	//   ....[0]....
.L_144:
        /*006c*/ 	.word	0x00001040


	//   ....[1]....
        /*0070*/ 	.word	0x00001540


	//   ....[2]....
        /*0074*/ 	.word	0x00001650


	//   ....[3]....
        /*0078*/ 	.word	0x00001740


	//   ....[4]....
        /*007c*/ 	.word	0x000017b0


	//   ....[5]....
        /*0080*/ 	.word	0x00001c40


	//   ....[6]....
        /*0084*/ 	.word	0x00002600


	//----- nvinfo : EIATTR_CRS_STACK_SIZE
	.align		4
.L_145:
        /*0088*/ 	.byte	0x04, 0x1e
        /*008a*/ 	.short	(.L_147 - .L_146)
.L_146:
        /*008c*/ 	.word	0x00000000


	//----- nvinfo : EIATTR_CBANK_PARAM_SIZE
	.align		4
.L_147:
        /*0090*/ 	.byte	0x03, 0x19
        /*0092*/ 	.short	0x0018


	//----- nvinfo : EIATTR_PARAM_CBANK
	.align		4
        /*0094*/ 	.byte	0x04, 0x0a
        /*0096*/ 	.short	(.L_149 - .L_148)
	.align		4
.L_148:
        /*0098*/ 	.word	index@(.nv.constant0.logspace_u8_vec4)
        /*009c*/ 	.short	0x0380
        /*009e*/ 	.short	0x0018


	//----- nvinfo : EIATTR_SW_WAR
	.align		4
.L_149:
        /*00a0*/ 	.byte	0x04, 0x36
        /*00a2*/ 	.short	(.L_151 - .L_150)
.L_150:
        /*00a4*/ 	.word	0x00000008
.L_151:


//--------------------- .nv.info.logspace_i64_vec4 --------------------------
	.section	.nv.info.logspace_i64_vec4,"",@"SHT_CUDA_INFO"
	.sectionflags	@""
	.align	4


	//----- nvinfo : EIATTR_CUDA_API_VERSION
	.align		4
        /*0000*/ 	.byte	0x04, 0x37
        /*0002*/ 	.short	(.L_153 - .L_152)
.L_152:
        /*0004*/ 	.word	0x00000082


	//----- nvinfo : EIATTR_KPARAM_INFO
	.align		4
.L_153:
        /*0008*/ 	.byte	0x04, 0x17
        /*000a*/ 	.short	(.L_155 - .L_154)
.L_154:
        /*000c*/ 	.word	0x00000000
        /*0010*/ 	.short	0x0004
        /*0012*/ 	.short	0x0020
        /*0014*/ 	.byte	0x00, 0xf0, 0x21, 0x00


	//----- nvinfo : EIATTR_KPARAM_INFO
	.align		4
.L_155:
        /*0018*/ 	.byte	0x04, 0x17
        /*001a*/ 	.short	(.L_157 - .L_156)
.L_156:
        /*001c*/ 	.word	0x00000000
        /*0020*/ 	.short	0x0003
        /*0022*/ 	.short	0x0018
        /*0024*/ 	.byte	0x00, 0xf0, 0x21, 0x00


	//----- nvinfo : EIATTR_KPARAM_INFO
	.align		4
.L_157:
        /*0028*/ 	.byte	0x04, 0x17
        /*002a*/ 	.short	(.L_159 - .L_158)
.L_158:
        /*002c*/ 	.word	0x00000000
        /*0030*/ 	.short	0x0002
        /*0032*/ 	.short	0x0010
        /*0034*/ 	.byte	0x00, 0xf0, 0x21, 0x00


	//----- nvinfo : EIATTR_KPARAM_INFO
	.align		4
.L_159:
        /*0038*/ 	.byte	0x04, 0x17
        /*003a*/ 	.short	(.L_161 - .L_160)
.L_160:
        /*003c*/ 	.word	0x00000000
        /*0040*/ 	.short	0x0001
        /*0042*/ 	.short	0x0008
        /*0044*/ 	.byte	0x00, 0xf0, 0x21, 0x00


	//----- nvinfo : EIATTR_KPARAM_INFO
	.align		4
.L_161:
        /*0048*/ 	.byte	0x04, 0x17
        /*004a*/ 	.short	(.L_163 - .L_162)
.L_162:
        /*004c*/ 	.word	0x00000000
        /*0050*/ 	.short	0x0000
        /*0052*/ 	.short	0x0000
        /*0054*/ 	.byte	0x00, 0xf5, 0x21, 0x00


	//----- nvinfo : EIATTR_SPARSE_MMA_MASK
	.align		4
.L_163:
        /*0058*/ 	.byte	0x03, 0x50
        /*005a*/ 	.short	0x0000


	//----- nvinfo : EIATTR_MAXREG_COUNT
	.align		4
        /*005c*/ 	.byte	0x03, 0x1b
        /*005e*/ 	.short	0x00ff


	//----- nvinfo : EIATTR_MERCURY_ISA_VERSION
	.align		4
        /*0060*/ 	.byte	0x03, 0x5f
        /*0062*/ 	.short	0x0101


	//----- nvinfo : EIATTR_VRC_CTA_INIT_COUNT
	.align		4
        /*0064*/ 	.byte	0x02, 0x4a
	.zero		1
	.zero		1


	//----- nvinfo : EIATTR_EXIT_INSTR_OFFSETS
	.align		4
        /*0068*/ 	.byte	0x04, 0x1c
        /*006a*/ 	.short	(.L_165 - .L_164)


	//   ....[0]....
.L_164:
        /*006c*/ 	.word	0x00000e10


	//   ....[1]....
        /*0070*/ 	.word	0x00001270


	//   ....[2]....
        /*0074*/ 	.word	0x00001a70


	//   ....[3]....
        /*0078*/ 	.word	0x00001f50


	//   ....[4]....
        /*007c*/ 	.word	0x000029e0


	//----- nvinfo : EIATTR_CRS_STACK_SIZE
	.align		4
.L_165:
        /*0080*/ 	.byte	0x04, 0x1e
        /*0082*/ 	.short	(.L_167 - .L_166)
.L_166:
        /*0084*/ 	.word	0x00000000


	//----- nvinfo : EIATTR_CBANK_PARAM_SIZE
	.align		4
.L_167:
        /*0088*/ 	.byte	0x03, 0x19
        /*008a*/ 	.short	0x0028


	//----- nvinfo : EIATTR_PARAM_CBANK
	.align		4
        /*008c*/ 	.byte	0x04, 0x0a
        /*008e*/ 	.short	(.L_169 - .L_168)
	.align		4
.L_168:
        /*0090*/ 	.word	index@(.nv.constant0.logspace_i64_vec4)
        /*0094*/ 	.short	0x0380
        /*0096*/ 	.short	0x0028


	//----- nvinfo : EIATTR_SW_WAR
	.align		4
.L_169:
        /*0098*/ 	.byte	0x04, 0x36
        /*009a*/ 	.short	(.L_171 - .L_170)
.L_170:
        /*009c*/ 	.word	0x00000008
.L_171:


//--------------------- .nv.info.logspace_i32_vec4 --------------------------
	.section	.nv.info.logspace_i32_vec4,"",@"SHT_CUDA_INFO"
	.sectionflags	@""
	.align	4


	//----- nvinfo : EIATTR_CUDA_API_VERSION
	.align		4
        /*0000*/ 	.byte	0x04, 0x37
        /*0002*/ 	.short	(.L_173 - .L_172)
.L_172:
        /*0004*/ 	.word	0x00000082


	//----- nvinfo : EIATTR_KPARAM_INFO
	.align		4
.L_173:
        /*0008*/ 	.byte	0x04, 0x17
        /*000a*/ 	.short	(.L_175 - .L_174)
.L_174:
        /*000c*/ 	.word	0x00000000
        /*0010*/ 	.short	0x0004
        /*0012*/ 	.short	0x0018
        /*0014*/ 	.byte	0x00, 0xf0, 0x21, 0x00


	//----- nvinfo : EIATTR_KPARAM_INFO
	.align		4
.L_175:
        /*0018*/ 	.byte	0x04, 0x17
        /*001a*/ 	.short	(.L_177 - .L_176)
.L_176:
        /*001c*/ 	.word	0x00000000
        /*0020*/ 	.short	0x0003
        /*0022*/ 	.short	0x0010
        /*0024*/ 	.byte	0x00, 0xf0, 0x11, 0x00


	//----- nvinfo : EIATTR_KPARAM_INFO
	.align		4
.L_177:
        /*0028*/ 	.byte	0x04, 0x17
        /*002a*/ 	.short	(.L_179 - .L_178)
.L_178:
        /*002c*/ 	.word	0x00000000
        /*0030*/ 	.short	0x0002
        /*0032*/ 	.short	0x000c
        /*0034*/ 	.byte	0x00, 0xf0, 0x11, 0x00


	//----- nvinfo : EIATTR_KPARAM_INFO
	.align		4
.L_179:
        /*0038*/ 	.byte	0x04, 0x17
        /*003a*/ 	.short	(.L_181 - .L_180)
.L_180:
        /*003c*/ 	.word	0x00000000
        /*0040*/ 	.short	0x0001
        /*0042*/ 	.short	0x0008
        /*0044*/ 	.byte	0x00, 0xf0, 0x11, 0x00


	//----- nvinfo : EIATTR_KPARAM_INFO
	.align		4
.L_181:
        /*0048*/ 	.byte	0x04, 0x17
        /*004a*/ 	.short	(.L_183 - .L_182)
.L_182:
        /*004c*/ 	.word	0x00000000
        /*0050*/ 	.short	0x0000
        /*0052*/ 	.short	0x0000
        /*0054*/ 	.byte	0x00, 0xf5, 0x21, 0x00


	//----- nvinfo : EIATTR_SPARSE_MMA_MASK
	.align		4
.L_183:
        /*0058*/ 	.byte	0x03, 0x50
        /*005a*/ 	.short	0x0000


	//----- nvinfo : EIATTR_MAXREG_COUNT
	.align		4
        /*005c*/ 	.byte	0x03, 0x1b
        /*005e*/ 	.short	0x00ff


	//----- nvinfo : EIATTR_MERCURY_ISA_VERSION
	.align		4
        /*0060*/ 	.byte	0x03, 0x5f
        /*0062*/ 	.short	0x0101


	//----- nvinfo : EIATTR_VRC_CTA_INIT_COUNT
	.align		4
        /*0064*/ 	.byte	0x02, 0x4a
	.zero		1
	.zero		1


	//----- nvinfo : EIATTR_EXIT_INSTR_OFFSETS
	.align		4
        /*0068*/ 	.byte	0x04, 0x1c
        /*006a*/ 	.short	(.L_185 - .L_184)


	//   ....[0]....
.L_184:
        /*006c*/ 	.word	0x00001380


	//   ....[1]....
        /*0070*/ 	.word	0x00001900


	//   ....[2]....
        /*0074*/ 	.word	0x00001a10


	//   ....[3]....
        /*0078*/ 	.word	0x00001b00


	//   ....[4]....
        /*007c*/ 	.word	0x00001b60


	//   ....[5]....
        /*0080*/ 	.word	0x00001fe0


	//   ....[6]....
        /*0084*/ 	.word	0x00002790


	//   ....[7]....
        /*0088*/ 	.word	0x00002b80


	//   ....[8]....
        /*008c*/ 	.word	0x000032e0


	//----- nvinfo : EIATTR_CRS_STACK_SIZE
	.align		4
.L_185:
        /*0090*/ 	.byte	0x04, 0x1e
        /*0092*/ 	.short	(.L_187 - .L_186)
.L_186:
        /*0094*/ 	.word	0x00000000


	//----- nvinfo : EIATTR_CBANK_PARAM_SIZE
	.align		4
.L_187:
        /*0098*/ 	.byte	0x03, 0x19
        /*009a*/ 	.short	0x0020


	//----- nvinfo : EIATTR_PARAM_CBANK
	.align		4
        /*009c*/ 	.byte	0x04, 0x0a
        /*009e*/ 	.short	(.L_189 - .L_188)
	.align		4
.L_188:
        /*00a0*/ 	.word	index@(.nv.constant0.logspace_i32_vec4)
        /*00a4*/ 	.short	0x0380
        /*00a6*/ 	.short	0x0020


	//----- nvinfo : EIATTR_SW_WAR
	.align		4
.L_189:
        /*00a8*/ 	.byte	0x04, 0x36
        /*00aa*/ 	.short	(.L_191 - .L_190)
.L_190:
        /*00ac*/ 	.word	0x00000008
.L_191:


//--------------------- .nv.info.logspace_i16_vec4 --------------------------
	.section	.nv.info.logspace_i16_vec4,"",@"SHT_CUDA_INFO"
	.sectionflags	@""
	.align	4


	//----- nvinfo : EIATTR_CUDA_API_VERSION
	.align		4
        /*0000*/ 	.byte	0x04, 0x37
        /*0002*/ 	.short	(.L_193 - .L_192)
.L_192:
        /*0004*/ 	.word	0x00000082


	//----- nvinfo : EIATTR_KPARAM_INFO
	.align		4
.L_193:
        /*0008*/ 	.byte	0x04, 0x17
        /*000a*/ 	.short	(.L_195 - .L_194)
.L_194:
        /*000c*/ 	.word	0x00000000
        /*0010*/ 	.short	0x0004
        /*0012*/ 	.short	0x0010
        /*0014*/ 	.byte	0x00, 0xf0, 0x21, 0x00


	//----- nvinfo : EIATTR_KPARAM_INFO
	.align		4
.L_195:
        /*0018*/ 	.byte	0x04, 0x17
        /*001a*/ 	.short	(.L_197 - .L_196)
.L_196:
        /*001c*/ 	.word	0x00000000
        /*0020*/ 	.short	0x0003
        /*0022*/ 	.short	0x000c
        /*0024*/ 	.byte	0x00, 0xf0, 0x09, 0x00


	//----- nvinfo : EIATTR_KPARAM_INFO
	.align		4
.L_197:
        /*0028*/ 	.byte	0x04, 0x17
        /*002a*/ 	.short	(.L_199 - .L_198)
.L_198:
        /*002c*/ 	.word	0x00000000
        /*0030*/ 	.short	0x0002
        /*0032*/ 	.short	0x000a
        /*0034*/ 	.byte	0x00, 0xf0, 0x09, 0x00


	//----- nvinfo : EIATTR_KPARAM_INFO
	.align		4
.L_199:
        /*0038*/ 	.byte	0x04, 0x17
        /*003a*/ 	.short	(.L_201 - .L_200)
.L_200:
        /*003c*/ 	.word	0x00000000
        /*0040*/ 	.short	0x0001
        /*0042*/ 	.short	0x0008
        /*0044*/ 	.byte	0x00, 0xf0, 0x09, 0x00


	//----- nvinfo : EIATTR_KPARAM_INFO
	.align		4
.L_201:
        /*0048*/ 	.byte	0x04, 0x17
        /*004a*/ 	.short	(.L_203 - .L_202)
.L_202:
        /*004c*/ 	.word	0x00000000
        /*0050*/ 	.short	0x0000
        /*0052*/ 	.short	0x0000
        /*0054*/ 	.byte	0x00, 0xf5, 0x21, 0x00


	//----- nvinfo : EIATTR_SPARSE_MMA_MASK
	.align		4
.L_203:
        /*0058*/ 	.byte	0x03, 0x50
        /*005a*/ 	.short	0x0000


	//----- nvinfo : EIATTR_MAXREG_COUNT
	.align		4
        /*005c*/ 	.byte	0x03, 0x1b
        /*005e*/ 	.short	0x00ff


	//----- nvinfo : EIATTR_MERCURY_ISA_VERSION
	.align		4
        /*0060*/ 	.byte	0x03, 0x5f
        /*0062*/ 	.short	0x0101


	//----- nvinfo : EIATTR_VRC_CTA_INIT_COUNT
	.align		4
        /*0064*/ 	.byte	0x02, 0x4a
	.zero		1
	.zero		1


	//----- nvinfo : EIATTR_EXIT_INSTR_OFFSETS
	.align		4
        /*0068*/ 	.byte	0x04, 0x1c
        /*006a*/ 	.short	(.L_205 - .L_204)


	//   ....[0]....
.L_204:
        /*006c*/ 	.word	0x00001430


	//   ....[1]....
        /*0070*/ 	.word	0x000019c0


	//   ....[2]....
        /*0074*/ 	.word	0x00001ad0


	//   ....[3]....
        /*0078*/ 	.word	0x00001bc0


	//   ....[4]....
        /*007c*/ 	.word	0x00001c30


	//   ....[5]....
        /*0080*/ 	.word	0x00002120


	//   ....[6]....
        /*0084*/ 	.word	0x00002910


	//   ....[7]....
        /*0088*/ 	.word	0x00002d60


	//   ....[8]....
        /*008c*/ 	.word	0x00003510


	//----- nvinfo : EIATTR_CRS_STACK_SIZE
	.align		4
.L_205:
        /*0090*/ 	.byte	0x04, 0x1e
        /*0092*/ 	.short	(.L_207 - .L_206)
.L_206:
        /*0094*/ 	.word	0x00000000


	//----- nvinfo : EIATTR_CBANK_PARAM_SIZE
	.align		4
.L_207:
        /*0098*/ 	.byte	0x03, 0x19
        /*009a*/ 	.short	0x0018


	//----- nvinfo : EIATTR_PARAM_CBANK
	.align		4
        /*009c*/ 	.byte	0x04, 0x0a
        /*009e*/ 	.short	(.L_209 - .L_208)
	.align		4
.L_208:
        /*00a0*/ 	.word	index@(.nv.constant0.logspace_i16_vec4)
        /*00a4*/ 	.short	0x0380
        /*00a6*/ 	.short	0x0018


	//----- nvinfo : EIATTR_SW_WAR
	.align		4
.L_209:
        /*00a8*/ 	.byte	0x04, 0x36
        /*00aa*/ 	.short	(.L_211 - .L_210)
.L_210:
        /*00ac*/ 	.word	0x00000008
.L_211:


//--------------------- .nv.info.logspace_i8_vec4 --------------------------
	.section	.nv.info.logspace_i8_vec4,"",@"SHT_CUDA_INFO"
	.sectionflags	@""
	.align	4


	//----- nvinfo : EIATTR_CUDA_API_VERSION
	.align		4
        /*0000*/ 	.byte	0x04, 0x37
        /*0002*/ 	.short	(.L_213 - .L_212)
.L_212:
        /*0004*/ 	.word	0x00000082


	//----- nvinfo : EIATTR_KPARAM_INFO
	.align		4
.L_213:
        /*0008*/ 	.byte	0x04, 0x17
        /*000a*/ 	.short	(.L_215 - .L_214)
.L_214:
        /*000c*/ 	.word	0x00000000
        /*0010*/ 	.short	0x0004
        /*0012*/ 	.short	0x0010
        /*0014*/ 	.byte	0x00, 0xf0, 0x21, 0x00


	//----- nvinfo : EIATTR_KPARAM_INFO
	.align		4
.L_215:
        /*0018*/ 	.byte	0x04, 0x17
        /*001a*/ 	.short	(.L_217 - .L_216)
.L_216:
        /*001c*/ 	.word	0x00000000
        /*0020*/ 	.short	0x0003
        /*0022*/ 	.short	0x000a
        /*0024*/ 	.byte	0x00, 0xf0, 0x05, 0x00


	//----- nvinfo : EIATTR_KPARAM_INFO
	.align		4
.L_217:
        /*0028*/ 	.byte	0x04, 0x17
        /*002a*/ 	.short	(.L_219 - .L_218)
.L_218:
        /*002c*/ 	.word	0x00000000
        /*0030*/ 	.short	0x0002
        /*0032*/ 	.short	0x0009
        /*0034*/ 	.byte	0x00, 0xf0, 0x05, 0x00


	//----- nvinfo : EIATTR_KPARAM_INFO
	.align		4
.L_219:
        /*0038*/ 	.byte	0x04, 0x17
        /*003a*/ 	.short	(.L_221 - .L_220)
.L_220:
        /*003c*/ 	.word	0x00000000
        /*0040*/ 	.short	0x0001
        /*0042*/ 	.short	0x0008
        /*0044*/ 	.byte	0x00, 0xf0, 0x05, 0x00


	//----- nvinfo : EIATTR_KPARAM_INFO
	.align		4
.L_221:
        /*0048*/ 	.byte	0x04, 0x17
        /*004a*/ 	.short	(.L_223 - .L_222)
.L_222:
        /*004c*/ 	.word	0x00000000
        /*0050*/ 	.short	0x0000
        /*0052*/ 	.short	0x0000
        /*0054*/ 	.byte	0x00, 0xf5, 0x21, 0x00


	//----- nvinfo : EIATTR_SPARSE_MMA_MASK
	.align		4
.L_223:
        /*0058*/ 	.byte	0x03, 0x50
        /*005a*/ 	.short	0x0000


	//----- nvinfo : EIATTR_MAXREG_COUNT
	.align		4
        /*005c*/ 	.byte	0x03, 0x1b
        /*005e*/ 	.short	0x00ff


	//----- nvinfo : EIATTR_MERCURY_ISA_VERSION
	.align		4
        /*0060*/ 	.byte	0x03, 0x5f
        /*0062*/ 	.short	0x0101


	//----- nvinfo : EIATTR_VRC_CTA_INIT_COUNT
	.align		4
        /*0064*/ 	.byte	0x02, 0x4a
	.zero		1
	.zero		1


	//----- nvinfo : EIATTR_EXIT_INSTR_OFFSETS
	.align		4
        /*0068*/ 	.byte	0x04, 0x1c
        /*006a*/ 	.short	(.L_225 - .L_224)


	//   ....[0]....
.L_224:
        /*006c*/ 	.word	0x00001450


	//   ....[1]....
        /*0070*/ 	.word	0x00001960


	//   ....[2]....
        /*0074*/ 	.word	0x00001a70


	//   ....[3]....
        /*0078*/ 	.word	0x00001b60


	//   ....[4]....
        /*007c*/ 	.word	0x00001bd0


	//   ....[5]....
        /*0080*/ 	.word	0x00002090


	//   ....[6]....
        /*0084*/ 	.word	0x00002830


	//   ....[7]....
        /*0088*/ 	.word	0x00002c50


	//   ....[8]....
        /*008c*/ 	.word	0x000033a0


	//----- nvinfo : EIATTR_CRS_STACK_SIZE
	.align		4
.L_225:
        /*0090*/ 	.byte	0x04, 0x1e
        /*0092*/ 	.short	(.L_227 - .L_226)
.L_226:
        /*0094*/ 	.word	0x00000000


	//----- nvinfo : EIATTR_CBANK_PARAM_SIZE
	.align		4
.L_227:
        /*0098*/ 	.byte	0x03, 0x19
        /*009a*/ 	.short	0x0018


	//----- nvinfo : EIATTR_PARAM_CBANK
	.align		4
        /*009c*/ 	.byte	0x04, 0x0a
        /*009e*/ 	.short	(.L_229 - .L_228)
	.align		4
.L_228:
        /*00a0*/ 	.word	index@(.nv.constant0.logspace_i8_vec4)
        /*00a4*/ 	.short	0x0380
        /*00a6*/ 	.short	0x0018


	//----- nvinfo : EIATTR_SW_WAR
	.align		4
.L_229:
        /*00a8*/ 	.byte	0x04, 0x36
        /*00aa*/ 	.short	(.L_231 - .L_230)
.L_230:
        /*00ac*/ 	.word	0x00000008
.L_231:


//--------------------- .nv.info.logspace_f64_vec4 --------------------------
	.section	.nv.info.logspace_f64_vec4,"",@"SHT_CUDA_INFO"
	.sectionflags	@""
	.align	4


	//----- nvinfo : EIATTR_CUDA_API_VERSION
	.align		4
        /*0000*/ 	.byte	0x04, 0x37
        /*0002*/ 	.short	(.L_233 - .L_232)
.L_232:
        /*0004*/ 	.word	0x00000082


	//----- nvinfo : EIATTR_KPARAM_INFO
	.align		4
.L_233:
        /*0008*/ 	.byte	0x04, 0x17
        /*000a*/ 	.short	(.L_235 - .L_234)
.L_234:
        /*000c*/ 	.word	0x00000000
        /*0010*/ 	.short	0x0004
        /*0012*/ 	.short	0x0020
        /*0014*/ 	.byte	0x00, 0xf0, 0x21, 0x00


	//----- nvinfo : EIATTR_KPARAM_INFO
	.align		4
.L_235:
        /*0018*/ 	.byte	0x04, 0x17
        /*001a*/ 	.short	(.L_237 - .L_236)
.L_236:
        /*001c*/ 	.word	0x00000000
        /*0020*/ 	.short	0x0003
        /*0022*/ 	.short	0x0018
        /*0024*/ 	.byte	0x00, 0xf0, 0x21, 0x00


	//----- nvinfo : EIATTR_KPARAM_INFO
	.align		4
.L_237:
        /*0028*/ 	.byte	0x04, 0x17
        /*002a*/ 	.short	(.L_239 - .L_238)
.L_238:
        /*002c*/ 	.word	0x00000000
        /*0030*/ 	.short	0x0002
        /*0032*/ 	.short	0x0010
        /*0034*/ 	.byte	0x00, 0xf0, 0x21, 0x00


	//----- nvinfo : EIATTR_KPARAM_INFO
	.align		4
.L_239:
        /*0038*/ 	.byte	0x04, 0x17
        /*003a*/ 	.short	(.L_241 - .L_240)
.L_240:
        /*003c*/ 	.word	0x00000000
        /*0040*/ 	.short	0x0001
        /*0042*/ 	.short	0x0008
        /*0044*/ 	.byte	0x00, 0xf0, 0x21, 0x00


	//----- nvinfo : EIATTR_KPARAM_INFO
	.align		4
.L_241:
        /*0048*/ 	.byte	0x04, 0x17
        /*004a*/ 	.short	(.L_243 - .L_242)
.L_242:
        /*004c*/ 	.word	0x00000000
        /*0050*/ 	.short	0x0000
        /*0052*/ 	.short	0x0000
        /*0054*/ 	.byte	0x00, 0xf5, 0x21, 0x00


	//----- nvinfo : EIATTR_SPARSE_MMA_MASK
	.align		4
.L_243:
        /*0058*/ 	.byte	0x03, 0x50
        /*005a*/ 	.short	0x0000


	//----- nvinfo : EIATTR_MAXREG_COUNT
	.align		4
        /*005c*/ 	.byte	0x03, 0x1b
        /*005e*/ 	.short	0x00ff


	//----- nvinfo : EIATTR_MERCURY_ISA_VERSION
	.align		4
        /*0060*/ 	.byte	0x03, 0x5f
        /*0062*/ 	.short	0x0101


	//----- nvinfo : EIATTR_VRC_CTA_INIT_COUNT
	.align		4
        /*0064*/ 	.byte	0x02, 0x4a
	.zero		1
	.zero		1


	//----- nvinfo : EIATTR_EXIT_INSTR_OFFSETS
	.align		4
        /*0068*/ 	.byte	0x04, 0x1c
        /*006a*/ 	.short	(.L_245 - .L_244)


	//   ....[0]....
.L_244:
        /*006c*/ 	.word	0x000015b0


	//   ....[1]....
        /*0070*/ 	.word	0x00001a60


	//   ....[2]....
        /*0074*/ 	.word	0x00002180


	//   ....[3]....
        /*0078*/ 	.word	0x000026a0


	//   ....[4]....
        /*007c*/ 	.word	0x00002f50


	//----- nvinfo : EIATTR_CRS_STACK_SIZE
	.align		4
.L_245:
        /*0080*/ 	.byte	0x04, 0x1e
        /*0082*/ 	.short	(.L_247 - .L_246)
.L_246:
        /*0084*/ 	.word	0x00000000


	//----- nvinfo : EIATTR_CBANK_PARAM_SIZE
	.align		4
.L_247:
        /*0088*/ 	.byte	0x03, 0x19
        /*008a*/ 	.short	0x0028


	//----- nvinfo : EIATTR_PARAM_CBANK
	.align		4
        /*008c*/ 	.byte	0x04, 0x0a
        /*008e*/ 	.short	(.L_249 - .L_248)
	.align		4
.L_248:
        /*0090*/ 	.word	index@(.nv.constant0.logspace_f64_vec4)
        /*0094*/ 	.short	0x0380
        /*0096*/ 	.short	0x0028


	//----- nvinfo : EIATTR_SW_WAR
	.align		4
.L_249:
        /*0098*/ 	.byte	0x04, 0x36
        /*009a*/ 	.short	(.L_251 - .L_250)
.L_250:
        /*009c*/ 	.word	0x00000008
.L_251:


//--------------------- .nv.info.logspace_f32_vec4 --------------------------
	.section	.nv.info.logspace_f32_vec4,"",@"SHT_CUDA_INFO"
	.sectionflags	@""
	.align	4


	//----- nvinfo : EIATTR_CUDA_API_VERSION
	.align		4
        /*0000*/ 	.byte	0x04, 0x37
        /*0002*/ 	.short	(.L_253 - .L_252)
.L_252:
        /*0004*/ 	.word	0x00000082


	//----- nvinfo : EIATTR_KPARAM_INFO
	.align		4
.L_253:
        /*0008*/ 	.byte	0x04, 0x17
        /*000a*/ 	.short	(.L_255 - .L_254)
.L_254:
        /*000c*/ 	.word	0x00000000
        /*0010*/ 	.short	0x0004
        /*0012*/ 	.short	0x0018
        /*0014*/ 	.byte	0x00, 0xf0, 0x21, 0x00


	//----- nvinfo : EIATTR_KPARAM_INFO
	.align		4
.L_255:
        /*0018*/ 	.byte	0x04, 0x17
        /*001a*/ 	.short	(.L_257 - .L_256)
.L_256:
        /*001c*/ 	.word	0x00000000
        /*0020*/ 	.short	0x0003
        /*0022*/ 	.short	0x0010
        /*0024*/ 	.byte	0x00, 0xf0, 0x11, 0x00


	//----- nvinfo : EIATTR_KPARAM_INFO
	.align		4
.L_257:
        /*0028*/ 	.byte	0x04, 0x17
        /*002a*/ 	.short	(.L_259 - .L_258)
.L_258:
        /*002c*/ 	.word	0x00000000
        /*0030*/ 	.short	0x0002
        /*0032*/ 	.short	0x000c
        /*0034*/ 	.byte	0x00, 0xf0, 0x11, 0x00


	//----- nvinfo : EIATTR_KPARAM_INFO
	.align		4
.L_259:
        /*0038*/ 	.byte	0x04, 0x17
        /*003a*/ 	.short	(.L_261 - .L_260)
.L_260:
        /*003c*/ 	.word	0x00000000
        /*0040*/ 	.short	0x0001
        /*0042*/ 	.short	0x0008
        /*0044*/ 	.byte	0x00, 0xf0, 0x11, 0x00


	//----- nvinfo : EIATTR_KPARAM_INFO
	.align		4
.L_261:
        /*0048*/ 	.byte	0x04, 0x17
        /*004a*/ 	.short	(.L_263 - .L_262)
.L_262:
        /*004c*/ 	.word	0x00000000
        /*0050*/ 	.short	0x0000
        /*0052*/ 	.short	0x0000
        /*0054*/ 	.byte	0x00, 0xf5, 0x21, 0x00


	//----- nvinfo : EIATTR_SPARSE_MMA_MASK
	.align		4
.L_263:
        /*0058*/ 	.byte	0x03, 0x50
        /*005a*/ 	.short	0x0000


	//----- nvinfo : EIATTR_MAXREG_COUNT
	.align		4
        /*005c*/ 	.byte	0x03, 0x1b
        /*005e*/ 	.short	0x00ff


	//----- nvinfo : EIATTR_MERCURY_ISA_VERSION
	.align		4
        /*0060*/ 	.byte	0x03, 0x5f
        /*0062*/ 	.short	0x0101


	//----- nvinfo : EIATTR_VRC_CTA_INIT_COUNT
	.align		4
        /*0064*/ 	.byte	0x02, 0x4a
	.zero		1
	.zero		1


	//----- nvinfo : EIATTR_EXIT_INSTR_OFFSETS
	.align		4
        /*0068*/ 	.byte	0x04, 0x1c
        /*006a*/ 	.short	(.L_265 - .L_264)


	//   ....[0]....
.L_264:
        /*006c*/ 	.word	0x000012f0


	//   ....[1]....
        /*0070*/ 	.word	0x00001860


	//   ....[2]....
        /*0074*/ 	.word	0x00001970


	//   ....[3]....
        /*0078*/ 	.word	0x00001a60


	//   ....[4]....
        /*007c*/ 	.word	0x00001ac0


	//   ....[5]....
        /*0080*/ 	.word	0x00001f80


	//   ....[6]....
        /*0084*/ 	.word	0x00002770


	//   ....[7]....
        /*0088*/ 	.word	0x00002bb0


	//   ....[8]....
        /*008c*/ 	.word	0x00003300


	//----- nvinfo : EIATTR_CRS_STACK_SIZE
	.align		4
.L_265:
        /*0090*/ 	.byte	0x04, 0x1e
        /*0092*/ 	.short	(.L_267 - .L_266)
.L_266:
        /*0094*/ 	.word	0x00000000


	//----- nvinfo : EIATTR_CBANK_PARAM_SIZE
	.align		4
.L_267:
        /*0098*/ 	.byte	0x03, 0x19
        /*009a*/ 	.short	0x0020


	//----- nvinfo : EIATTR_PARAM_CBANK
	.align		4
        /*009c*/ 	.byte	0x04, 0x0a
        /*009e*/ 	.short	(.L_269 - .L_268)
	.align		4
.L_268:
        /*00a0*/ 	.word	index@(.nv.constant0.logspace_f32_vec4)
        /*00a4*/ 	.short	0x0380
        /*00a6*/ 	.short	0x0020


	//----- nvinfo : EIATTR_SW_WAR
	.align		4
.L_269:
        /*00a8*/ 	.byte	0x04, 0x36
        /*00aa*/ 	.short	(.L_271 - .L_270)
.L_270:
        /*00ac*/ 	.word	0x00000008
.L_271:


//--------------------- .nv.info.logspace_f16_vec2 --------------------------
	.section	.nv.info.logspace_f16_vec2,"",@"SHT_CUDA_INFO"
	.sectionflags	@""
	.align	4


	//----- nvinfo : EIATTR_CUDA_API_VERSION
	.align		4
        /*0000*/ 	.byte	0x04, 0x37
        /*0002*/ 	.short	(.L_273 - .L_272)
.L_272:
        /*0004*/ 	.word	0x00000082


	//----- nvinfo : EIATTR_KPARAM_INFO
	.align		4
.L_273:
        /*0008*/ 	.byte	0x04, 0x17
        /*000a*/ 	.short	(.L_275 - .L_274)
.L_274:
        /*000c*/ 	.word	0x00000000
        /*0010*/ 	.short	0x0004
        /*0012*/ 	.short	0x0010
        /*0014*/ 	.byte	0x00, 0xf0, 0x21, 0x00


	//----- nvinfo : EIATTR_KPARAM_INFO
	.align		4
.L_275:
        /*0018*/ 	.byte	0x04, 0x17
        /*001a*/ 	.short	(.L_277 - .L_276)
.L_276:
        /*001c*/ 	.word	0x00000000
        /*0020*/ 	.short	0x0003
        /*0022*/ 	.short	0x000c
        /*0024*/ 	.byte	0x00, 0xf0, 0x09, 0x00


	//----- nvinfo : EIATTR_KPARAM_INFO
	.align		4
.L_277:
        /*0028*/ 	.byte	0x04, 0x17
        /*002a*/ 	.short	(.L_279 - .L_278)
.L_278:
        /*002c*/ 	.word	0x00000000
        /*0030*/ 	.short	0x0002
        /*0032*/ 	.short	0x000a
        /*0034*/ 	.byte	0x00, 0xf0, 0x09, 0x00


	//----- nvinfo : EIATTR_KPARAM_INFO
	.align		4
.L_279:
        /*0038*/ 	.byte	0x04, 0x17
        /*003a*/ 	.short	(.L_281 - .L_280)
.L_280:
        /*003c*/ 	.word	0x00000000
        /*0040*/ 	.short	0x0001
        /*0042*/ 	.short	0x0008
        /*0044*/ 	.byte	0x00, 0xf0, 0x09, 0x00


	//----- nvinfo : EIATTR_KPARAM_INFO
	.align		4
.L_281:
        /*0048*/ 	.byte	0x04, 0x17
        /*004a*/ 	.short	(.L_283 - .L_282)
.L_282:
        /*004c*/ 	.word	0x00000000
        /*0050*/ 	.short	0x0000
        /*0052*/ 	.short	0x0000
        /*0054*/ 	.byte	0x00, 0xf5, 0x21, 0x00


	//----- nvinfo : EIATTR_SPARSE_MMA_MASK
	.align		4
.L_283:
        /*0058*/ 	.byte	0x03, 0x50
        /*005a*/ 	.short	0x0000


	//----- nvinfo : EIATTR_MAXREG_COUNT
	.align		4
        /*005c*/ 	.byte	0x03, 0x1b
        /*005e*/ 	.short	0x00ff


	//----- nvinfo : EIATTR_MERCURY_ISA_VERSION
	.align		4
        /*0060*/ 	.byte	0x03, 0x5f
        /*0062*/ 	.short	0x0101


	//----- nvinfo : EIATTR_VRC_CTA_INIT_COUNT
	.align		4
        /*0064*/ 	.byte	0x02, 0x4a
	.zero		1
	.zero		1


	//----- nvinfo : EIATTR_EXIT_INSTR_OFFSETS
	.align		4
        /*0068*/ 	.byte	0x04, 0x1c
        /*006a*/ 	.short	(.L_285 - .L_284)


	//   ....[0]....
.L_284:
        /*006c*/ 	.word	0x00000be0


	//   ....[1]....
        /*0070*/ 	.word	0x00001170


	//   ....[2]....
        /*0074*/ 	.word	0x00001280


	//   ....[3]....
        /*0078*/ 	.word	0x00001370


	//   ....[4]....
        /*007c*/ 	.word	0x000013e0


	//   ....[5]....
        /*0080*/ 	.word	0x000018f0


	//   ....[6]....
        /*0084*/ 	.word	0x000020e0


	//   ....[7]....
        /*0088*/ 	.word	0x00002540


	//   ....[8]....
        /*008c*/ 	.word	0x00002c80


	//----- nvinfo : EIATTR_CRS_STACK_SIZE
	.align		4
.L_285:
        /*0090*/ 	.byte	0x04, 0x1e
        /*0092*/ 	.short	(.L_287 - .L_286)
.L_286:
        /*0094*/ 	.word	0x00000000


	//----- nvinfo : EIATTR_CBANK_PARAM_SIZE
	.align		4
.L_287:
        /*0098*/ 	.byte	0x03, 0x19
        /*009a*/ 	.short	0x0018


	//----- nvinfo : EIATTR_PARAM_CBANK
	.align		4
        /*009c*/ 	.byte	0x04, 0x0a
        /*009e*/ 	.short	(.L_289 - .L_288)
	.align		4
.L_288:
        /*00a0*/ 	.word	index@(.nv.constant0.logspace_f16_vec2)
        /*00a4*/ 	.short	0x0380
        /*00a6*/ 	.short	0x0018


	//----- nvinfo : EIATTR_SW_WAR
	.align		4
.L_289:
        /*00a8*/ 	.byte	0x04, 0x36
        /*00aa*/ 	.short	(.L_291 - .L_290)
.L_290:
        /*00ac*/ 	.word	0x00000008
.L_291:


//--------------------- .nv.callgraph             --------------------------
	.section	.nv.callgraph,"",@"SHT_CUDA_CALLGRAPH"
	.align	4
	.sectionentsize	8
	.align		4
        /*0000*/ 	.word	0x00000000
	.align		4
        /*0004*/ 	.word	0xffffffff
	.align		4
        /*0008*/ 	.word	0x00000000
	.align		4
        /*000c*/ 	.word	0xfffffffe
	.align		4
        /*0010*/ 	.word	0x00000000
	.align		4
        /*0014*/ 	.word	0xfffffffd
	.align		4
        /*0018*/ 	.word	0x00000000
	.align		4
        /*001c*/ 	.word	0xfffffffc


//--------------------- .text.logspace_u64_vec4   --------------------------
	.section	.text.logspace_u64_vec4,"ax",@progbits
	.align	128
        .global         logspace_u64_vec4
        .type           logspace_u64_vec4,@function
        .size           logspace_u64_vec4,(.L_x_372 - logspace_u64_vec4)
        .other          logspace_u64_vec4,@"STO_CUDA_ENTRY STV_DEFAULT"
logspace_u64_vec4:
.text.logspace_u64_vec4:
[----:B------:R-:W-:Y:S01]  /*0000*/  LDC R1, c[0x0][0x37c] ;  /* 0x0000df00ff017b82 */ /* 0x000fe20000000800 */
[----:B------:R-:W0:Y:S07]  /*0010*/  S2R R3, SR_TID.X ;  /* 0x0000000000037919 */ /* 0x000e2e0000002100 */
[----:B------:R-:W0:Y:S01]  /*0020*/  S2UR UR8, SR_CTAID.X ;  /* 0x00000000000879c3 */ /* 0x000e220000002500 */
[----:B------:R-:W1:Y:S01]  /*0030*/  LDCU.64 UR6, c[0x0][0x3a0] ;  /* 0x00007400ff0677ac */ /* 0x000e620008000a00 */
[----:B------:R-:W-:Y:S01]  /*0040*/  BSSY.RECONVERGENT B0, `(.L_x_0) ;  /* 0x00000d3000007945 */ /* 0x000fe20003800200 */
[----:B------:R-:W2:Y:S05]  /*0050*/  LDCU.64 UR14, c[0x0][0x358] ;  /* 0x00006b00ff0e77ac */ /* 0x000eaa0008000a00 */
[----:B------:R-:W0:Y:S01]  /*0060*/  LDC R2, c[0x0][0x360] ;  /* 0x0000d800ff027b82 */ /* 0x000e220000000800 */
[----:B------:R-:W3:Y:S01]  /*0070*/  LDCU UR9, c[0x0][0x370] ;  /* 0x00006e00ff0977ac */ /* 0x000ee20008000800 */
[----:B------:R-:W4:Y:S01]  /*0080*/  LDCU.64 UR4, c[0x0][0x390] ;  /* 0x00007200ff0477ac */ /* 0x000f220008000a00 */
[----:B------:R-:W5:Y:S01]  /*0090*/  LDCU.64 UR22, c[0x0][0x398] ;  /* 0x00007300ff1677ac */ /* 0x000f620008000a00 */
[----:B-1----:R-:W-:-:S02]  /*00a0*/  USHF.R.U64 UR6, UR6, 0x2, UR7 ;  /* 0x0000000206067899 */ /* 0x002fc40008001207 */
[----:B------:R-:W-:Y:S01]  /*00b0*/  USHF.R.U32.HI UR7, URZ, 0x2, UR7 ;  /* 0x00000002ff077899 */ /* 0x000fe20008011607 */
[----:B------:R-:W1:Y:S01]  /*00c0*/  LDCU.64 UR16, c[0x0][0x388] ;  /* 0x00007100ff1077ac */ /* 0x000e620008000a00 */
[----:B0-----:R-:W-:-:S04]  /*00d0*/  IMAD R0, R2, UR8, R3 ;  /* 0x0000000802007c24 */ /* 0x001fc8000f8e0203 */
[----:B------:R-:W-:Y:S02]  /*00e0*/  IMAD.U32 R3, RZ, RZ, UR7 ;  /* 0x00000007ff037e24 */ /* 0x000fe4000f8e00ff */
[----:B---3--:R-:W-:Y:S01]  /*00f0*/  IMAD R2, R2, UR9, RZ ;  /* 0x0000000902027c24 */ /* 0x008fe2000f8e02ff */
[----:B------:R-:W-:-:S04]  /*0100*/  ISETP.LT.U32.AND P0, PT, R0, UR6, PT ;  /* 0x0000000600007c0c */ /* 0x000fc8000bf01070 */
[----:B------:R-:W-:-:S13]  /*0110*/  ISETP.GT.U32.AND.EX P0, PT, R3, RZ, PT, P0 ;  /* 0x000000ff0300720c */ /* 0x000fda0003f04100 */
[----:B-12-45:R-:W-:Y:S05]  /*0120*/  @!P0 BRA `(.L_x_1) ;  /* 0x0000000c00108947 */ /* 0x036fea0003800000 */
[----:B------:R-:W0:Y:S01]  /*0130*/  LDCU.64 UR8, c[0x0][0x388] ;  /* 0x00007100ff0877ac */ /* 0x000e220008000a00 */
[----:B------:R-:W1:Y:S01]  /*0140*/  LDC.64 R10, c[0x0][0x398] ;  /* 0x0000e600ff0a7b82 */ /* 0x000e620000000a00 */
[--C-:B------:R-:W-:Y:S01]  /*0150*/  SHF.R.U32.HI R3, RZ, 0x1e, R0.reuse ;  /* 0x0000001eff037819 */ /* 0x100fe20000011600 */
[C---:B------:R-:W-:Y:S01]  /*0160*/  IMAD.SHL.U32 R9, R0.reuse, 0x4, RZ ;  /* 0x0000000400097824 */ /* 0x040fe200078e00ff */
[----:B------:R-:W2:Y:S01]  /*0170*/  LDCU.64 UR10, c[0x0][0x380] ;  /* 0x00007000ff0a77ac */ /* 0x000ea20008000a00 */
[----:B------:R-:W-:Y:S02]  /*0180*/  IMAD.U32 R5, RZ, RZ, UR5 ;  /* 0x00000005ff057e24 */ /* 0x000fe4000f8e00ff */
[----:B------:R-:W-:Y:S01]  /*0190*/  IMAD.MOV.U32 R7, RZ, RZ, R0 ;  /* 0x000000ffff077224 */ /* 0x000fe200078e0000 */
[----:B------:R-:W3:Y:S01]  /*01a0*/  LDCU.64 UR12, c[0x0][0x398] ;  /* 0x00007300ff0c77ac */ /* 0x000ee20008000a00 */
[----:B------:R-:W-:Y:S01]  /*01b0*/  LOP3.LUT R8, R9, 0x2, RZ, 0xfc, !PT ;  /* 0x0000000209087812 */ /* 0x000fe200078efcff */
[----:B------:R-:W-:Y:S01]  /*01c0*/  IMAD.MOV.U32 R6, RZ, RZ, RZ ;  /* 0x000000ffff067224 */ /* 0x000fe200078e00ff */
[----:B0-----:R-:W0:Y:S01]  /*01d0*/  I2F.F64.U64 R20, UR8 ;  /* 0x0000000800147d12 */ /* 0x001e220008301800 */
[----:B--2---:R-:W-:Y:S01]  /*01e0*/  LEA R29, P0, R0, UR10, 0x5 ;  /* 0x0000000a001d7c11 */ /* 0x004fe2000f8028ff */
[----:B---3--:R-:W-:-:S03]  /*01f0*/  IMAD R4, R3, UR12, RZ ;  /* 0x0000000c03047c24 */ /* 0x008fc6000f8e02ff */
[----:B------:R-:W-:Y:S01]  /*0200*/  LEA.HI.X R30, R0, UR11, RZ, 0x5, P0 ;  /* 0x0000000b001e7c11 */ /* 0x000fe200080f2cff */
[----:B-1----:R-:W-:Y:S01]  /*0210*/  IMAD.WIDE.U32 R10, R9, UR12, R10 ;  /* 0x0000000c090a7c25 */ /* 0x002fe2000f8e000a */
[----:B------:R-:W-:-:S03]  /*0220*/  IADD3 R29, P0, PT, R29, 0x10, RZ ;  /* 0x000000101d1d7810 */ /* 0x000fc60007f1e0ff */
[C---:B------:R-:W-:Y:S01]  /*0230*/  IMAD R13, R9.reuse, UR13, R4 ;  /* 0x0000000d090d7c24 */ /* 0x040fe2000f8e0204 */
[----:B------:R-:W-:Y:S01]  /*0240*/  LOP3.LUT R9, R9, 0x3, RZ, 0xfc, !PT ;  /* 0x0000000309097812 */ /* 0x000fe200078efcff */
[----:B------:R-:W-:Y:S02]  /*0250*/  IMAD.U32 R4, RZ, RZ, UR4 ;  /* 0x00000004ff047e24 */ /* 0x000fe4000f8e00ff */
[----:B------:R-:W-:Y:S02]  /*0260*/  IMAD.X R30, RZ, RZ, R30, P0 ;  /* 0x000000ffff1e7224 */ /* 0x000fe400000e061e */
[----:B0-----:R-:W-:-:S07]  /*0270*/  IMAD.IADD R44, R11, 0x1, R13 ;  /* 0x000000010b2c7824 */ /* 0x001fce00078e020d */
.L_x_6:
[C---:B0-----:R-:W-:Y:S01]  /*0280*/  IMAD.WIDE.U32 R12, R0.reuse, UR22, RZ ;  /* 0x00000016000c7c25 */ /* 0x041fe2000f8e00ff */
[----:B------:R-:W-:Y:S01]  /*0290*/  ISETP.NE.U32.AND P1, PT, RZ, UR16, PT ;  /* 0x00000010ff007c0c */ /* 0x000fe2000bf25070 */
[----:B------:R-:W-:Y:S01]  /*02a0*/  BSSY.RECONVERGENT B1, `(.L_x_2) ;  /* 0x0000016000017945 */ /* 0x000fe20003800200 */
[----:B------:R-:W-:Y:S01]  /*02b0*/  MOV R52, 0x400 ;  /* 0x0000040000347802 */ /* 0x000fe20000000f00 */
[----:B------:R-:W-:Y:S01]  /*02c0*/  IMAD R13, R0, UR23, R13 ;  /* 0x00000017000d7c24 */ /* 0x000fe2000f8e020d */
[C---:B------:R-:W-:Y:S01]  /*02d0*/  LEA R18, P0, R12.reuse, R4, 0x2 ;  /* 0x000000040c127211 */ /* 0x040fe200078010ff */
[----:B------:R-:W-:Y:S01]  /*02e0*/  IMAD.MOV.U32 R28, RZ, RZ, R20 ;  /* 0x000000ffff1c7224 */ /* 0x000fe200078e0014 */
[----:B------:R-:W-:Y:S01]  /*02f0*/  ISETP.NE.AND.EX P1, PT, RZ, UR17, PT, P1 ;  /* 0x00000011ff007c0c */ /* 0x000fe2000bf25310 */
[----:B------:R-:W-:Y:S01]  /*0300*/  IMAD.MOV.U32 R51, RZ, RZ, R21 ;  /* 0x000000ffff337224 */ /* 0x000fe200078e0015 */
[----:B------:R-:W-:Y:S01]  /*0310*/  LEA.HI.X R19, R12, R5, R13, 0x2, P0 ;  /* 0x000000050c137211 */ /* 0x000fe200000f140d */
[----:B------:R-:W-:Y:S01]  /*0320*/  IMAD.MOV.U32 R22, RZ, RZ, R29 ;  /* 0x000000ffff167224 */ /* 0x000fe200078e001d */
[----:B------:R-:W-:Y:S01]  /*0330*/  ISETP.GE.AND P0, PT, R21, RZ, PT ;  /* 0x000000ff1500720c */ /* 0x000fe20003f06270 */
[----:B------:R-:W-:Y:S01]  /*0340*/  IMAD.MOV.U32 R23, RZ, RZ, R30 ;  /* 0x000000ffff177224 */ /* 0x000fe200078e001e */
[----:B------:R-:W0:Y:S02]  /*0350*/  I2F.F64.U64 R12, R18 ;  /* 0x00000012000c7312 */ /* 0x000e240000301800 */
[----:B0-----:R-:W-:Y:S01]  /*0360*/  SHF.R.U32.HI R14, RZ, 0x14, R13 ;  /* 0x00000014ff0e7819 */ /* 0x001fe2000001160d */
[----:B------:R-:W-:-:S02]  /*0370*/  IMAD.MOV.U32 R50, RZ, RZ, R12 ;  /* 0x000000ffff327224 */ /* 0x000fc400078e000c */
[----:B------:R-:W-:Y:S01]  /*0380*/  IMAD.MOV.U32 R45, RZ, RZ, R13 ;  /* 0x000000ffff2d7224 */ /* 0x000fe200078e000d */
[----:B------:R-:W-:-:S05]  /*0390*/  LOP3.LUT R14, R14, 0x7ff, RZ, 0xc0, !PT ;  /* 0x000007ff0e0e7812 */ /* 0x000fca00078ec0ff */
[----:B------:R-:W-:-:S05]  /*03a0*/  VIADD R15, R14, 0xfffffc0c ;  /* 0xfffffc0c0e0f7836 */ /* 0x000fca0000000000 */
[CC--:B------:R-:W-:Y:S02]  /*03b0*/  SHF.L.U32 R14, R12.reuse, R15.reuse, RZ ;  /* 0x0000000f0c0e7219 */ /* 0x0c0fe400000006ff */
[----:B------:R-:W-:Y:S02]  /*03c0*/  SHF.L.U64.HI R15, R12, R15, R13 ;  /* 0x0000000f0c0f7219 */ /* 0x000fe4000001020d */
[----:B------:R-:W-:-:S04]  /*03d0*/  ISETP.NE.U32.AND P2, PT, R14, RZ, PT ;  /* 0x000000ff0e00720c */ /* 0x000fc80003f45070 */
[----:B------:R-:W-:-:S13]  /*03e0*/  ISETP.NE.AND.EX P2, PT, R15, -0x80000000, PT, P2 ;  /* 0x800000000f00780c */ /* 0x000fda0003f45320 */
[----:B------:R-:W-:Y:S05]  /*03f0*/  CALL.REL.NOINC `($logspace_u64_vec4$__internal_accurate_pow) ;  /* 0x0000002400307944 */ /* 0x000fea0003c00000 */
[----:B------:R-:W-:Y:S05]  /*0400*/  BSYNC.RECONVERGENT B1 ;  /* 0x0000000000017941 */ /* 0x000fea0003800200 */
.L_x_2:
[----:B------:R-:W-:Y:S01]  /*0410*/  IADD3 R16, P3, PT, R4, R10, RZ ;  /* 0x0000000a04107210 */ /* 0x000fe20007f7e0ff */
[----:B------:R-:W0:Y:S01]  /*0420*/  LDC.64 R24, c[0x0][0x388] ;  /* 0x0000e200ff187b82 */ /* 0x000e220000000a00 */
[----:B------:R-:W-:Y:S01]  /*0430*/  ISETP.GE.OR P4, PT, R13, RZ, P1 ;  /* 0x000000ff0d00720c */ /* 0x000fe20000f86670 */
[----:B------:R-:W-:Y:S01]  /*0440*/  DADD R26, -RZ, -R28 ;  /* 0x00000000ff1a7229 */ /* 0x000fe2000000091c */
[----:B------:R-:W-:Y:S01]  /*0450*/  BSSY.RECONVERGENT B1, `(.L_x_3) ;  /* 0x0000020000017945 */ /* 0x000fe20003800200 */
[----:B------:R-:W-:Y:S01]  /*0460*/  IMAD.X R17, R5, 0x1, R44, P3 ;  /* 0x0000000105117824 */ /* 0x000fe200018e062c */
[----:B------:R-:W-:Y:S01]  /*0470*/  ISETP.NE.U32.AND P3, PT, R18, RZ, PT ;  /* 0x000000ff1200720c */ /* 0x000fe20003f65070 */
[----:B------:R-:W-:Y:S01]  /*0480*/  IMAD.MOV.U32 R51, RZ, RZ, R21 ;  /* 0x000000ffff337224 */ /* 0x000fe200078e0015 */
[----:B------:R-:W-:Y:S01]  /*0490*/  MOV R52, 0x650 ;  /* 0x0000065000347802 */ /* 0x000fe20000000f00 */
[----:B------:R-:W1:Y:S04]  /*04a0*/  I2F.F64.U64 R14, R16 ;  /* 0x00000010000e7312 */ /* 0x000e680000301800 */
[----:B------:R-:W-:-:S02]  /*04b0*/  FSEL R31, R26, R28, !P2 ;  /* 0x0000001c1a1f7208 */ /* 0x000fc40005000000 */
[-C--:B------:R-:W-:Y:S02]  /*04c0*/  FSEL R26, R27, R29.reuse, !P2 ;  /* 0x0000001d1b1a7208 */ /* 0x080fe40005000000 */
[----:B------:R-:W-:Y:S01]  /*04d0*/  FSEL R28, R31, R28, !P0 ;  /* 0x0000001c1f1c7208 */ /* 0x000fe20004000000 */
[----:B------:R-:W-:Y:S01]  /*04e0*/  @!P1 IMAD.MOV.U32 R28, RZ, RZ, RZ ;  /* 0x000000ffff1c9224 */ /* 0x000fe200078e00ff */
[----:B------:R-:W-:Y:S02]  /*04f0*/  FSEL R29, R26, R29, !P0 ;  /* 0x0000001d1a1d7208 */ /* 0x000fe40004000000 */
[--C-:B-1----:R-:W-:Y:S01]  /*0500*/  SHF.R.U32.HI R12, RZ, 0x14, R15.reuse ;  /* 0x00000014ff0c7819 */ /* 0x102fe2000001160f */
[----:B------:R-:W-:Y:S02]  /*0510*/  IMAD.MOV.U32 R50, RZ, RZ, R14 ;  /* 0x000000ffff327224 */ /* 0x000fe400078e000e */
[----:B------:R-:W-:Y:S01]  /*0520*/  IMAD.MOV.U32 R45, RZ, RZ, R15 ;  /* 0x000000ffff2d7224 */ /* 0x000fe200078e000f */
[----:B------:R-:W-:-:S02]  /*0530*/  LOP3.LUT R13, R12, 0x7ff, RZ, 0xc0, !PT ;  /* 0x000007ff0c0d7812 */ /* 0x000fc400078ec0ff */
[----:B------:R-:W-:Y:S02]  /*0540*/  @!P1 SEL R12, R21, RZ, !P2 ;  /* 0x000000ff150c9207 */ /* 0x000fe40005000000 */
[----:B------:R-:W-:Y:S01]  /*0550*/  ISETP.NE.AND.EX P2, PT, R19, RZ, PT, P3 ;  /* 0x000000ff1300720c */ /* 0x000fe20003f45330 */
[----:B------:R-:W-:Y:S01]  /*0560*/  VIADD R13, R13, 0xfffffc0c ;  /* 0xfffffc0c0d0d7836 */ /* 0x000fe20000000000 */
[----:B------:R-:W-:Y:S02]  /*0570*/  @!P4 LOP3.LUT R12, R12, 0x7ff00000, RZ, 0xfc, !PT ;  /* 0x7ff000000c0cc812 */ /* 0x000fe400078efcff */
[----:B0-----:R-:W-:Y:S02]  /*0580*/  ISETP.NE.U32.AND P3, PT, R24, 0x1, PT ;  /* 0x000000011800780c */ /* 0x001fe40003f65070 */
[CC--:B------:R-:W-:Y:S01]  /*0590*/  SHF.L.U32 R18, R14.reuse, R13.reuse, RZ ;  /* 0x0000000d0e127219 */ /* 0x0c0fe200000006ff */
[----:B------:R-:W-:Y:S01]  /*05a0*/  @!P1 IMAD.MOV.U32 R29, RZ, RZ, R12 ;  /* 0x000000ffff1d9224 */ /* 0x000fe200078e000c */
[----:B------:R-:W-:-:S02]  /*05b0*/  SHF.L.U64.HI R13, R14, R13, R15 ;  /* 0x0000000d0e0d7219 */ /* 0x000fc4000001020f */
[----:B------:R-:W-:Y:S02]  /*05c0*/  ISETP.NE.U32.AND P4, PT, R18, RZ, PT ;  /* 0x000000ff1200720c */ /* 0x000fe40003f85070 */
[----:B------:R-:W-:Y:S01]  /*05d0*/  FSEL R12, R28, RZ, P2 ;  /* 0x000000ff1c0c7208 */ /* 0x000fe20001000000 */
[----:B------:R-:W-:Y:S01]  /*05e0*/  IMAD.MOV.U32 R28, RZ, RZ, R20 ;  /* 0x000000ffff1c7224 */ /* 0x000fe200078e0014 */
[----:B------:R-:W-:Y:S02]  /*05f0*/  FSEL R29, R29, 1.875, P2 ;  /* 0x3ff000001d1d7808 */ /* 0x000fe40001000000 */
[----:B------:R-:W-:Y:S02]  /*0600*/  ISETP.NE.AND.EX P2, PT, R25, RZ, PT, P3 ;  /* 0x000000ff1900720c */ /* 0x000fe40003f45330 */
[----:B------:R-:W-:Y:S02]  /*0610*/  ISETP.NE.AND.EX P4, PT, R13, -0x80000000, PT, P4 ;  /* 0x800000000d00780c */ /* 0x000fe40003f85340 */
[----:B------:R-:W-:-:S02]  /*0620*/  FSEL R12, R12, RZ, P2 ;  /* 0x000000ff0c0c7208 */ /* 0x000fc40001000000 */
[----:B------:R-:W-:-:S09]  /*0630*/  FSEL R13, R29, 1.875, P2 ;  /* 0x3ff000001d0d7808 */ /* 0x000fd20001000000 */
[----:B------:R-:W-:Y:S05]  /*0640*/  CALL.REL.NOINC `($logspace_u64_vec4$__internal_accurate_pow) ;  /* 0x00000020009c7944 */ /* 0x000fea0003c00000 */
[----:B------:R-:W-:Y:S05]  /*0650*/  BSYNC.RECONVERGENT B1 ;  /* 0x0000000000017941 */ /* 0x000fea0003800200 */
.L_x_3:
[----:B------:R-:W-:Y:S01]  /*0660*/  IMAD R57, R3, UR22, RZ ;  /* 0x0000001603397c24 */ /* 0x000fe2000f8e02ff */
[----:B------:R-:W-:Y:S01]  /*0670*/  ISETP.GE.OR P5, PT, R15, RZ, P1 ;  /* 0x000000ff0f00720c */ /* 0x000fe20000fa6670 */
[----:B------:R-:W-:Y:S01]  /*0680*/  IMAD.WIDE.U32 R54, R8, UR22, R4 ;  /* 0x0000001608367c25 */ /* 0x000fe2000f8e0004 */
[----:B------:R-:W-:Y:S01]  /*0690*/  DADD R18, -RZ, -R28 ;  /* 0x00000000ff127229 */ /* 0x000fe2000000091c */
[----:B------:R-:W-:Y:S01]  /*06a0*/  ISETP.NE.U32.AND P3, PT, R16, RZ, PT ;  /* 0x000000ff1000720c */ /* 0x000fe20003f65070 */
[----:B------:R-:W-:Y:S01]  /*06b0*/  BSSY.RECONVERGENT B1, `(.L_x_4) ;  /* 0x000001f000017945 */ /* 0x000fe20003800200 */
[----:B------:R-:W-:Y:S01]  /*06c0*/  IMAD R57, R8, UR23, R57 ;  /* 0x0000001708397c24 */ /* 0x000fe2000f8e0239 */
[----:B------:R-:W-:Y:S01]  /*06d0*/  MOV R52, 0x8a0 ;  /* 0x000008a000347802 */ /* 0x000fe20000000f00 */
[----:B------:R-:W-:Y:S01]  /*06e0*/  IMAD.MOV.U32 R56, RZ, RZ, R54 ;  /* 0x000000ffff387224 */ /* 0x000fe200078e0036 */
[----:B------:R-:W-:Y:S01]  /*06f0*/  ISETP.NE.AND.EX P3, PT, R17, RZ, PT, P3 ;  /* 0x000000ff1100720c */ /* 0x000fe20003f65330 */
[----:B------:R-:W-:-:S02]  /*0700*/  IMAD.IADD R57, R55, 0x1, R57 ;  /* 0x0000000137397824 */ /* 0x000fc400078e0239 */
[----:B------:R-:W-:Y:S01]  /*0710*/  IMAD.MOV.U32 R51, RZ, RZ, R21 ;  /* 0x000000ffff337224 */ /* 0x000fe200078e0015 */
[-C--:B------:R-:W-:Y:S01]  /*0720*/  FSEL R27, R18, R28.reuse, !P4 ;  /* 0x0000001c121b7208 */ /* 0x080fe20006000000 */
[----:B------:R-:W0:Y:S01]  /*0730*/  I2F.F64.U64 R24, R56 ;  /* 0x0000003800187312 */ /* 0x000e220000301800 */
[-C--:B------:R-:W-:Y:S02]  /*0740*/  FSEL R18, R19, R29.reuse, !P4 ;  /* 0x0000001d13127208 */ /* 0x080fe40006000000 */
[----:B------:R-:W-:Y:S01]  /*0750*/  FSEL R28, R27, R28, !P0 ;  /* 0x0000001c1b1c7208 */ /* 0x000fe20004000000 */
[----:B------:R-:W-:Y:S01]  /*0760*/  @!P1 IMAD.MOV.U32 R28, RZ, RZ, RZ ;  /* 0x000000ffff1c9224 */ /* 0x000fe200078e00ff */
[----:B------:R-:W-:Y:S02]  /*0770*/  FSEL R29, R18, R29, !P0 ;  /* 0x0000001d121d7208 */ /* 0x000fe40004000000 */
[----:B0-----:R-:W-:Y:S01]  /*0780*/  SHF.R.U32.HI R14, RZ, 0x14, R25 ;  /* 0x00000014ff0e7819 */ /* 0x001fe20000011619 */
[----:B------:R-:W-:-:S02]  /*0790*/  IMAD.MOV.U32 R50, RZ, RZ, R24 ;  /* 0x000000ffff327224 */ /* 0x000fc400078e0018 */
[----:B------:R-:W-:Y:S01]  /*07a0*/  IMAD.MOV.U32 R45, RZ, RZ, R25 ;  /* 0x000000ffff2d7224 */ /* 0x000fe200078e0019 */
[----:B------:R-:W-:-:S05]  /*07b0*/  LOP3.LUT R14, R14, 0x7ff, RZ, 0xc0, !PT ;  /* 0x000007ff0e0e7812 */ /* 0x000fca00078ec0ff */
[----:B------:R-:W-:Y:S01]  /*07c0*/  VIADD R15, R14, 0xfffffc0c ;  /* 0xfffffc0c0e0f7836 */ /* 0x000fe20000000000 */
[----:B------:R-:W-:-:S04]  /*07d0*/  @!P1 SEL R14, R21, RZ, !P4 ;  /* 0x000000ff150e9207 */ /* 0x000fc80006000000 */
[----:B------:R-:W-:Y:S02]  /*07e0*/  @!P5 LOP3.LUT R14, R14, 0x7ff00000, RZ, 0xfc, !PT ;  /* 0x7ff000000e0ed812 */ /* 0x000fe400078efcff */
[CC--:B------:R-:W-:Y:S02]  /*07f0*/  SHF.L.U32 R16, R24.reuse, R15.reuse, RZ ;  /* 0x0000000f18107219 */ /* 0x0c0fe400000006ff */
[----:B------:R-:W-:Y:S01]  /*0800*/  SHF.L.U64.HI R15, R24, R15, R25 ;  /* 0x0000000f180f7219 */ /* 0x000fe20000010219 */
[----:B------:R-:W-:Y:S01]  /*0810*/  @!P1 IMAD.MOV.U32 R29, RZ, RZ, R14 ;  /* 0x000000ffff1d9224 */ /* 0x000fe200078e000e */
[----:B------:R-:W-:Y:S02]  /*0820*/  ISETP.NE.U32.AND P4, PT, R16, RZ, PT ;  /* 0x000000ff1000720c */ /* 0x000fe40003f85070 */
[----:B------:R-:W-:Y:S01]  /*0830*/  FSEL R14, R28, RZ, P3 ;  /* 0x000000ff1c0e7208 */ /* 0x000fe20001800000 */
[----:B------:R-:W-:Y:S01]  /*0840*/  IMAD.MOV.U32 R28, RZ, RZ, R20 ;  /* 0x000000ffff1c7224 */ /* 0x000fe200078e0014 */
[----:B------:R-:W-:-:S02]  /*0850*/  FSEL R29, R29, 1.875, P3 ;  /* 0x3ff000001d1d7808 */ /* 0x000fc40001800000 */
[----:B------:R-:W-:Y:S02]  /*0860*/  ISETP.NE.AND.EX P4, PT, R15, -0x80000000, PT, P4 ;  /* 0x800000000f00780c */ /* 0x000fe40003f85340 */
[----:B------:R-:W-:Y:S02]  /*0870*/  FSEL R14, R14, RZ, P2 ;  /* 0x000000ff0e0e7208 */ /* 0x000fe40001000000 */
[----:B------:R-:W-:-:S09]  /*0880*/  FSEL R15, R29, 1.875, P2 ;  /* 0x3ff000001d0f7808 */ /* 0x000fd20001000000 */
[----:B------:R-:W-:Y:S05]  /*0890*/  CALL.REL.NOINC `($logspace_u64_vec4$__internal_accurate_pow) ;  /* 0x0000002000087944 */ /* 0x000fea0003c00000 */
[----:B------:R-:W-:Y:S05]  /*08a0*/  BSYNC.RECONVERGENT B1 ;  /* 0x0000000000017941 */ /* 0x000fea0003800200 */
.L_x_4:
[----:B------:R-:W-:Y:S01]  /*08b0*/  IMAD R16, R3, UR22, RZ ;  /* 0x0000001603107c24 */ /* 0x000fe2000f8e02ff */
[----:B------:R-:W0:Y:S01]  /*08c0*/  LDC.64 R30, c[0x0][0x388] ;  /* 0x0000e200ff1e7b82 */ /* 0x000e220000000a00 */
[----:B------:R-:W-:Y:S01]  /*08d0*/  IMAD.WIDE.U32 R18, R9, UR22, R4 ;  /* 0x0000001609127c25 */ /* 0x000fe2000f8e0004 */
[----:B------:R-:W-:Y:S01]  /*08e0*/  DADD R32, -RZ, -R28 ;  /* 0x00000000ff207229 */ /* 0x000fe2000000091c */
[----:B------:R-:W-:Y:S01]  /*08f0*/  ISETP.GE.OR P3, PT, R25, RZ, P1 ;  /* 0x000000ff1900720c */ /* 0x000fe20000f66670 */
[----:B------:R-:W-:Y:S01]  /*0900*/  BSSY.RECONVERGENT B1, `(.L_x_5) ;  /* 0x0000025000017945 */ /* 0x000fe20003800200 */
[----:B------:R-:W-:Y:S01]  /*0910*/  IMAD R17, R9, UR23, R16 ;  /* 0x0000001709117c24 */ /* 0x000fe2000f8e0210 */
[----:B------:R-:W-:Y:S01]  /*0920*/  ISETP.NE.U32.AND P2, PT, R54, RZ, PT ;  /* 0x000000ff3600720c */ /* 0x000fe20003f45070 */
[----:B------:R-:W-:Y:S01]  /*0930*/  IMAD.MOV.U32 R16, RZ, RZ, R18 ;  /* 0x000000ffff107224 */ /* 0x000fe200078e0012 */
[----:B------:R-:W-:Y:S01]  /*0940*/  MOV R52, 0xb50 ;  /* 0x00000b5000347802 */ /* 0x000fe20000000f00 */
[----:B------:R-:W-:-:S02]  /*0950*/  IMAD.IADD R17, R19, 0x1, R17 ;  /* 0x0000000113117824 */ /* 0x000fc400078e0211 */
[----:B------:R-:W-:Y:S01]  /*0960*/  IMAD.MOV.U32 R51, RZ, RZ, R21 ;  /* 0x000000ffff337224 */ /* 0x000fe200078e0015 */
[-C--:B------:R-:W-:Y:S01]  /*0970*/  FSEL R35, R32, R28.reuse, !P4 ;  /* 0x0000001c20237208 */ /* 0x080fe20006000000 */
[----:B------:R-:W1:Y:S01]  /*0980*/  I2F.F64.U64 R26, R16 ;  /* 0x00000010001a7312 */ /* 0x000e620000301800 */
[-C--:B------:R-:W-:Y:S02]  /*0990*/  FSEL R32, R33, R29.reuse, !P4 ;  /* 0x0000001d21207208 */ /* 0x080fe40006000000 */
[----:B------:R-:W-:Y:S01]  /*09a0*/  FSEL R28, R35, R28, !P0 ;  /* 0x0000001c231c7208 */ /* 0x000fe20004000000 */
[----:B------:R-:W-:Y:S01]  /*09b0*/  @!P1 IMAD.MOV.U32 R28, RZ, RZ, RZ ;  /* 0x000000ffff1c9224 */ /* 0x000fe200078e00ff */
[----:B------:R-:W-:Y:S02]  /*09c0*/  FSEL R29, R32, R29, !P0 ;  /* 0x0000001d201d7208 */ /* 0x000fe40004000000 */
[----:B------:R-:W-:Y:S02]  /*09d0*/  ISETP.NE.AND.EX P0, PT, R57, RZ, PT, P2 ;  /* 0x000000ff3900720c */ /* 0x000fe40003f05320 */
[----:B0-----:R-:W-:-:S02]  /*09e0*/  ISETP.NE.U32.AND P2, PT, R30, 0x1, PT ;  /* 0x000000011e00780c */ /* 0x001fc40003f45070 */
[--C-:B-1----:R-:W-:Y:S01]  /*09f0*/  SHF.R.U32.HI R24, RZ, 0x14, R27.reuse ;  /* 0x00000014ff187819 */ /* 0x102fe2000001161b */
[----:B------:R-:W-:Y:S02]  /*0a00*/  IMAD.MOV.U32 R50, RZ, RZ, R26 ;  /* 0x000000ffff327224 */ /* 0x000fe400078e001a */
[----:B------:R-:W-:Y:S01]  /*0a10*/  IMAD.MOV.U32 R45, RZ, RZ, R27 ;  /* 0x000000ffff2d7224 */ /* 0x000fe200078e001b */
[----:B------:R-:W-:Y:S02]  /*0a20*/  LOP3.LUT R25, R24, 0x7ff, RZ, 0xc0, !PT ;  /* 0x000007ff18197812 */ /* 0x000fe400078ec0ff */
[C---:B------:R-:W-:Y:S02]  /*0a30*/  @!P1 SEL R24, R21.reuse, RZ, !P4 ;  /* 0x000000ff15189207 */ /* 0x040fe40006000000 */
[----:B------:R-:W-:Y:S01]  /*0a40*/  ISETP.GE.AND P4, PT, R21, RZ, PT ;  /* 0x000000ff1500720c */ /* 0x000fe20003f86270 */
[----:B------:R-:W-:Y:S01]  /*0a50*/  VIADD R25, R25, 0xfffffc0c ;  /* 0xfffffc0c19197836 */ /* 0x000fe20000000000 */
[----:B------:R-:W-:-:S02]  /*0a60*/  @!P3 LOP3.LUT R24, R24, 0x7ff00000, RZ, 0xfc, !PT ;  /* 0x7ff000001818b812 */ /* 0x000fc400078efcff */
[----:B------:R-:W-:Y:S02]  /*0a70*/  ISETP.NE.U32.AND P3, PT, R30, RZ, PT ;  /* 0x000000ff1e00720c */ /* 0x000fe40003f65070 */
[CC--:B------:R-:W-:Y:S01]  /*0a80*/  SHF.L.U32 R32, R26.reuse, R25.reuse, RZ ;  /* 0x000000191a207219 */ /* 0x0c0fe200000006ff */
[----:B------:R-:W-:Y:S01]  /*0a90*/  @!P1 IMAD.MOV.U32 R29, RZ, RZ, R24 ;  /* 0x000000ffff1d9224 */ /* 0x000fe200078e0018 */
[----:B------:R-:W-:Y:S02]  /*0aa0*/  SHF.L.U64.HI R25, R26, R25, R27 ;  /* 0x000000191a197219 */ /* 0x000fe4000001021b */
[----:B------:R-:W-:Y:S02]  /*0ab0*/  ISETP.NE.U32.AND P1, PT, R32, RZ, PT ;  /* 0x000000ff2000720c */ /* 0x000fe40003f25070 */
[----:B------:R-:W-:Y:S01]  /*0ac0*/  FSEL R24, R28, RZ, P0 ;  /* 0x000000ff1c187208 */ /* 0x000fe20000000000 */
[----:B------:R-:W-:Y:S01]  /*0ad0*/  IMAD.MOV.U32 R28, RZ, RZ, R20 ;  /* 0x000000ffff1c7224 */ /* 0x000fe200078e0014 */
[----:B------:R-:W-:-:S02]  /*0ae0*/  FSEL R29, R29, 1.875, P0 ;  /* 0x3ff000001d1d7808 */ /* 0x000fc40000000000 */
[----:B------:R-:W-:Y:S02]  /*0af0*/  ISETP.NE.AND.EX P0, PT, R25, -0x80000000, PT, P1 ;  /* 0x800000001900780c */ /* 0x000fe40003f05310 */
[C---:B------:R-:W-:Y:S02]  /*0b00*/  ISETP.NE.AND.EX P1, PT, R31.reuse, RZ, PT, P2 ;  /* 0x000000ff1f00720c */ /* 0x040fe40003f25320 */
[----:B------:R-:W-:Y:S02]  /*0b10*/  ISETP.NE.AND.EX P2, PT, R31, RZ, PT, P3 ;  /* 0x000000ff1f00720c */ /* 0x000fe40003f45330 */
[----:B------:R-:W-:Y:S02]  /*0b20*/  FSEL R24, R24, RZ, P1 ;  /* 0x000000ff18187208 */ /* 0x000fe40000800000 */
[----:B------:R-:W-:-:S09]  /*0b30*/  FSEL R25, R29, 1.875, P1 ;  /* 0x3ff000001d197808 */ /* 0x000fd20000800000 */
[----:B------:R-:W-:Y:S05]  /*0b40*/  CALL.REL.NOINC `($logspace_u64_vec4$__internal_accurate_pow) ;  /* 0x0000001c005c7944 */ /* 0x000fea0003c00000 */
[----:B------:R-:W-:Y:S05]  /*0b50*/  BSYNC.RECONVERGENT B1 ;  /* 0x0000000000017941 */ /* 0x000fea0003800200 */
.L_x_5:
[----:B------:R-:W-:Y:S01]  /*0b60*/  ISETP.GE.OR P5, PT, R27, RZ, P2 ;  /* 0x000000ff1b00720c */ /* 0x000fe200017a6670 */
[----:B------:R-:W-:Y:S01]  /*0b70*/  DADD R30, -RZ, -R28 ;  /* 0x00000000ff1e7229 */ /* 0x000fe2000000091c */
[----:B------:R-:W-:Y:S01]  /*0b80*/  @!P2 SEL R16, R21, RZ, !P0 ;  /* 0x000000ff1510a207 */ /* 0x000fe20004000000 */
[----:B------:R-:W-:Y:S01]  /*0b90*/  F2I.U64.F64.TRUNC R12, R12 ;  /* 0x0000000c000c7311 */ /* 0x000fe2000030d800 */
[----:B------:R-:W-:Y:S01]  /*0ba0*/  ISETP.NE.U32.AND P3, PT, R18, RZ, PT ;  /* 0x000000ff1200720c */ /* 0x000fe20003f65070 */
[----:B------:R-:W-:-:S06]  /*0bb0*/  IMAD.WIDE.U32 R26, R2, UR22, RZ ;  /* 0x00000016021a7c25 */ /* 0x000fcc000f8e00ff */
[-C--:B------:R-:W-:Y:S01]  /*0bc0*/  FSEL R19, R30, R28.reuse, !P0 ;  /* 0x0000001c1e137208 */ /* 0x080fe20004000000 */
[----:B------:R-:W0:Y:S01]  /*0bd0*/  F2I.U64.F64.TRUNC R14, R14 ;  /* 0x0000000e000e7311 */ /* 0x000e22000030d800 */
[-C--:B------:R-:W-:Y:S02]  /*0be0*/  FSEL R30, R31, R29.reuse, !P0 ;  /* 0x0000001d1f1e7208 */ /* 0x080fe40004000000 */
[----:B------:R-:W-:Y:S02]  /*0bf0*/  @!P5 LOP3.LUT R16, R16, 0x7ff00000, RZ, 0xfc, !PT ;  /* 0x7ff000001010d812 */ /* 0x000fe400078efcff */
[----:B------:R-:W-:Y:S01]  /*0c00*/  FSEL R28, R19, R28, !P4 ;  /* 0x0000001c131c7208 */ /* 0x000fe20006000000 */
[----:B------:R-:W-:Y:S01]  /*0c10*/  @!P2 IMAD.MOV.U32 R28, RZ, RZ, RZ ;  /* 0x000000ffff1ca224 */ /* 0x000fe200078e00ff */
[----:B------:R-:W-:Y:S01]  /*0c20*/  FSEL R29, R30, R29, !P4 ;  /* 0x0000001d1e1d7208 */ /* 0x000fe20006000000 */
[----:B------:R-:W-:Y:S01]  /*0c30*/  @!P2 IMAD.MOV.U32 R29, RZ, RZ, R16 ;  /* 0x000000ffff1da224 */ /* 0x000fe200078e0010 */
[----:B------:R-:W-:-:S02]  /*0c40*/  ISETP.NE.AND.EX P0, PT, R17, RZ, PT, P3 ;  /* 0x000000ff1100720c */ /* 0x000fc40003f05330 */
[----:B------:R1:W-:Y:S02]  /*0c50*/  F2I.U64.F64.TRUNC R16, R24 ;  /* 0x0000001800107311 */ /* 0x0003e4000030d800 */
[----:B------:R-:W-:Y:S02]  /*0c60*/  FSEL R18, R28, RZ, P0 ;  /* 0x000000ff1c127208 */ /* 0x000fe40000000000 */
[----:B------:R-:W-:Y:S01]  /*0c70*/  FSEL R28, R29, 1.875, P0 ;  /* 0x3ff000001d1c7808 */ /* 0x000fe20000000000 */
[----:B0-----:R0:W-:Y:S01]  /*0c80*/  STG.E.128 desc[UR14][R22.64+-0x10], R12 ;  /* 0xfffff00c16007986 */ /* 0x0011e2000c101d0e */
[----:B------:R-:W-:Y:S02]  /*0c90*/  FSEL R18, R18, RZ, P1 ;  /* 0x000000ff12127208 */ /* 0x000fe40000800000 */
[----:B------:R-:W-:Y:S02]  /*0ca0*/  FSEL R19, R28, 1.875, P1 ;  /* 0x3ff000001c137808 */ /* 0x000fe40000800000 */
[C---:B------:R-:W-:Y:S01]  /*0cb0*/  IADD3 R7, P0, PT, R2.reuse, R7, RZ ;  /* 0x0000000702077210 */ /* 0x040fe20007f1e0ff */
[C---:B-1----:R-:W-:Y:S01]  /*0cc0*/  IMAD R24, R2.reuse, UR23, R27 ;  /* 0x0000001702187c24 */ /* 0x042fe2000f8e021b */
[----:B------:R-:W-:-:S02]  /*0cd0*/  LEA R29, P2, R2, R22, 0x5 ;  /* 0x00000016021d7211 */ /* 0x000fc400078428ff */
[----:B------:R-:W1:Y:S01]  /*0ce0*/  F2I.U64.F64.TRUNC R18, R18 ;  /* 0x0000001200127311 */ /* 0x000e62000030d800 */
[----:B------:R-:W-:Y:S01]  /*0cf0*/  IMAD.X R6, RZ, RZ, R6, P0 ;  /* 0x000000ffff067224 */ /* 0x000fe200000e0606 */
[----:B------:R-:W-:Y:S02]  /*0d00*/  ISETP.GE.U32.AND P0, PT, R7, UR6, PT ;  /* 0x0000000607007c0c */ /* 0x000fe4000bf06070 */
[----:B------:R-:W-:Y:S02]  /*0d10*/  LEA R4, P1, R26, R4, 0x2 ;  /* 0x000000041a047211 */ /* 0x000fe400078210ff */
[----:B------:R-:W-:Y:S02]  /*0d20*/  ISETP.GE.U32.AND.EX P0, PT, R6, UR7, PT, P0 ;  /* 0x0000000706007c0c */ /* 0x000fe4000bf06100 */
[----:B------:R-:W-:Y:S02]  /*0d30*/  LEA.HI.X R30, R2, R23, RZ, 0x5, P2 ;  /* 0x00000017021e7211 */ /* 0x000fe400010f2cff */
[----:B------:R-:W-:Y:S01]  /*0d40*/  LEA.HI.X R5, R26, R5, R24, 0x2, P1 ;  /* 0x000000051a057211 */ /* 0x000fe200008f1418 */
[----:B-1----:R0:W-:Y:S08]  /*0d50*/  STG.E.128 desc[UR14][R22.64], R16 ;  /* 0x0000001016007986 */ /* 0x0021f0000c101d0e */
[----:B------:R-:W-:Y:S05]  /*0d60*/  @!P0 BRA `(.L_x_6) ;  /* 0xfffffff400448947 */ /* 0x000fea000383ffff */
.L_x_1:
[----:B------:R-:W-:Y:S05]  /*0d70*/  BSYNC.RECONVERGENT B0 ;  /* 0x0000000000007941 */ /* 0x000fea0003800200 */
.L_x_0:
[----:B------:R-:W1:Y:S02]  /*0d80*/  LDC.64 R8, c[0x0][0x3a0] ;  /* 0x0000e800ff087b82 */ /* 0x000e640000000a00 */
[----:B-1----:R-:W-:-:S04]  /*0d90*/  LOP3.LUT R7, R8, 0xfffffffc, RZ, 0xc0, !PT ;  /* 0xfffffffc08077812 */ /* 0x002fc800078ec0ff */
[----:B------:R-:W-:-:S04]  /*0da0*/  ISETP.NE.U32.AND P0, PT, R7, R8, PT ;  /* 0x000000080700720c */ /* 0x000fc80003f05070 */
[----:B------:R-:W-:-:S04]  /*0db0*/  ISETP.NE.AND.EX P0, PT, R9, R9, PT, P0 ;  /* 0x000000090900720c */ /* 0x000fc80003f05300 */
[----:B------:R-:W-:-:S13]  /*0dc0*/  ISETP.NE.OR P0, PT, R0, RZ, !P0 ;  /* 0x000000ff0000720c */ /* 0x000fda0004705670 */
[----:B------:R-:W-:Y:S05]  /*0dd0*/  @P0 EXIT ;  /* 0x000000000000094d */ /* 0x000fea0003800000 */
[----:B0-----:R-:W0:Y:S01]  /*0de0*/  LDC.64 R12, c[0x0][0x388] ;  /* 0x0000e200ff0c7b82 */ /* 0x001e220000000a00 */
[----:B------:R-:W1:Y:S02]  /*0df0*/  LDCU.64 UR8, c[0x0][0x388] ;  /* 0x00007100ff0877ac */ /* 0x000e640008000a00 */
[----:B-1----:R-:W1:Y:S01]  /*0e00*/  I2F.F64.U64 R14, UR8 ;  /* 0x00000008000e7d12 */ /* 0x002e620008301800 */
[----:B0-----:R-:W-:-:S04]  /*0e10*/  ISETP.NE.U32.AND P0, PT, R12, RZ, PT ;  /* 0x000000ff0c00720c */ /* 0x001fc80003f05070 */
[----:B------:R-:W-:-:S13]  /*0e20*/  ISETP.NE.AND.EX P0, PT, R13, RZ, PT, P0 ;  /* 0x000000ff0d00720c */ /* 0x000fda0003f05300 */
[----:B-1----:R-:W-:Y:S05]  /*0e30*/  @P0 BRA `(.L_x_7) ;  /* 0x0000000800d80947 */ /* 0x002fea0003800000 */
[----:B------:R-:W-:-:S04]  /*0e40*/  IADD3 R3, P1, PT, R7, 0x1, RZ ;  /* 0x0000000107037810 */ /* 0x000fc80007f3e0ff */
[----:B------:R-:W-:Y:S01]  /*0e50*/  ISETP.GT.U32.AND P0, PT, R3, R8, PT ;  /* 0x000000080300720c */ /* 0x000fe20003f04070 */
[----:B------:R-:W-:-:S05]  /*0e60*/  IMAD.X R0, RZ, RZ, R9, P1 ;  /* 0x000000ffff007224 */ /* 0x000fca00008e0609 */
[----:B------:R-:W-:-:S04]  /*0e70*/  ISETP.GT.U32.AND.EX P0, PT, R0, R9, PT, P0 ;  /* 0x000000090000720c */ /* 0x000fc80003f04100 */
[----:B------:R-:W-:Y:S02]  /*0e80*/  SEL R6, R3, R8, P0 ;  /* 0x0000000803067207 */ /* 0x000fe40000000000 */
[----:B------:R-:W-:Y:S02]  /*0e90*/  SEL R0, R0, R9, P0 ;  /* 0x0000000900007207 */ /* 0x000fe40000000000 */
[C---:B------:R-:W-:Y:S02]  /*0ea0*/  IADD3 R2, P2, PT, -R6.reuse, R7, RZ ;  /* 0x0000000706027210 */ /* 0x040fe40007f5e1ff */
[----:B------:R-:W-:Y:S02]  /*0eb0*/  LOP3.LUT R6, R6, 0x3, RZ, 0xc0, !PT ;  /* 0x0000000306067812 */ /* 0x000fe400078ec0ff */
[----:B------:R-:W-:Y:S01]  /*0ec0*/  ISETP.GT.U32.AND P0, PT, R2, -0x4, PT ;  /* 0xfffffffc0200780c */ /* 0x000fe20003f04070 */
[----:B------:R-:W-:Y:S01]  /*0ed0*/  IMAD.X R0, R9, 0x1, ~R0, P2 ;  /* 0x0000000109007824 */ /* 0x000fe200010e0e00 */
[----:B------:R-:W-:-:S04]  /*0ee0*/  ISETP.NE.U32.AND P1, PT, R6, RZ, PT ;  /* 0x000000ff0600720c */ /* 0x000fc80003f25070 */
[----:B------:R-:W-:Y:S02]  /*0ef0*/  ISETP.GT.U32.AND.EX P0, PT, R0, -0x1, PT, P0 ;  /* 0xffffffff0000780c */ /* 0x000fe40003f04100 */
[----:B------:R-:W0:Y:S01]  /*0f00*/  LDC R0, c[0x0][0x3a4] ;  /* 0x0000e900ff007b82 */ /* 0x000e220000000800 */
[----:B------:R-:W-:-:S13]  /*0f10*/  ISETP.NE.AND.EX P1, PT, RZ, RZ, PT, P1 ;  /* 0x000000ffff00720c */ /* 0x000fda0003f25310 */
[----:B------:R-:W-:Y:S05]  /*0f20*/  @!P1 BRA `(.L_x_8) ;  /* 0x0000000000b89947 */ /* 0x000fea0003800000 */
[----:B------:R-:W1:Y:S01]  /*0f30*/  LDCU.64 UR12, c[0x0][0x380] ;  /* 0x00007000ff0c77ac */ /* 0x000e620008000a00 */
[----:B------:R-:W-:Y:S02]  /*0f40*/  IADD3 R7, P2, PT, R6, R7, RZ ;  /* 0x0000000706077210 */ /* 0x000fe40007f5e0ff */
[----:B------:R-:W-:Y:S01]  /*0f50*/  IADD3 R6, P3, PT, RZ, -R6, RZ ;  /* 0x80000006ff067210 */ /* 0x000fe20007f7e0ff */
[----:B------:R-:W2:Y:S01]  /*0f60*/  LDCU.128 UR16, c[0x0][0x390] ;  /* 0x00007200ff1077ac */ /* 0x000ea20008000c00 */
[----:B------:R-:W-:Y:S01]  /*0f70*/  ISETP.NE.U32.AND P1, PT, R12, 0x1, PT ;  /* 0x000000010c00780c */ /* 0x000fe20003f25070 */
[----:B0-----:R-:W-:Y:S02]  /*0f80*/  IMAD.X R0, RZ, RZ, R9, P2 ;  /* 0x000000ffff007224 */ /* 0x001fe400010e0609 */
[----:B------:R-:W-:Y:S01]  /*0f90*/  IMAD.X R10, RZ, RZ, -0x1, P3 ;  /* 0xffffffffff0a7424 */ /* 0x000fe200018e06ff */
[----:B------:R-:W-:Y:S01]  /*0fa0*/  ISETP.NE.AND.EX P1, PT, R13, RZ, PT, P1 ;  /* 0x000000ff0d00720c */ /* 0x000fe20003f25310 */
[----:B-1----:R-:W-:-:S02]  /*0fb0*/  ULEA UR11, UP0, UR6, UR12, 0x5 ;  /* 0x0000000c060b7291 */ /* 0x002fc4000f8028ff */
[----:B--2---:R-:W-:Y:S02]  /*0fc0*/  UIMAD UR10, UR7, UR18, URZ ;  /* 0x00000012070a72a4 */ /* 0x004fe4000f8e02ff */
[----:B------:R-:W-:Y:S02]  /*0fd0*/  ULEA.HI.X UR12, UR6, UR13, UR7, 0x5, UP0 ;  /* 0x0000000d060c7291 */ /* 0x000fe400080f2c07 */
[----:B------:R-:W-:Y:S02]  /*0fe0*/  UIMAD.WIDE.U32 UR8, UR6, UR18, URZ ;  /* 0x00000012060872a5 */ /* 0x000fe4000f8e00ff */
[----:B------:R-:W-:Y:S02]  /*0ff0*/  UIMAD UR13, UR6, UR19, UR10 ;  /* 0x00000013060d72a4 */ /* 0x000fe4000f8e020a */
[----:B------:R-:W-:Y:S02]  /*1000*/  ULEA UR10, UP0, UR8, UR16, 0x2 ;  /* 0x00000010080a7291 */ /* 0x000fe4000f8010ff */
[----:B------:R-:W-:-:S04]  /*1010*/  UIADD3 UR9, UPT, UPT, UR9, UR13, URZ ;  /* 0x0000000d09097290 */ /* 0x000fc8000fffe0ff */
[----:B------:R-:W-:-:S12]  /*1020*/  ULEA.HI.X UR9, UR8, UR17, UR9, 0x2, UP0 ;  /* 0x0000001108097291 */ /* 0x000fd800080f1409 */
.L_x_9:
[----:B------:R-:W-:Y:S01]  /*1030*/  UMOV UR8, UR10 ;  /* 0x0000000a00087c82 */ /* 0x000fe20008000000 */
[----:B------:R-:W-:Y:S01]  /*1040*/  ISETP.NE.U32.AND P3, PT, RZ, UR10, PT ;  /* 0x0000000aff007c0c */ /* 0x000fe2000bf65070 */
[----:B-1----:R-:W0:Y:S01]  /*1050*/  I2F.F64.U64 R2, UR8 ;  /* 0x0000000800027d12 */ /* 0x002e220008301800 */
[----:B------:R-:W-:Y:S01]  /*1060*/  UIADD3 UR10, UP1, UPT, UR10, UR18, URZ ;  /* 0x000000120a0a7290 */ /* 0x000fe2000ff3e0ff */
[----:B0-----:R-:W-:Y:S02]  /*1070*/  SHF.R.U32.HI R4, RZ, 0x14, R3 ;  /* 0x00000014ff047819 */ /* 0x001fe40000011603 */
[----:B------:R-:W-:Y:S02]  /*1080*/  ISETP.GE.AND P4, PT, R3, RZ, PT ;  /* 0x000000ff0300720c */ /* 0x000fe40003f86270 */
[----:B------:R-:W-:-:S05]  /*1090*/  LOP3.LUT R4, R4, 0x7ff, RZ, 0xc0, !PT ;  /* 0x000007ff04047812 */ /* 0x000fca00078ec0ff */
[----:B------:R-:W-:-:S05]  /*10a0*/  VIADD R5, R4, 0xfffffc0c ;  /* 0xfffffc0c04057836 */ /* 0x000fca0000000000 */
[CC--:B------:R-:W-:Y:S02]  /*10b0*/  SHF.L.U32 R4, R2.reuse, R5.reuse, RZ ;  /* 0x0000000502047219 */ /* 0x0c0fe400000006ff */
[----:B------:R-:W-:Y:S01]  /*10c0*/  SHF.L.U64.HI R2, R2, R5, R3 ;  /* 0x0000000502027219 */ /* 0x000fe20000010203 */
[----:B------:R-:W-:Y:S01]  /*10d0*/  IMAD.U32 R5, RZ, RZ, UR12 ;  /* 0x0000000cff057e24 */ /* 0x000fe2000f8e00ff */
[----:B------:R-:W-:Y:S01]  /*10e0*/  ISETP.NE.U32.AND P2, PT, R4, RZ, PT ;  /* 0x000000ff0400720c */ /* 0x000fe20003f45070 */
[----:B------:R-:W-:Y:S01]  /*10f0*/  IMAD.U32 R4, RZ, RZ, UR11 ;  /* 0x0000000bff047e24 */ /* 0x000fe2000f8e00ff */
[----:B------:R-:W-:Y:S02]  /*1100*/  UIADD3 UR11, UP0, UPT, UR11, 0x8, URZ ;  /* 0x000000080b0b7890 */ /* 0x000fe4000ff1e0ff */
[----:B------:R-:W-:Y:S02]  /*1110*/  ISETP.NE.AND.EX P2, PT, R2, -0x80000000, PT, P2 ;  /* 0x800000000200780c */ /* 0x000fe40003f45320 */
[----:B------:R-:W-:-:S02]  /*1120*/  UIADD3.X UR12, UPT, UPT, URZ, UR12, URZ, UP0, !UPT ;  /* 0x0000000cff0c7290 */ /* 0x000fc400087fe4ff */
[----:B------:R-:W-:Y:S02]  /*1130*/  SEL R2, R15, RZ, !P2 ;  /* 0x000000ff0f027207 */ /* 0x000fe40005000000 */
[----:B------:R-:W-:Y:S01]  /*1140*/  ISETP.NE.AND.EX P2, PT, RZ, UR9, PT, P3 ;  /* 0x00000009ff007c0c */ /* 0x000fe2000bf45330 */
[----:B------:R-:W-:Y:S01]  /*1150*/  UIADD3.X UR9, UPT, UPT, UR9, UR19, URZ, UP1, !UPT ;  /* 0x0000001309097290 */ /* 0x000fe20008ffe4ff */
[----:B------:R-:W-:-:S04]  /*1160*/  @!P4 LOP3.LUT R2, R2, 0x7ff00000, RZ, 0xfc, !PT ;  /* 0x7ff000000202c812 */ /* 0x000fc800078efcff */
[----:B------:R-:W-:Y:S02]  /*1170*/  FSEL R2, R2, 1.875, P2 ;  /* 0x3ff0000002027808 */ /* 0x000fe40001000000 */
[----:B------:R-:W-:Y:S02]  /*1180*/  IADD3 R6, P2, PT, R6, 0x1, RZ ;  /* 0x0000000106067810 */ /* 0x000fe40007f5e0ff */
[----:B------:R-:W-:Y:S01]  /*1190*/  FSEL R3, R2, 1.875, P1 ;  /* 0x3ff0000002037808 */ /* 0x000fe20000800000 */
[----:B------:R-:W-:Y:S02]  /*11a0*/  IMAD.MOV.U32 R2, RZ, RZ, RZ ;  /* 0x000000ffff027224 */ /* 0x000fe400078e00ff */
[----:B------:R-:W-:Y:S01]  /*11b0*/  IMAD.X R10, RZ, RZ, R10, P2 ;  /* 0x000000ffff0a7224 */ /* 0x000fe200010e060a */
[----:B------:R-:W-:-:S03]  /*11c0*/  ISETP.NE.U32.AND P2, PT, R6, RZ, PT ;  /* 0x000000ff0600720c */ /* 0x000fc60003f45070 */
[----:B------:R-:W0:Y:S01]  /*11d0*/  F2I.U64.F64.TRUNC R2, R2 ;  /* 0x0000000200027311 */ /* 0x000e22000030d800 */
[----:B------:R-:W-:Y:S01]  /*11e0*/  ISETP.NE.AND.EX P2, PT, R10, RZ, PT, P2 ;  /* 0x000000ff0a00720c */ /* 0x000fe20003f45320 */
[----:B0-----:R1:W-:-:S12]  /*11f0*/  STG.E.64 desc[UR14][R4.64], R2 ;  /* 0x0000000204007986 */ /* 0x0013d8000c101b0e */
[----:B------:R-:W-:Y:S05]  /*1200*/  @P2 BRA `(.L_x_9) ;  /* 0xfffffffc00882947 */ /* 0x000fea000383ffff */
.L_x_8:
[----:B------:R-:W-:Y:S05]  /*1210*/  @P0 EXIT ;  /* 0x000000000000094d */ /* 0x000fea0003800000 */
[----:B------:R-:W2:Y:S01]  /*1220*/  LDC.64 R16, c[0x0][0x380] ;  /* 0x0000e000ff107b82 */ /* 0x000ea20000000a00 */
[----:B------:R-:W3:Y:S01]  /*1230*/  LDCU.64 UR8, c[0x0][0x398] ;  /* 0x00007300ff0877ac */ /* 0x000ee20008000a00 */
[----:B------:R-:W-:Y:S01]  /*1240*/  ISETP.NE.U32.AND P0, PT, R12, 0x1, PT ;  /* 0x000000010c00780c */ /* 0x000fe20003f05070 */
[----:B-1----:R-:W-:Y:S01]  /*1250*/  IMAD.MOV.U32 R5, RZ, RZ, R7 ;  /* 0x000000ffff057224 */ /* 0x002fe200078e0007 */
[----:B------:R-:W-:Y:S01]  /*1260*/  IADD3 R10, P3, PT, R7, 0x2, RZ ;  /* 0x00000002070a7810 */ /* 0x000fe20007f7e0ff */
[--C-:B0-----:R-:W-:Y:S01]  /*1270*/  IMAD.MOV.U32 R11, RZ, RZ, R0.reuse ;  /* 0x000000ffff0b7224 */ /* 0x101fe200078e0000 */
[----:B------:R-:W-:Y:S02]  /*1280*/  ISETP.NE.AND.EX P0, PT, R13, RZ, PT, P0 ;  /* 0x000000ff0d00720c */ /* 0x000fe40003f05300 */
[----:B------:R-:W0:Y:S01]  /*1290*/  LDC.64 R2, c[0x0][0x398] ;  /* 0x0000e600ff027b82 */ /* 0x000e220000000a00 */
[----:B------:R-:W-:Y:S02]  /*12a0*/  IMAD.X R31, RZ, RZ, R0, P3 ;  /* 0x000000ffff1f7224 */ /* 0x000fe400018e0600 */
[----:B---3--:R-:W-:Y:S01]  /*12b0*/  IMAD R4, R0, UR8, RZ ;  /* 0x0000000800047c24 */ /* 0x008fe2000f8e02ff */
[----:B------:R-:W-:-:S03]  /*12c0*/  USHF.L.U64.HI UR6, UR8, 0x2, UR9 ;  /* 0x0000000208067899 */ /* 0x000fc60008010209 */
[C---:B------:R-:W-:Y:S01]  /*12d0*/  IMAD R13, R7.reuse, UR9, R4 ;  /* 0x00000009070d7c24 */ /* 0x040fe2000f8e0204 */
[----:B--2---:R-:W-:-:S04]  /*12e0*/  LEA R16, P1, R7, R16, 0x3 ;  /* 0x0000001007107211 */ /* 0x004fc800078218ff */
[C---:B------:R-:W-:Y:S02]  /*12f0*/  LEA.HI.X R17, R7.reuse, R17, R0, 0x3, P1 ;  /* 0x0000001107117211 */ /* 0x040fe400008f1c00 */
[C---:B------:R-:W-:Y:S02]  /*1300*/  IADD3 R6, P1, PT, R7.reuse, 0x3, RZ ;  /* 0x0000000307067810 */ /* 0x040fe40007f3e0ff */
[----:B------:R-:W-:Y:S01]  /*1310*/  IADD3 R16, P2, PT, R16, 0x10, RZ ;  /* 0x0000001010107810 */ /* 0x000fe20007f5e0ff */
[----:B0-----:R-:W-:-:S04]  /*1320*/  IMAD.WIDE.U32 R2, R7, UR8, R2 ;  /* 0x0000000807027c25 */ /* 0x001fc8000f8e0002 */
[----:B------:R-:W-:Y:S02]  /*1330*/  IMAD.X R30, RZ, RZ, R0, P1 ;  /* 0x000000ffff1e7224 */ /* 0x000fe400008e0600 */
[----:B------:R-:W-:Y:S02]  /*1340*/  IMAD.X R17, RZ, RZ, R17, P2 ;  /* 0x000000ffff117224 */ /* 0x000fe400010e0611 */
[----:B------:R-:W-:-:S07]  /*1350*/  IMAD.IADD R4, R3, 0x1, R13 ;  /* 0x0000000103047824 */ /* 0x000fce00078e020d */
.L_x_10:
[----:B0-----:R-:W-:Y:S02]  /*1360*/  IMAD.U32 R12, RZ, RZ, UR4 ;  /* 0x00000004ff0c7e24 */ /* 0x001fe4000f8e00ff */
[----:B------:R-:W-:Y:S02]  /*1370*/  IMAD.U32 R13, RZ, RZ, UR5 ;  /* 0x00000005ff0d7e24 */ /* 0x000fe4000f8e00ff */
[----:B------:R-:W-:Y:S02]  /*1380*/  IMAD R18, R11, UR8, RZ ;  /* 0x000000080b127c24 */ /* 0x000fe4000f8e02ff */
[----:B------:R-:W-:-:S04]  /*1390*/  IMAD.WIDE.U32 R26, R5, UR8, R12 ;  /* 0x00000008051a7c25 */ /* 0x000fc8000f8e000c */
[----:B------:R-:W-:Y:S01]  /*13a0*/  IMAD R19, R5, UR9, R18 ;  /* 0x0000000905137c24 */ /* 0x000fe2000f8e0212 */
[----:B------:R-:W-:Y:S01]  /*13b0*/  IADD3 R18, P1, PT, R2, UR4, RZ ;  /* 0x0000000402127c10 */ /* 0x000fe2000ff3e0ff */
[----:B------:R-:W-:Y:S01]  /*13c0*/  IMAD R21, R31, UR8, RZ ;  /* 0x000000081f157c24 */ /* 0x000fe2000f8e02ff */
[----:B------:R-:W-:Y:S01]  /*13d0*/  ISETP.NE.U32.AND P4, PT, R26, RZ, PT ;  /* 0x000000ff1a00720c */ /* 0x000fe20003f85070 */
[----:B------:R-:W-:Y:S01]  /*13e0*/  IMAD.IADD R27, R27, 0x1, R19 ;  /* 0x000000011b1b7824 */ /* 0x000fe200078e0213 */
[----:B------:R-:W-:Y:S01]  /*13f0*/  IADD3.X R19, PT, PT, R4, UR5, RZ, P1, !PT ;  /* 0x0000000504137c10 */ /* 0x000fe20008ffe4ff */
[----:B------:R-:W-:Y:S01]  /*1400*/  IMAD R29, R10, UR9, R21 ;  /* 0x000000090a1d7c24 */ /* 0x000fe2000f8e0215 */
[----:B------:R-:W-:Y:S01]  /*1410*/  ISETP.NE.U32.AND P1, PT, R18, RZ, PT ;  /* 0x000000ff1200720c */ /* 0x000fe20003f25070 */
[----:B------:R-:W0:Y:S01]  /*1420*/  I2F.F64.U64 R24, R26 ;  /* 0x0000001a00187312 */ /* 0x000e220000301800 */
[----:B------:R-:W-:Y:S01]  /*1430*/  IMAD R33, R30, UR8, RZ ;  /* 0x000000081e217c24 */ /* 0x000fe2000f8e02ff */
[----:B------:R-:W-:Y:S01]  /*1440*/  ISETP.NE.AND.EX P4, PT, R27, RZ, PT, P4 ;  /* 0x000000ff1b00720c */ /* 0x000fe20003f85340 */
[----:B------:R-:W-:Y:S01]  /*1450*/  IMAD.WIDE.U32 R22, R10, UR8, R12 ;  /* 0x000000080a167c25 */ /* 0x000fe2000f8e000c */
[----:B------:R-:W-:Y:S01]  /*1460*/  ISETP.NE.AND.EX P1, PT, R19, RZ, PT, P1 ;  /* 0x000000ff1300720c */ /* 0x000fe20003f25310 */
[----:B------:R-:W-:-:S02]  /*1470*/  ULEA UR4, UP0, UR8, UR4, 0x2 ;  /* 0x0000000408047291 */ /* 0x000fc4000f8010ff */
[C---:B------:R-:W-:Y:S01]  /*1480*/  IMAD R35, R6.reuse, UR9, R33 ;  /* 0x0000000906237c24 */ /* 0x040fe2000f8e0221 */
[----:B------:R-:W1:Y:S01]  /*1490*/  I2F.F64.U64 R20, R18 ;  /* 0x0000001200147312 */ /* 0x000e620000301800 */
[----:B------:R-:W-:Y:S01]  /*14a0*/  IMAD.WIDE.U32 R12, R6, UR8, R12 ;  /* 0x00000008060c7c25 */ /* 0x000fe2000f8e000c */
[----:B------:R-:W-:Y:S01]  /*14b0*/  ISETP.NE.U32.AND P2, PT, R22, RZ, PT ;  /* 0x000000ff1600720c */ /* 0x000fe20003f45070 */
[----:B------:R-:W-:Y:S02]  /*14c0*/  UIADD3.X UR5, UPT, UPT, UR5, UR6, URZ, UP0, !UPT ;  /* 0x0000000605057290 */ /* 0x000fe400087fe4ff */
[----:B------:R-:W-:Y:S01]  /*14d0*/  IMAD.IADD R13, R13, 0x1, R35 ;  /* 0x000000010d0d7824 */ /* 0x000fe200078e0223 */
[----:B0-----:R-:W-:Y:S01]  /*14e0*/  SHF.R.U32.HI R28, RZ, 0x14, R25 ;  /* 0x00000014ff1c7819 */ /* 0x001fe20000011619 */
[----:B------:R-:W-:Y:S01]  /*14f0*/  IMAD.IADD R23, R23, 0x1, R29 ;  /* 0x0000000117177824 */ /* 0x000fe200078e021d */
[----:B------:R-:W-:Y:S02]  /*1500*/  ISETP.GE.AND P3, PT, R25, RZ, PT ;  /* 0x000000ff1900720c */ /* 0x000fe40003f66270 */
[----:B------:R-:W-:-:S02]  /*1510*/  LOP3.LUT R32, R28, 0x7ff, RZ, 0xc0, !PT ;  /* 0x000007ff1c207812 */ /* 0x000fc400078ec0ff */
[----:B------:R0:W-:Y:S01]  /*1520*/  I2F.F64.U64 R28, R22 ;  /* 0x00000016001c7312 */ /* 0x0001e20000301800 */
[----:B------:R-:W-:Y:S02]  /*1530*/  ISETP.NE.AND.EX P2, PT, R23, RZ, PT, P2 ;  /* 0x000000ff1700720c */ /* 0x000fe40003f45320 */
[----:B------:R-:W-:Y:S01]  /*1540*/  VIADD R33, R32, 0xfffffc0c ;  /* 0xfffffc0c20217836 */ /* 0x000fe20000000000 */
[----:B-1----:R-:W-:Y:S02]  /*1550*/  SHF.R.U32.HI R18, RZ, 0x14, R21 ;  /* 0x00000014ff127819 */ /* 0x002fe40000011615 */
[----:B------:R-:W-:Y:S02]  /*1560*/  ISETP.GE.AND P5, PT, R21, RZ, PT ;  /* 0x000000ff1500720c */ /* 0x000fe40003fa6270 */
[CC--:B------:R-:W-:Y:S02]  /*1570*/  SHF.L.U64.HI R32, R24.reuse, R33.reuse, R25 ;  /* 0x0000002118207219 */ /* 0x0c0fe40000010219 */
[----:B------:R-:W-:-:S02]  /*1580*/  SHF.L.U32 R33, R24, R33, RZ ;  /* 0x0000002118217219 */ /* 0x000fc400000006ff */
[----:B------:R-:W-:Y:S01]  /*1590*/  LOP3.LUT R18, R18, 0x7ff, RZ, 0xc0, !PT ;  /* 0x000007ff12127812 */ /* 0x000fe200078ec0ff */
[----:B------:R-:W1:Y:S01]  /*15a0*/  I2F.F64.U64 R24, R12 ;  /* 0x0000000c00187312 */ /* 0x000e620000301800 */
[----:B------:R-:W-:-:S03]  /*15b0*/  ISETP.NE.U32.AND P6, PT, R33, RZ, PT ;  /* 0x000000ff2100720c */ /* 0x000fc60003fc5070 */
[----:B------:R-:W-:Y:S01]  /*15c0*/  VIADD R19, R18, 0xfffffc0c ;  /* 0xfffffc0c12137836 */ /* 0x000fe20000000000 */
[----:B------:R-:W-:-:S04]  /*15d0*/  ISETP.NE.AND.EX P6, PT, R32, -0x80000000, PT, P6 ;  /* 0x800000002000780c */ /* 0x000fc80003fc5360 */
[----:B------:R-:W-:Y:S02]  /*15e0*/  SEL R18, R15, RZ, !P6 ;  /* 0x000000ff0f127207 */ /* 0x000fe40007000000 */
[-C--:B0-----:R-:W-:Y:S02]  /*15f0*/  SHF.L.U32 R22, R20, R19.reuse, RZ ;  /* 0x0000001314167219 */ /* 0x081fe400000006ff */
[----:B------:R-:W-:Y:S02]  /*1600*/  @!P3 LOP3.LUT R18, R18, 0x7ff00000, RZ, 0xfc, !PT ;  /* 0x7ff000001212b812 */ /* 0x000fe400078efcff */
[----:B------:R-:W-:Y:S02]  /*1610*/  SHF.L.U64.HI R20, R20, R19, R21 ;  /* 0x0000001314147219 */ /* 0x000fe40000010215 */
[----:B------:R-:W-:Y:S02]  /*1620*/  ISETP.NE.U32.AND P6, PT, R22, RZ, PT ;  /* 0x000000ff1600720c */ /* 0x000fe40003fc5070 */
[----:B------:R-:W-:-:S02]  /*1630*/  ISETP.NE.U32.AND P3, PT, R12, RZ, PT ;  /* 0x000000ff0c00720c */ /* 0x000fc40003f65070 */
[----:B-1----:R-:W-:Y:S02]  /*1640*/  SHF.R.U32.HI R12, RZ, 0x14, R25 ;  /* 0x00000014ff0c7819 */ /* 0x002fe40000011619 */
[----:B------:R-:W-:Y:S02]  /*1650*/  SHF.R.U32.HI R19, RZ, 0x14, R29 ;  /* 0x00000014ff137819 */ /* 0x000fe4000001161d */
[----:B------:R-:W-:Y:S02]  /*1660*/  ISETP.NE.AND.EX P6, PT, R20, -0x80000000, PT, P6 ;  /* 0x800000001400780c */ /* 0x000fe40003fc5360 */
[----:B------:R-:W-:Y:S02]  /*1670*/  LOP3.LUT R20, R12, 0x7ff, RZ, 0xc0, !PT ;  /* 0x000007ff0c147812 */ /* 0x000fe400078ec0ff */
[----:B------:R-:W-:Y:S02]  /*1680*/  LOP3.LUT R19, R19, 0x7ff, RZ, 0xc0, !PT ;  /* 0x000007ff13137812 */ /* 0x000fe400078ec0ff */
[----:B------:R-:W-:Y:S01]  /*1690*/  SEL R12, R15, RZ, !P6 ;  /* 0x000000ff0f0c7207 */ /* 0x000fe20007000000 */
[----:B------:R-:W-:Y:S01]  /*16a0*/  VIADD R21, R20, 0xfffffc0c ;  /* 0xfffffc0c14157836 */ /* 0x000fe20000000000 */
[----:B------:R-:W-:Y:S01]  /*16b0*/  ISETP.GE.AND P6, PT, R29, RZ, PT ;  /* 0x000000ff1d00720c */ /* 0x000fe20003fc6270 */
[----:B------:R-:W-:Y:S01]  /*16c0*/  VIADD R19, R19, 0xfffffc0c ;  /* 0xfffffc0c13137836 */ /* 0x000fe20000000000 */
[----:B------:R-:W-:-:S02]  /*16d0*/  @!P5 LOP3.LUT R12, R12, 0x7ff00000, RZ, 0xfc, !PT ;  /* 0x7ff000000c0cd812 */ /* 0x000fc400078efcff */
[----:B------:R-:W-:Y:S02]  /*16e0*/  SHF.L.U32 R20, R24, R21, RZ ;  /* 0x0000001518147219 */ /* 0x000fe400000006ff */
[----:B------:R-:W-:Y:S02]  /*16f0*/  SHF.L.U32 R22, R28, R19, RZ ;  /* 0x000000131c167219 */ /* 0x000fe400000006ff */
[----:B------:R-:W-:Y:S02]  /*1700*/  SHF.L.U64.HI R21, R24, R21, R25 ;  /* 0x0000001518157219 */ /* 0x000fe40000010219 */
[----:B------:R-:W-:Y:S01]  /*1710*/  FSEL R24, R18, 1.875, P4 ;  /* 0x3ff0000012187808 */ /* 0x000fe20002000000 */
[----:B------:R-:W-:Y:S01]  /*1720*/  IMAD.MOV.U32 R18, RZ, RZ, RZ ;  /* 0x000000ffff127224 */ /* 0x000fe200078e00ff */
[----:B------:R-:W-:Y:S02]  /*1730*/  FSEL R12, R12, 1.875, P1 ;  /* 0x3ff000000c0c7808 */ /* 0x000fe40000800000 */
[----:B------:R-:W-:-:S02]  /*1740*/  ISETP.GE.AND P4, PT, R25, RZ, PT ;  /* 0x000000ff1900720c */ /* 0x000fc40003f86270 */
[----:B------:R-:W-:Y:S02]  /*1750*/  ISETP.NE.U32.AND P1, PT, R20, RZ, PT ;  /* 0x000000ff1400720c */ /* 0x000fe40003f25070 */
[----:B------:R-:W-:Y:S02]  /*1760*/  SHF.L.U64.HI R19, R28, R19, R29 ;  /* 0x000000131c137219 */ /* 0x000fe4000001021d */
[----:B------:R-:W-:Y:S02]  /*1770*/  ISETP.NE.U32.AND P5, PT, R22, RZ, PT ;  /* 0x000000ff1600720c */ /* 0x000fe40003fa5070 */
[----:B------:R-:W-:Y:S02]  /*1780*/  ISETP.NE.AND.EX P1, PT, R21, -0x80000000, PT, P1 ;  /* 0x800000001500780c */ /* 0x000fe40003f25310 */
[----:B------:R-:W-:Y:S02]  /*1790*/  ISETP.NE.AND.EX P5, PT, R19, -0x80000000, PT, P5 ;  /* 0x800000001300780c */ /* 0x000fe40003fa5350 */
[----:B------:R-:W-:-:S02]  /*17a0*/  FSEL R19, R12, 1.875, P0 ;  /* 0x3ff000000c137808 */ /* 0x000fc40000000000 */
[C---:B------:R-:W-:Y:S02]  /*17b0*/  SEL R20, R15.reuse, RZ, !P1 ;  /* 0x000000ff0f147207 */ /* 0x040fe40004800000 */
[----:B------:R-:W-:Y:S02]  /*17c0*/  SEL R12, R15, RZ, !P5 ;  /* 0x000000ff0f0c7207 */ /* 0x000fe40006800000 */
[----:B------:R-:W-:Y:S01]  /*17d0*/  ISETP.NE.AND.EX P3, PT, R13, RZ, PT, P3 ;  /* 0x000000ff0d00720c */ /* 0x000fe20003f65330 */
[----:B------:R-:W0:Y:S01]  /*17e0*/  F2I.U64.F64.TRUNC R18, R18 ;  /* 0x0000001200127311 */ /* 0x000e22000030d800 */
[----:B------:R-:W-:Y:S02]  /*17f0*/  @!P4 LOP3.LUT R20, R20, 0x7ff00000, RZ, 0xfc, !PT ;  /* 0x7ff000001414c812 */ /* 0x000fe400078efcff */
[----:B------:R-:W-:Y:S02]  /*1800*/  @!P6 LOP3.LUT R12, R12, 0x7ff00000, RZ, 0xfc, !PT ;  /* 0x7ff000000c0ce812 */ /* 0x000fe400078efcff */
[----:B------:R-:W-:Y:S01]  /*1810*/  FSEL R22, R20, 1.875, P3 ;  /* 0x3ff0000014167808 */ /* 0x000fe20001800000 */
[----:B------:R-:W-:Y:S01]  /*1820*/  IMAD.MOV.U32 R20, RZ, RZ, RZ ;  /* 0x000000ffff147224 */ /* 0x000fe200078e00ff */
[----:B------:R-:W-:-:S02]  /*1830*/  FSEL R21, R12, 1.875, P2 ;  /* 0x3ff000000c157808 */ /* 0x000fc40001000000 */
[----:B------:R-:W-:Y:S01]  /*1840*/  FSEL R23, R22, 1.875, P0 ;  /* 0x3ff0000016177808 */ /* 0x000fe20000000000 */
[----:B------:R-:W-:Y:S01]  /*1850*/  IMAD.MOV.U32 R22, RZ, RZ, RZ ;  /* 0x000000ffff167224 */ /* 0x000fe200078e00ff */
[----:B------:R-:W-:Y:S02]  /*1860*/  FSEL R21, R21, 1.875, P0 ;  /* 0x3ff0000015157808 */ /* 0x000fe40000000000 */
[----:B------:R-:W-:Y:S01]  /*1870*/  FSEL R25, R24, 1.875, P0 ;  /* 0x3ff0000018197808 */ /* 0x000fe20000000000 */
[----:B------:R-:W-:Y:S01]  /*1880*/  IMAD.MOV.U32 R24, RZ, RZ, RZ ;  /* 0x000000ffff187224 */ /* 0x000fe200078e00ff */
[----:B------:R-:W-:Y:S01]  /*1890*/  IADD3 R7, P1, PT, R7, 0x4, RZ ;  /* 0x0000000407077810 */ /* 0x000fe20007f3e0ff */
[----:B------:R-:W-:Y:S04]  /*18a0*/  F2I.U64.F64.TRUNC R22, R22 ;  /* 0x0000001600167311 */ /* 0x000fe8000030d800 */
[----:B------:R-:W-:Y:S01]  /*18b0*/  IMAD.X R0, RZ, RZ, R0, P1 ;  /* 0x000000ffff007224 */ /* 0x000fe200008e0600 */
[----:B------:R-:W-:-:S03]  /*18c0*/  ISETP.GE.U32.AND P1, PT, R7, R8, PT ;  /* 0x000000080700720c */ /* 0x000fc60003f26070 */
[----:B------:R1:W2:Y:S01]  /*18d0*/  F2I.U64.F64.TRUNC R12, R24 ;  /* 0x00000018000c7311 */ /* 0x0002a2000030d800 */
[----:B------:R-:W-:-:S07]  /*18e0*/  ISETP.GE.U32.AND.EX P1, PT, R0, R9, PT, P1 ;  /* 0x000000090000720c */ /* 0x000fce0003f26110 */
[----:B------:R-:W3:Y:S01]  /*18f0*/  F2I.U64.F64.TRUNC R20, R20 ;  /* 0x0000001400147311 */ /* 0x000ee2000030d800 */
[----:B-1----:R-:W-:Y:S02]  /*1900*/  IMAD.MOV.U32 R24, RZ, RZ, R16 ;  /* 0x000000ffff187224 */ /* 0x002fe400078e0010 */
[----:B------:R-:W-:-:S03]  /*1910*/  IMAD.MOV.U32 R25, RZ, RZ, R17 ;  /* 0x000000ffff197224 */ /* 0x000fc600078e0011 */
[----:B------:R-:W-:Y:S02]  /*1920*/  IADD3 R16, P2, PT, R24, 0x20, RZ ;  /* 0x0000002018107810 */ /* 0x000fe40007f5e0ff */
[----:B0-----:R0:W-:Y:S03]  /*1930*/  STG.E.64 desc[UR14][R24.64+-0x8], R18 ;  /* 0xfffff81218007986 */ /* 0x0011e6000c101b0e */
[----:B------:R-:W-:Y:S01]  /*1940*/  IMAD.X R17, RZ, RZ, R25, P2 ;  /* 0x000000ffff117224 */ /* 0x000fe200010e0619 */
[----:B--2---:R0:W-:Y:S04]  /*1950*/  STG.E.64 desc[UR14][R24.64+-0x10], R12 ;  /* 0xfffff00c18007986 */ /* 0x0041e8000c101b0e */
[----:B---3--:R0:W-:Y:S04]  /*1960*/  STG.E.64 desc[UR14][R24.64], R20 ;  /* 0x0000001418007986 */ /* 0x0081e8000c101b0e */
[----:B------:R0:W-:Y:S01]  /*1970*/  STG.E.64 desc[UR14][R24.64+0x8], R22 ;  /* 0x0000081618007986 */ /* 0x0001e2000c101b0e */
[----:B------:R-:W-:Y:S05]  /*1980*/  @!P1 BRA `(.L_x_10) ;  /* 0xfffffff800749947 */ /* 0x000fea000383ffff */
[----:B------:R-:W-:Y:S05]  /*1990*/  EXIT ;  /* 0x000000000000794d */ /* 0x000fea0003800000 */
.L_x_7:
[----:B------:R-:W-:Y:S01]  /*19a0*/  IADD3 R3, P1, PT, R7, 0x1, RZ ;  /* 0x0000000107037810 */ /* 0x000fe20007f3e0ff */
[----:B------:R-:W0:Y:S01]  /*19b0*/  LDC R0, c[0x0][0x3a4] ;  /* 0x0000e900ff007b82 */ /* 0x000e220000000800 */
[----:B------:R-:W-:Y:S02]  /*19c0*/  IMAD.MOV.U32 R5, RZ, RZ, R7 ;  /* 0x000000ffff057224 */ /* 0x000fe400078e0007 */
[----:B------:R-:W-:Y:S01]  /*19d0*/  ISETP.GT.U32.AND P0, PT, R3, R8, PT ;  /* 0x000000080300720c */ /* 0x000fe20003f04070 */
[----:B------:R-:W-:-:S05]  /*19e0*/  IMAD.X R6, RZ, RZ, R9, P1 ;  /* 0x000000ffff067224 */ /* 0x000fca00008e0609 */
[----:B------:R-:W-:-:S04]  /*19f0*/  ISETP.GT.U32.AND.EX P0, PT, R6, R9, PT, P0 ;  /* 0x000000090600720c */ /* 0x000fc80003f04100 */
[----:B------:R-:W-:Y:S02]  /*1a00*/  SEL R4, R3, R8, P0 ;  /* 0x0000000803047207 */ /* 0x000fe40000000000 */
[----:B------:R-:W-:Y:S02]  /*1a10*/  SEL R6, R6, R9, P0 ;  /* 0x0000000906067207 */ /* 0x000fe40000000000 */
[----:B------:R-:W-:-:S04]  /*1a20*/  LOP3.LUT R8, R4, 0x3, RZ, 0xc0, !PT ;  /* 0x0000000304087812 */ /* 0x000fc800078ec0ff */
[----:B------:R-:W-:-:S04]  /*1a30*/  ISETP.NE.U32.AND P1, PT, R8, RZ, PT ;  /* 0x000000ff0800720c */ /* 0x000fc80003f25070 */
[----:B------:R-:W-:-:S13]  /*1a40*/  ISETP.NE.AND.EX P1, PT, RZ, RZ, PT, P1 ;  /* 0x000000ffff00720c */ /* 0x000fda0003f25310 */
[----:B------:R-:W-:Y:S05]  /*1a50*/  @!P1 BRA `(.L_x_11) ;  /* 0x0000000000ec9947 */ /* 0x000fea0003800000 */
[----:B------:R-:W1:Y:S01]  /*1a60*/  LDCU.128 UR16, c[0x0][0x390] ;  /* 0x00007200ff1077ac */ /* 0x000e620008000c00 */
[----:B------:R-:W2:Y:S01]  /*1a70*/  LDC.64 R2, c[0x0][0x388] ;  /* 0x0000e200ff027b82 */ /* 0x000ea20000000a00 */
[----:B------:R-:W-:Y:S01]  /*1a80*/  IADD3 R5, P0, PT, R8, R7, RZ ;  /* 0x0000000708057210 */ /* 0x000fe20007f1e0ff */
[----:B------:R-:W3:Y:S01]  /*1a90*/  LDCU.64 UR12, c[0x0][0x380] ;  /* 0x00007000ff0c77ac */ /* 0x000ee20008000a00 */
[----:B------:R-:W-:-:S03]  /*1aa0*/  IADD3 R8, P1, PT, RZ, -R8, RZ ;  /* 0x80000008ff087210 */ /* 0x000fc60007f3e0ff */
[----:B0-----:R-:W-:Y:S01]  /*1ab0*/  IMAD.X R0, RZ, RZ, R9, P0 ;  /* 0x000000ffff007224 */ /* 0x001fe200000e0609 */
[----:B------:R-:W0:Y:S01]  /*1ac0*/  LDCU.64 UR22, c[0x0][0x398] ;  /* 0x00007300ff1677ac */ /* 0x000e220008000a00 */
[----:B------:R-:W-:Y:S01]  /*1ad0*/  IMAD.X R9, RZ, RZ, -0x1, P1 ;  /* 0xffffffffff097424 */ /* 0x000fe200008e06ff */
[----:B-1----:R-:W-:Y:S02]  /*1ae0*/  UIMAD UR10, UR7, UR18, URZ ;  /* 0x00000012070a72a4 */ /* 0x002fe4000f8e02ff */
[----:B------:R-:W-:Y:S02]  /*1af0*/  UIMAD.WIDE.U32 UR8, UR6, UR18, URZ ;  /* 0x00000012060872a5 */ /* 0x000fe4000f8e00ff */
[----:B------:R-:W-:Y:S02]  /*1b00*/  UIMAD UR11, UR6, UR19, UR10 ;  /* 0x00000013060b72a4 */ /* 0x000fe4000f8e020a */
[----:B------:R-:W-:Y:S02]  /*1b10*/  ULEA UR10, UP1, UR8, UR16, 0x2 ;  /* 0x00000010080a7291 */ /* 0x000fe4000f8210ff */
[----:B------:R-:W-:-:S02]  /*1b20*/  UIADD3 UR9, UPT, UPT, UR9, UR11, URZ ;  /* 0x0000000b09097290 */ /* 0x000fc4000fffe0ff */
[----:B---3--:R-:W-:Y:S02]  /*1b30*/  ULEA UR11, UP0, UR6, UR12, 0x5 ;  /* 0x0000000c060b7291 */ /* 0x008fe4000f8028ff */
[----:B------:R-:W-:Y:S02]  /*1b40*/  ULEA.HI.X UR9, UR8, UR17, UR9, 0x2, UP1 ;  /* 0x0000001108097291 */ /* 0x000fe400088f1409 */
[----:B0-----:R-:W-:-:S12]  /*1b50*/  ULEA.HI.X UR12, UR6, UR13, UR7, 0x5, UP0 ;  /* 0x0000000d060c7291 */ /* 0x001fd800080f2c07 */
.L_x_13:
[----:B------:R-:W-:Y:S01]  /*1b60*/  UMOV UR8, UR10 ;  /* 0x0000000a00087c82 */ /* 0x000fe20008000000 */
[----:B--2---:R-:W-:Y:S01]  /*1b70*/  ISETP.NE.U32.AND P1, PT, R2, 0x1, PT ;  /* 0x000000010200780c */ /* 0x004fe20003f25070 */
[----:B------:R-:W0:Y:S01]  /*1b80*/  I2F.F64.U64 R44, UR8 ;  /* 0x00000008002c7d12 */ /* 0x000e220008301800 */
[----:B------:R-:W-:Y:S01]  /*1b90*/  BSSY.RECONVERGENT B0, `(.L_x_12) ;  /* 0x000000f000007945 */ /* 0x000fe20003800200 */
[----:B------:R-:W-:Y:S01]  /*1ba0*/  ISETP.GE.AND P0, PT, R15, RZ, PT ;  /* 0x000000ff0f00720c */ /* 0x000fe20003f06270 */
[----:B------:R-:W-:Y:S01]  /*1bb0*/  IMAD.MOV.U32 R28, RZ, RZ, R14 ;  /* 0x000000ffff1c7224 */ /* 0x000fe200078e000e */
[----:B------:R-:W-:Y:S01]  /*1bc0*/  ISETP.NE.AND.EX P1, PT, R3, RZ, PT, P1 ;  /* 0x000000ff0300720c */ /* 0x000fe20003f25310 */
[----:B------:R-:W-:Y:S01]  /*1bd0*/  IMAD.MOV.U32 R51, RZ, RZ, R15 ;  /* 0x000000ffff337224 */ /* 0x000fe200078e000f */
[----:B------:R-:W-:Y:S02]  /*1be0*/  MOV R52, 0x1c80 ;  /* 0x00001c8000347802 */ /* 0x000fe40000000f00 */
[----:B01----:R-:W-:Y:S01]  /*1bf0*/  SHF.R.U32.HI R10, RZ, 0x14, R45 ;  /* 0x00000014ff0a7819 */ /* 0x003fe2000001162d */
[----:B------:R-:W-:-:S03]  /*1c00*/  IMAD.MOV.U32 R50, RZ, RZ, R44 ;  /* 0x000000ffff327224 */ /* 0x000fc600078e002c */
        /* <DEDUP_REMOVED lines=8> */
.L_x_12:
[----:B------:R-:W-:Y:S01]  /*1c90*/  DADD R10, -RZ, -R28 ;  /* 0x00000000ff0a7229 */ /* 0x000fe2000000091c */
[----:B------:R-:W-:Y:S01]  /*1ca0*/  ISETP.NE.U32.AND P3, PT, RZ, UR10, PT ;  /* 0x0000000aff007c0c */ /* 0x000fe2000bf65070 */
[----:B------:R-:W-:-:S08]  /*1cb0*/  UIADD3 UR10, UP1, UPT, UR10, UR22, URZ ;  /* 0x000000160a0a7290 */ /* 0x000fd0000ff3e0ff */
[-C--:B------:R-:W-:Y:S02]  /*1cc0*/  FSEL R13, R10, R28.reuse, !P2 ;  /* 0x0000001c0a0d7208 */ /* 0x080fe40005000000 */
[-C--:B------:R-:W-:Y:S02]  /*1cd0*/  FSEL R12, R11, R29.reuse, !P2 ;  /* 0x0000001d0b0c7208 */ /* 0x080fe40005000000 */
[----:B------:R-:W-:Y:S01]  /*1ce0*/  ISETP.NE.AND.EX P2, PT, RZ, UR9, PT, P3 ;  /* 0x00000009ff007c0c */ /* 0x000fe2000bf45330 */
[----:B------:R-:W-:Y:S01]  /*1cf0*/  UIADD3.X UR9, UPT, UPT, UR9, UR23, URZ, UP1, !UPT ;  /* 0x0000001709097290 */ /* 0x000fe20008ffe4ff */
[----:B------:R-:W-:Y:S01]  /*1d00*/  FSEL R10, R13, R28, !P0 ;  /* 0x0000001c0d0a7208 */ /* 0x000fe20004000000 */
[----:B------:R-:W-:Y:S01]  /*1d10*/  IMAD.U32 R13, RZ, RZ, UR12 ;  /* 0x0000000cff0d7e24 */ /* 0x000fe2000f8e00ff */
[----:B------:R-:W-:Y:S01]  /*1d20*/  FSEL R11, R12, R29, !P0 ;  /* 0x0000001d0c0b7208 */ /* 0x000fe20004000000 */
[----:B------:R-:W-:Y:S01]  /*1d30*/  IMAD.U32 R12, RZ, RZ, UR11 ;  /* 0x0000000bff0c7e24 */ /* 0x000fe2000f8e00ff */
[----:B------:R-:W-:Y:S01]  /*1d40*/  FSEL R10, R10, RZ, P2 ;  /* 0x000000ff0a0a7208 */ /* 0x000fe20001000000 */
[----:B------:R-:W-:Y:S01]  /*1d50*/  UIADD3 UR11, UP0, UPT, UR11, 0x8, URZ ;  /* 0x000000080b0b7890 */ /* 0x000fe2000ff1e0ff */
[----:B------:R-:W-:-:S02]  /*1d60*/  FSEL R11, R11, 1.875, P2 ;  /* 0x3ff000000b0b7808 */ /* 0x000fc40001000000 */
[----:B------:R-:W-:Y:S01]  /*1d70*/  FSEL R10, R10, RZ, P1 ;  /* 0x000000ff0a0a7208 */ /* 0x000fe20000800000 */
[----:B------:R-:W-:Y:S01]  /*1d80*/  UIADD3.X UR12, UPT, UPT, URZ, UR12, URZ, UP0, !UPT ;  /* 0x0000000cff0c7290 */ /* 0x000fe200087fe4ff */
[----:B------:R-:W-:Y:S02]  /*1d90*/  FSEL R11, R11, 1.875, P1 ;  /* 0x3ff000000b0b7808 */ /* 0x000fe40000800000 */
[----:B------:R-:W-:-:S04]  /*1da0*/  IADD3 R8, P0, PT, R8, 0x1, RZ ;  /* 0x0000000108087810 */ /* 0x000fc80007f1e0ff */
[----:B------:R-:W0:Y:S01]  /*1db0*/  F2I.U64.F64.TRUNC R10, R10 ;  /* 0x0000000a000a7311 */ /* 0x000e22000030d800 */
[----:B------:R-:W-:Y:S01]  /*1dc0*/  IMAD.X R9, RZ, RZ, R9, P0 ;  /* 0x000000ffff097224 */ /* 0x000fe200000e0609 */
[----:B------:R-:W-:-:S04]  /*1dd0*/  ISETP.NE.U32.AND P0, PT, R8, RZ, PT ;  /* 0x000000ff0800720c */ /* 0x000fc80003f05070 */
[----:B------:R-:W-:Y:S01]  /*1de0*/  ISETP.NE.AND.EX P0, PT, R9, RZ, PT, P0 ;  /* 0x000000ff0900720c */ /* 0x000fe20003f05300 */
[----:B0-----:R1:W-:-:S12]  /*1df0*/  STG.E.64 desc[UR14][R12.64], R10 ;  /* 0x0000000a0c007986 */ /* 0x0013d8000c101b0e */
[----:B------:R-:W-:Y:S05]  /*1e00*/  @P0 BRA `(.L_x_13) ;  /* 0xfffffffc00540947 */ /* 0x000fea000383ffff */
.L_x_11:
[----:B------:R-:W2:Y:S01]  /*1e10*/  LDC R3, c[0x0][0x3a4] ;  /* 0x0000e900ff037b82 */ /* 0x000ea20000000800 */
[----:B------:R-:W-:-:S04]  /*1e20*/  IADD3 R4, P1, PT, -R4, R7, RZ ;  /* 0x0000000704047210 */ /* 0x000fc80007f3e1ff */
[----:B------:R-:W-:Y:S01]  /*1e30*/  ISETP.GT.U32.AND P0, PT, R4, -0x4, PT ;  /* 0xfffffffc0400780c */ /* 0x000fe20003f04070 */
[----:B--2---:R-:W-:-:S05]  /*1e40*/  IMAD.X R3, R3, 0x1, ~R6, P1 ;  /* 0x0000000103037824 */ /* 0x004fca00008e0e06 */
[----:B------:R-:W-:-:S13]  /*1e50*/  ISETP.GT.U32.AND.EX P0, PT, R3, -0x1, PT, P0 ;  /* 0xffffffff0300780c */ /* 0x000fda0003f04100 */
[----:B------:R-:W-:Y:S05]  /*1e60*/  @P0 EXIT ;  /* 0x000000000000094d */ /* 0x000fea0003800000 */
[----:B-1----:R-:W1:Y:S01]  /*1e70*/  LDC.64 R12, c[0x0][0x380] ;  /* 0x0000e000ff0c7b82 */ /* 0x002e620000000a00 */
[----:B------:R-:W2:Y:S01]  /*1e80*/  LDCU.64 UR6, c[0x0][0x398] ;  /* 0x00007300ff0677ac */ /* 0x000ea20008000a00 */
[----:B------:R-:W-:Y:S01]  /*1e90*/  IADD3 R7, P2, PT, R5, 0x2, RZ ;  /* 0x0000000205077810 */ /* 0x000fe20007f5e0ff */
[----:B------:R-:W-:Y:S02]  /*1ea0*/  IMAD.MOV.U32 R4, RZ, RZ, R5 ;  /* 0x000000ffff047224 */ /* 0x000fe400078e0005 */
[----:B0-----:R-:W-:Y:S01]  /*1eb0*/  IMAD.MOV.U32 R9, RZ, RZ, R0 ;  /* 0x000000ffff097224 */ /* 0x001fe200078e0000 */
[----:B------:R-:W0:Y:S02]  /*1ec0*/  LDCU.64 UR10, c[0x0][0x3a0] ;  /* 0x00007400ff0a77ac */ /* 0x000e240008000a00 */
[----:B------:R-:W3:Y:S08]  /*1ed0*/  LDC.64 R20, c[0x0][0x398] ;  /* 0x0000e600ff147b82 */ /* 0x000ef00000000a00 */
[----:B------:R-:W4:Y:S01]  /*1ee0*/  LDC.64 R2, c[0x0][0x398] ;  /* 0x0000e600ff027b82 */ /* 0x000f220000000a00 */
[----:B--2---:R-:W-:Y:S01]  /*1ef0*/  IMAD R8, R0, UR6, RZ ;  /* 0x0000000600087c24 */ /* 0x004fe2000f8e02ff */
[----:B------:R-:W-:-:S03]  /*1f00*/  USHF.L.U64.HI UR8, UR6, 0x2, UR7 ;  /* 0x0000000206087899 */ /* 0x000fc60008010207 */
[C---:B------:R-:W-:Y:S01]  /*1f10*/  IMAD R17, R5.reuse, UR7, R8 ;  /* 0x0000000705117c24 */ /* 0x040fe2000f8e0208 */
[----:B-1----:R-:W-:-:S04]  /*1f20*/  LEA R12, P0, R5, R12, 0x3 ;  /* 0x0000000c050c7211 */ /* 0x002fc800078018ff */
[C-C-:B------:R-:W-:Y:S01]  /*1f30*/  LEA.HI.X R27, R5.reuse, R13, R0.reuse, 0x3, P0 ;  /* 0x0000000d051b7211 */ /* 0x140fe200000f1c00 */
[----:B------:R-:W-:Y:S01]  /*1f40*/  IMAD.X R13, RZ, RZ, R0, P2 ;  /* 0x000000ffff0d7224 */ /* 0x000fe200010e0600 */
[C---:B------:R-:W-:Y:S02]  /*1f50*/  IADD3 R6, P0, PT, R5.reuse, 0x3, RZ ;  /* 0x0000000305067810 */ /* 0x040fe40007f1e0ff */
[----:B------:R-:W-:Y:S01]  /*1f60*/  IADD3 R12, P1, PT, R12, 0x10, RZ ;  /* 0x000000100c0c7810 */ /* 0x000fe20007f3e0ff */
[----:B---3--:R-:W-:-:S04]  /*1f70*/  IMAD.WIDE.U32 R20, R5, UR6, R20 ;  /* 0x0000000605147c25 */ /* 0x008fc8000f8e0014 */
[----:B------:R-:W-:Y:S02]  /*1f80*/  IMAD.X R11, RZ, RZ, R0, P0 ;  /* 0x000000ffff0b7224 */ /* 0x000fe400000e0600 */
[----:B------:R-:W-:Y:S02]  /*1f90*/  IMAD.X R27, RZ, RZ, R27, P1 ;  /* 0x000000ffff1b7224 */ /* 0x000fe400008e061b */
[----:B0---4-:R-:W-:-:S07]  /*1fa0*/  IMAD.IADD R8, R21, 0x1, R17 ;  /* 0x0000000115087824 */ /* 0x011fce00078e0211 */
.L_x_18:
[-C--:B------:R-:W-:Y:S01]  /*1fb0*/  IMAD R10, R9, R2.reuse, RZ ;  /* 0x00000002090a7224 */ /* 0x080fe200078e02ff */
[----:B0-----:R-:W0:Y:S01]  /*1fc0*/  LDC.64 R24, c[0x0][0x388] ;  /* 0x0000e200ff187b82 */ /* 0x001e220000000a00 */
[C---:B------:R-:W-:Y:S01]  /*1fd0*/  IMAD.WIDE.U32 R18, R4.reuse, R2, UR4 ;  /* 0x0000000404127e25 */ /* 0x040fe2000f8e0002 */
[----:B------:R-:W-:Y:S01]  /*1fe0*/  BSSY.RECONVERGENT B0, `(.L_x_14) ;  /* 0x0000016000007945 */ /* 0x000fe20003800200 */
[----:B------:R-:W-:Y:S02]  /*1ff0*/  ISETP.GE.AND P0, PT, R15, RZ, PT ;  /* 0x000000ff0f00720c */ /* 0x000fe40003f06270 */
[----:B------:R-:W-:Y:S01]  /*2000*/  IMAD R23, R4, R3, R10 ;  /* 0x0000000304177224 */ /* 0x000fe200078e020a */
[----:B------:R-:W-:Y:S01]  /*2010*/  MOV R52, 0x2140 ;  /* 0x0000214000347802 */ /* 0x000fe20000000f00 */
[----:B------:R-:W-:Y:S02]  /*2020*/  IMAD.MOV.U32 R22, RZ, RZ, R18 ;  /* 0x000000ffff167224 */ /* 0x000fe400078e0012 */
[----:B------:R-:W-:-:S02]  /*2030*/  IMAD.IADD R23, R19, 0x1, R23 ;  /* 0x0000000113177824 */ /* 0x000fc400078e0217 */
[----:B------:R-:W-:Y:S02]  /*2040*/  IMAD.MOV.U32 R28, RZ, RZ, R14 ;  /* 0x000000ffff1c7224 */ /* 0x000fe400078e000e */
[----:B------:R-:W1:Y:S01]  /*2050*/  I2F.F64.U64 R44, R22 ;  /* 0x00000016002c7312 */ /* 0x000e620000301800 */
[----:B------:R-:W-:Y:S01]  /*2060*/  IMAD.MOV.U32 R51, RZ, RZ, R15 ;  /* 0x000000ffff337224 */ /* 0x000fe200078e000f */
[----:B0-----:R-:W-:Y:S01]  /*2070*/  ISETP.NE.U32.AND P1, PT, R24, 0x1, PT ;  /* 0x000000011800780c */ /* 0x001fe20003f25070 */
[----:B------:R-:W-:Y:S01]  /*2080*/  IMAD.MOV.U32 R24, RZ, RZ, R12 ;  /* 0x000000ffff187224 */ /* 0x000fe200078e000c */
[----:B-1----:R-:W-:Y:S01]  /*2090*/  SHF.R.U32.HI R10, RZ, 0x14, R45 ;  /* 0x00000014ff0a7819 */ /* 0x002fe2000001162d */
[----:B------:R-:W-:Y:S01]  /*20a0*/  IMAD.MOV.U32 R50, RZ, RZ, R44 ;  /* 0x000000ffff327224 */ /* 0x000fe200078e002c */
[----:B------:R-:W-:Y:S01]  /*20b0*/  ISETP.NE.AND.EX P1, PT, R25, RZ, PT, P1 ;  /* 0x000000ff1900720c */ /* 0x000fe20003f25310 */
        /* <DEDUP_REMOVED lines=9> */
.L_x_14:
[----:B------:R-:W-:Y:S01]  /*2150*/  DADD R26, -RZ, -R28 ;  /* 0x00000000ff1a7229 */ /* 0x000fe2000000091c */
[----:B------:R-:W-:Y:S01]  /*2160*/  ISETP.NE.U32.AND P3, PT, R18, RZ, PT ;  /* 0x000000ff1200720c */ /* 0x000fe20003f65070 */
[----:B------:R-:W-:Y:S01]  /*2170*/  BSSY.RECONVERGENT B0, `(.L_x_15) ;  /* 0x000001b000007945 */ /* 0x000fe20003800200 */
[----:B------:R-:W-:Y:S01]  /*2180*/  IADD3 R16, P4, PT, R20, UR4, RZ ;  /* 0x0000000414107c10 */ /* 0x000fe2000ff9e0ff */
[----:B------:R-:W-:Y:S01]  /*2190*/  IMAD.MOV.U32 R51, RZ, RZ, R15 ;  /* 0x000000ffff337224 */ /* 0x000fe200078e000f */
[----:B------:R-:W-:Y:S02]  /*21a0*/  MOV R52, 0x2320 ;  /* 0x0000232000347802 */ /* 0x000fe40000000f00 */
[----:B------:R-:W-:-:S03]  /*21b0*/  IADD3.X R17, PT, PT, R8, UR5, RZ, P4, !PT ;  /* 0x0000000508117c10 */ /* 0x000fc6000a7fe4ff */
[-C--:B------:R-:W-:Y:S01]  /*21c0*/  FSEL R19, R26, R28.reuse, !P2 ;  /* 0x0000001c1a137208 */ /* 0x080fe20005000000 */
[----:B------:R-:W0:Y:S01]  /*21d0*/  I2F.F64.U64 R44, R16 ;  /* 0x00000010002c7312 */ /* 0x000e220000301800 */
[-C--:B------:R-:W-:Y:S02]  /*21e0*/  FSEL R10, R27, R29.reuse, !P2 ;  /* 0x0000001d1b0a7208 */ /* 0x080fe40005000000 */
[----:B------:R-:W-:Y:S02]  /*21f0*/  ISETP.NE.AND.EX P2, PT, R23, RZ, PT, P3 ;  /* 0x000000ff1700720c */ /* 0x000fe40003f45330 */
[----:B------:R-:W-:Y:S01]  /*2200*/  FSEL R18, R19, R28, !P0 ;  /* 0x0000001c13127208 */ /* 0x000fe20004000000 */
[----:B------:R-:W-:Y:S01]  /*2210*/  IMAD.MOV.U32 R28, RZ, RZ, R14 ;  /* 0x000000ffff1c7224 */ /* 0x000fe200078e000e */
[----:B------:R-:W-:Y:S02]  /*2220*/  FSEL R10, R10, R29, !P0 ;  /* 0x0000001d0a0a7208 */ /* 0x000fe40004000000 */
[----:B------:R-:W-:-:S02]  /*2230*/  FSEL R18, R18, RZ, P2 ;  /* 0x000000ff12127208 */ /* 0x000fc40001000000 */
[----:B------:R-:W-:Y:S02]  /*2240*/  FSEL R10, R10, 1.875, P2 ;  /* 0x3ff000000a0a7808 */ /* 0x000fe40001000000 */
[----:B------:R-:W-:Y:S02]  /*2250*/  FSEL R18, R18, RZ, P1 ;  /* 0x000000ff12127208 */ /* 0x000fe40000800000 */
[----:B------:R-:W-:Y:S01]  /*2260*/  FSEL R19, R10, 1.875, P1 ;  /* 0x3ff000000a137808 */ /* 0x000fe20000800000 */
[----:B0-----:R-:W-:Y:S01]  /*2270*/  IMAD.MOV.U32 R50, RZ, RZ, R44 ;  /* 0x000000ffff327224 */ /* 0x001fe200078e002c */
[----:B------:R-:W-:-:S04]  /*2280*/  SHF.R.U32.HI R10, RZ, 0x14, R45 ;  /* 0x00000014ff0a7819 */ /* 0x000fc8000001162d */
[----:B------:R-:W0:Y:S01]  /*2290*/  F2I.U64.F64.TRUNC R18, R18 ;  /* 0x0000001200127311 */ /* 0x000e22000030d800 */
[----:B------:R-:W-:-:S05]  /*22a0*/  LOP3.LUT R10, R10, 0x7ff, RZ, 0xc0, !PT ;  /* 0x000007ff0a0a7812 */ /* 0x000fca00078ec0ff */
[----:B------:R-:W-:-:S05]  /*22b0*/  VIADD R23, R10, 0xfffffc0c ;  /* 0xfffffc0c0a177836 */ /* 0x000fca0000000000 */
[CC--:B------:R-:W-:Y:S02]  /*22c0*/  SHF.L.U32 R10, R44.reuse, R23.reuse, RZ ;  /* 0x000000172c0a7219 */ /* 0x0c0fe400000006ff */
[----:B------:R-:W-:Y:S01]  /*22d0*/  SHF.L.U64.HI R23, R44, R23, R45 ;  /* 0x000000172c177219 */ /* 0x000fe2000001022d */
[----:B0-----:R0:W-:Y:S01]  /*22e0*/  STG.E.64 desc[UR14][R24.64+-0x10], R18 ;  /* 0xfffff01218007986 */ /* 0x0011e2000c101b0e */
[----:B------:R-:W-:-:S04]  /*22f0*/  ISETP.NE.U32.AND P2, PT, R10, RZ, PT ;  /* 0x000000ff0a00720c */ /* 0x000fc80003f45070 */
[----:B------:R-:W-:-:S13]  /*2300*/  ISETP.NE.AND.EX P2, PT, R23, -0x80000000, PT, P2 ;  /* 0x800000001700780c */ /* 0x000fda0003f45320 */
[----:B0-----:R-:W-:Y:S05]  /*2310*/  CALL.REL.NOINC `($logspace_u64_vec4$__internal_accurate_pow) ;  /* 0x0000000400687944 */ /* 0x001fea0003c00000 */
[----:B------:R-:W-:Y:S05]  /*2320*/  BSYNC.RECONVERGENT B0 ;  /* 0x0000000000007941 */ /* 0x000fea0003800200 */
.L_x_15:
[----:B------:R-:W-:Y:S01]  /*2330*/  DADD R22, -RZ, -R28 ;  /* 0x00000000ff167229 */ /* 0x000fe2000000091c */
[-C--:B------:R-:W-:Y:S01]  /*2340*/  IMAD R10, R13, R2.reuse, RZ ;  /* 0x000000020d0a7224 */ /* 0x080fe200078e02ff */
[----:B------:R-:W-:Y:S01]  /*2350*/  ISETP.NE.U32.AND P3, PT, R16, RZ, PT ;  /* 0x000000ff1000720c */ /* 0x000fe20003f65070 */
[C---:B------:R-:W-:Y:S01]  /*2360*/  IMAD.WIDE.U32 R18, R7.reuse, R2, UR4 ;  /* 0x0000000407127e25 */ /* 0x040fe2000f8e0002 */
[----:B------:R-:W-:Y:S01]  /*2370*/  BSSY.RECONVERGENT B0, `(.L_x_16) ;  /* 0x000001c000007945 */ /* 0x000fe20003800200 */
[----:B------:R-:W-:Y:S02]  /*2380*/  MOV R52, 0x2530 ;  /* 0x0000253000347802 */ /* 0x000fe40000000f00 */
[----:B------:R-:W-:Y:S02]  /*2390*/  IMAD R31, R7, R3, R10 ;  /* 0x00000003071f7224 */ /* 0x000fe400078e020a */
[----:B------:R-:W-:Y:S01]  /*23a0*/  IMAD.MOV.U32 R51, RZ, RZ, R15 ;  /* 0x000000ffff337224 */ /* 0x000fe200078e000f */
[----:B------:R-:W-:Y:S01]  /*23b0*/  FSEL R27, R22, R28, !P2 ;  /* 0x0000001c161b7208 */ /* 0x000fe20005000000 */
[----:B------:R-:W-:Y:S01]  /*23c0*/  IMAD.MOV.U32 R22, RZ, RZ, R18 ;  /* 0x000000ffff167224 */ /* 0x000fe200078e0012 */
[----:B------:R-:W-:Y:S01]  /*23d0*/  FSEL R10, R23, R29, !P2 ;  /* 0x0000001d170a7208 */ /* 0x000fe20005000000 */
[----:B------:R-:W-:Y:S01]  /*23e0*/  IMAD.IADD R23, R19, 0x1, R31 ;  /* 0x0000000113177824 */ /* 0x000fe200078e021f */
[----:B------:R-:W-:-:S02]  /*23f0*/  ISETP.NE.AND.EX P2, PT, R17, RZ, PT, P3 ;  /* 0x000000ff1100720c */ /* 0x000fc40003f45330 */
[----:B------:R-:W-:Y:S01]  /*2400*/  FSEL R16, R27, R28, !P0 ;  /* 0x0000001c1b107208 */ /* 0x000fe20004000000 */
[----:B------:R-:W0:Y:S01]  /*2410*/  I2F.F64.U64 R44, R22 ;  /* 0x00000016002c7312 */ /* 0x000e220000301800 */
[----:B------:R-:W-:Y:S01]  /*2420*/  FSEL R10, R10, R29, !P0 ;  /* 0x0000001d0a0a7208 */ /* 0x000fe20004000000 */
[----:B------:R-:W-:Y:S01]  /*2430*/  IMAD.MOV.U32 R28, RZ, RZ, R14 ;  /* 0x000000ffff1c7224 */ /* 0x000fe200078e000e */
[----:B------:R-:W-:Y:S02]  /*2440*/  FSEL R16, R16, RZ, P2 ;  /* 0x000000ff10107208 */ /* 0x000fe40001000000 */
[----:B------:R-:W-:Y:S02]  /*2450*/  FSEL R10, R10, 1.875, P2 ;  /* 0x3ff000000a0a7808 */ /* 0x000fe40001000000 */
[----:B------:R-:W-:Y:S02]  /*2460*/  FSEL R16, R16, RZ, P1 ;  /* 0x000000ff10107208 */ /* 0x000fe40000800000 */
[----:B------:R-:W-:-:S06]  /*2470*/  FSEL R17, R10, 1.875, P1 ;  /* 0x3ff000000a117808 */ /* 0x000fcc0000800000 */
[----:B------:R-:W1:Y:S01]  /*2480*/  F2I.U64.F64.TRUNC R16, R16 ;  /* 0x0000001000107311 */ /* 0x000e62000030d800 */
[----:B0-----:R-:W-:Y:S01]  /*2490*/  SHF.R.U32.HI R10, RZ, 0x14, R45 ;  /* 0x00000014ff0a7819 */ /* 0x001fe2000001162d */
[----:B------:R-:W-:-:S03]  /*24a0*/  IMAD.MOV.U32 R50, RZ, RZ, R44 ;  /* 0x000000ffff327224 */ /* 0x000fc600078e002c */
[----:B------:R-:W-:-:S05]  /*24b0*/  LOP3.LUT R10, R10, 0x7ff, RZ, 0xc0, !PT ;  /* 0x000007ff0a0a7812 */ /* 0x000fca00078ec0ff */
[----:B------:R-:W-:Y:S01]  /*24c0*/  VIADD R27, R10, 0xfffffc0c ;  /* 0xfffffc0c0a1b7836 */ /* 0x000fe20000000000 */
[----:B-1----:R0:W-:Y:S04]  /*24d0*/  STG.E.64 desc[UR14][R24.64+-0x8], R16 ;  /* 0xfffff81018007986 */ /* 0x0021e8000c101b0e */
[CC--:B------:R-:W-:Y:S02]  /*24e0*/  SHF.L.U32 R10, R44.reuse, R27.reuse, RZ ;  /* 0x0000001b2c0a7219 */ /* 0x0c0fe400000006ff */
[----:B------:R-:W-:Y:S02]  /*24f0*/  SHF.L.U64.HI R27, R44, R27, R45 ;  /* 0x0000001b2c1b7219 */ /* 0x000fe4000001022d */
[----:B------:R-:W-:-:S04]  /*2500*/  ISETP.NE.U32.AND P2, PT, R10, RZ, PT ;  /* 0x000000ff0a00720c */ /* 0x000fc80003f45070 */
[----:B------:R-:W-:-:S13]  /*2510*/  ISETP.NE.AND.EX P2, PT, R27, -0x80000000, PT, P2 ;  /* 0x800000001b00780c */ /* 0x000fda0003f45320 */
[----:B0-----:R-:W-:Y:S05]  /*2520*/  CALL.REL.NOINC `($logspace_u64_vec4$__internal_accurate_pow) ;  /* 0x0000000000e47944 */ /* 0x001fea0003c00000 */
[----:B------:R-:W-:Y:S05]  /*2530*/  BSYNC.RECONVERGENT B0 ;  /* 0x0000000000007941 */ /* 0x000fea0003800200 */
.L_x_16:
        /* <DEDUP_REMOVED lines=8> */
[-C--:B------:R-:W-:Y:S01]  /*25c0*/  FSEL R31, R26, R28.reuse, !P2 ;  /* 0x0000001c1a1f7208 */ /* 0x080fe20005000000 */
[----:B------:R-:W-:Y:S01]  /*25d0*/  IMAD.IADD R19, R17, 0x1, R19 ;  /* 0x0000000111137824 */ /* 0x000fe200078e0213 */
[-C--:B------:R-:W-:Y:S01]  /*25e0*/  FSEL R10, R27, R29.reuse, !P2 ;  /* 0x0000001d1b0a7208 */ /* 0x080fe20005000000 */
[----:B------:R-:W-:Y:S01]  /*25f0*/  IMAD.MOV.U32 R51, RZ, RZ, R15 ;  /* 0x000000ffff337224 */ /* 0x000fe200078e000f */
[----:B------:R-:W-:Y:S01]  /*2600*/  ISETP.NE.AND.EX P2, PT, R23, RZ, PT, P3 ;  /* 0x000000ff1700720c */ /* 0x000fe20003f45330 */
[----:B------:R-:W0:Y:S01]  /*2610*/  I2F.F64.U64 R44, R18 ;  /* 0x00000012002c7312 */ /* 0x000e220000301800 */
[----:B------:R-:W-:Y:S01]  /*2620*/  FSEL R22, R31, R28, !P0 ;  /* 0x0000001c1f167208 */ /* 0x000fe20004000000 */
[----:B------:R-:W-:Y:S01]  /*2630*/  IMAD.MOV.U32 R28, RZ, RZ, R14 ;  /* 0x000000ffff1c7224 */ /* 0x000fe200078e000e */
[----:B------:R-:W-:-:S02]  /*2640*/  FSEL R10, R10, R29, !P0 ;  /* 0x0000001d0a0a7208 */ /* 0x000fc40004000000 */
[----:B------:R-:W-:Y:S02]  /*2650*/  FSEL R22, R22, RZ, P2 ;  /* 0x000000ff16167208 */ /* 0x000fe40001000000 */
[----:B------:R-:W-:Y:S02]  /*2660*/  FSEL R10, R10, 1.875, P2 ;  /* 0x3ff000000a0a7808 */ /* 0x000fe40001000000 */
[----:B------:R-:W-:Y:S02]  /*2670*/  FSEL R22, R22, RZ, P1 ;  /* 0x000000ff16167208 */ /* 0x000fe40000800000 */
[----:B------:R-:W-:Y:S02]  /*2680*/  FSEL R23, R10, 1.875, P1 ;  /* 0x3ff000000a177808 */ /* 0x000fe40000800000 */
[----:B0-----:R-:W-:Y:S01]  /*2690*/  SHF.R.U32.HI R10, RZ, 0x14, R45 ;  /* 0x00000014ff0a7819 */ /* 0x001fe2000001162d */
[----:B------:R-:W-:-:S03]  /*26a0*/  IMAD.MOV.U32 R50, RZ, RZ, R44 ;  /* 0x000000ffff327224 */ /* 0x000fc600078e002c */
        /* <DEDUP_REMOVED lines=10> */
.L_x_17:
[----:B------:R-:W-:Y:S01]  /*2750*/  DADD R22, -RZ, -R28 ;  /* 0x00000000ff167229 */ /* 0x000fe2000000091c */
[----:B------:R-:W-:Y:S01]  /*2760*/  ISETP.NE.U32.AND P3, PT, R16, RZ, PT ;  /* 0x000000ff1000720c */ /* 0x000fe20003f65070 */
[----:B------:R-:W-:-:S04]  /*2770*/  ULEA UR4, UP0, UR6, UR4, 0x2 ;  /* 0x0000000406047291 */ /* 0x000fc8000f8010ff */
[----:B------:R-:W-:-:S04]  /*2780*/  UIADD3.X UR5, UPT, UPT, UR5, UR8, URZ, UP0, !UPT ;  /* 0x0000000805057290 */ /* 0x000fc800087fe4ff */
[-C--:B------:R-:W-:Y:S02]  /*2790*/  FSEL R17, R22, R28.reuse, !P2 ;  /* 0x0000001c16117208 */ /* 0x080fe40005000000 */
[-C--:B------:R-:W-:Y:S02]  /*27a0*/  FSEL R10, R23, R29.reuse, !P2 ;  /* 0x0000001d170a7208 */ /* 0x080fe40005000000 */
[----:B------:R-:W-:Y:S02]  /*27b0*/  ISETP.NE.AND.EX P2, PT, R19, RZ, PT, P3 ;  /* 0x000000ff1300720c */ /* 0x000fe40003f45330 */
[----:B------:R-:W-:Y:S02]  /*27c0*/  FSEL R16, R17, R28, !P0 ;  /* 0x0000001c11107208 */ /* 0x000fe40004000000 */
[----:B------:R-:W-:Y:S02]  /*27d0*/  FSEL R10, R10, R29, !P0 ;  /* 0x0000001d0a0a7208 */ /* 0x000fe40004000000 */
[----:B------:R-:W-:-:S02]  /*27e0*/  FSEL R16, R16, RZ, P2 ;  /* 0x000000ff10107208 */ /* 0x000fc40001000000 */
[----:B------:R-:W-:Y:S02]  /*27f0*/  FSEL R10, R10, 1.875, P2 ;  /* 0x3ff000000a0a7808 */ /* 0x000fe40001000000 */
[----:B------:R-:W-:Y:S02]  /*2800*/  FSEL R16, R16, RZ, P1 ;  /* 0x000000ff10107208 */ /* 0x000fe40000800000 */
[----:B------:R-:W-:Y:S02]  /*2810*/  FSEL R17, R10, 1.875, P1 ;  /* 0x3ff000000a117808 */ /* 0x000fe40000800000 */
[----:B------:R-:W-:Y:S02]  /*2820*/  IADD3 R5, P0, PT, R5, 0x4, RZ ;  /* 0x0000000405057810 */ /* 0x000fe40007f1e0ff */
[----:B------:R-:W-:Y:S02]  /*2830*/  IADD3 R12, P1, PT, R24, 0x20, RZ ;  /* 0x00000020180c7810 */ /* 0x000fe40007f3e0ff */
[----:B------:R-:W0:Y:S01]  /*2840*/  F2I.U64.F64.TRUNC R16, R16 ;  /* 0x0000001000107311 */ /* 0x000e22000030d800 */
[----:B------:R-:W-:Y:S01]  /*2850*/  IMAD.X R0, RZ, RZ, R0, P0 ;  /* 0x000000ffff007224 */ /* 0x000fe200000e0600 */
[----:B------:R-:W-:Y:S01]  /*2860*/  ISETP.GE.U32.AND P0, PT, R5, UR10, PT ;  /* 0x0000000a05007c0c */ /* 0x000fe2000bf06070 */
[----:B------:R-:W-:-:S03]  /*2870*/  IMAD.X R27, RZ, RZ, R25, P1 ;  /* 0x000000ffff1b7224 */ /* 0x000fc600008e0619 */
[----:B------:R-:W-:Y:S01]  /*2880*/  ISETP.GE.U32.AND.EX P0, PT, R0, UR11, PT, P0 ;  /* 0x0000000b00007c0c */ /* 0x000fe2000bf06100 */
[----:B0-----:R0:W-:-:S12]  /*2890*/  STG.E.64 desc[UR14][R24.64+0x8], R16 ;  /* 0x0000081018007986 */ /* 0x0011d8000c101b0e */
[----:B------:R-:W-:Y:S05]  /*28a0*/  @!P0 BRA `(.L_x_18) ;  /* 0xfffffff400c08947 */ /* 0x000fea000383ffff */
[----:B------:R-:W-:Y:S05]  /*28b0*/  EXIT ;  /* 0x000000000000794d */ /* 0x000fea0003800000 */
        .type           $logspace_u64_vec4$__internal_accurate_pow,@function
        .size           $logspace_u64_vec4$__internal_accurate_pow,(.L_x_372 - $logspace_u64_vec4$__internal_accurate_pow)
$logspace_u64_vec4$__internal_accurate_pow:
[----:B------:R-:W-:Y:S01]  /*28c0*/  ISETP.GT.U32.AND P5, PT, R51, 0xfffff, PT ;  /* 0x000fffff3300780c */ /* 0x000fe20003fa4070 */
[----:B------:R-:W-:Y:S01]  /*28d0*/  IMAD.MOV.U32 R29, RZ, RZ, R51 ;  /* 0x000000ffff1d7224 */ /* 0x000fe200078e0033 */
[----:B------:R-:W-:Y:S01]  /*28e0*/  UMOV UR18, 0x7d2cafe2 ;  /* 0x7d2cafe200127882 */ /* 0x000fe20000000000 */
[----:B------:R-:W-:Y:S01]  /*28f0*/  UMOV UR19, 0x3eb0f5ff ;  /* 0x3eb0f5ff00137882 */ /* 0x000fe20000000000 */
[----:B------:R-:W-:Y:S01]  /*2900*/  UMOV UR20, 0x3b39803f ;  /* 0x3b39803f00147882 */ /* 0x000fe20000000000 */
[----:B------:R-:W-:-:S08]  /*2910*/  UMOV UR21, 0x3c7abc9e ;  /* 0x3c7abc9e00157882 */ /* 0x000fd00000000000 */
[----:B------:R-:W-:-:S10]  /*2920*/  @!P5 DMUL R48, R28, 1.80143985094819840000e+16 ;  /* 0x435000001c30d828 */ /* 0x000fd40000000000 */
[----:B------:R-:W-:Y:S02]  /*2930*/  @!P5 IMAD.MOV.U32 R29, RZ, RZ, R49 ;  /* 0x000000ffff1dd224 */ /* 0x000fe400078e0031 */
[----:B------:R-:W-:-:S03]  /*2940*/  @!P5 IMAD.MOV.U32 R28, RZ, RZ, R48 ;  /* 0x000000ffff1cd224 */ /* 0x000fc600078e0030 */
[----:B------:R-:W-:Y:S01]  /*2950*/  LOP3.LUT R29, R29, 0x800fffff, RZ, 0xc0, !PT ;  /* 0x800fffff1d1d7812 */ /* 0x000fe200078ec0ff */
[----:B------:R-:W-:-:S03]  /*2960*/  IMAD.MOV.U32 R34, RZ, RZ, R28 ;  /* 0x000000ffff227224 */ /* 0x000fc600078e001c */
[----:B------:R-:W-:-:S04]  /*2970*/  LOP3.LUT R29, R29, 0x3ff00000, RZ, 0xfc, !PT ;  /* 0x3ff000001d1d7812 */ /* 0x000fc800078efcff */
[----:B------:R-:W-:Y:S01]  /*2980*/  ISETP.GE.U32.AND P3, PT, R29, 0x3ff6a09f, PT ;  /* 0x3ff6a09f1d00780c */ /* 0x000fe20003f66070 */
[----:B------:R-:W-:-:S12]  /*2990*/  IMAD.MOV.U32 R35, RZ, RZ, R29 ;  /* 0x000000ffff237224 */ /* 0x000fd800078e001d */
[----:B------:R-:W-:-:S04]  /*29a0*/  @P3 VIADD R28, R35, 0xfff00000 ;  /* 0xfff00000231c3836 */ /* 0x000fc80000000000 */
[----:B------:R-:W-:Y:S02]  /*29b0*/  @P3 IMAD.MOV.U32 R35, RZ, RZ, R28 ;  /* 0x000000ffff233224 */ /* 0x000fe400078e001c */
[----:B------:R-:W-:-:S04]  /*29c0*/  IMAD.MOV.U32 R28, RZ, RZ, RZ ;  /* 0x000000ffff1c7224 */ /* 0x000fc800078e00ff */
[C---:B------:R-:W-:Y:S02]  /*29d0*/  DADD R30, R34.reuse, 1 ;  /* 0x3ff00000221e7429 */ /* 0x040fe40000000000 */
[----:B------:R-:W-:-:S04]  /*29e0*/  DADD R34, R34, -1 ;  /* 0xbff0000022227429 */ /* 0x000fc80000000000 */
[----:B------:R-:W0:Y:S02]  /*29f0*/  MUFU.RCP64H R29, R31 ;  /* 0x0000001f001d7308 */ /* 0x000e240000001800 */
[----:B0-----:R-:W-:-:S08]  /*2a00*/  DFMA R32, -R30, R28, 1 ;  /* 0x3ff000001e20742b */ /* 0x001fd0000000011c */
[----:B------:R-:W-:-:S08]  /*2a10*/  DFMA R32, R32, R32, R32 ;  /* 0x000000202020722b */ /* 0x000fd00000000020 */
[----:B------:R-:W-:Y:S01]  /*2a20*/  DFMA R32, R28, R32, R28 ;  /* 0x000000201c20722b */ /* 0x000fe2000000001c */
[----:B------:R-:W-:Y:S02]  /*2a30*/  IMAD.MOV.U32 R28, RZ, RZ, 0x41ad3b5a ;  /* 0x41ad3b5aff1c7424 */ /* 0x000fe400078e00ff */
[----:B------:R-:W-:-:S05]  /*2a40*/  IMAD.MOV.U32 R29, RZ, RZ, 0x3ed0f5d2 ;  /* 0x3ed0f5d2ff1d7424 */ /* 0x000fca00078e00ff */
[----:B------:R-:W-:-:S08]  /*2a50*/  DMUL R46, R34, R32 ;  /* 0x00000020222e7228 */ /* 0x000fd00000000000 */
[----:B------:R-:W-:-:S08]  /*2a60*/  DFMA R46, R34, R32, R46 ;  /* 0x00000020222e722b */ /* 0x000fd0000000002e */
[----:B------:R-:W-:-:S08]  /*2a70*/  DMUL R36, R46, R46 ;  /* 0x0000002e2e247228 */ /* 0x000fd00000000000 */
[----:B------:R-:W-:Y:S01]  /*2a80*/  DFMA R28, R36, UR18, R28 ;  /* 0x00000012241c7c2b */ /* 0x000fe2000800001c */
[----:B------:R-:W-:Y:S01]  /*2a90*/  UMOV UR18, 0x75488a3f ;  /* 0x75488a3f00127882 */ /* 0x000fe20000000000 */
[----:B------:R-:W-:-:S06]  /*2aa0*/  UMOV UR19, 0x3ef3b20a ;  /* 0x3ef3b20a00137882 */ /* 0x000fcc0000000000 */
[----:B------:R-:W-:Y:S01]  /*2ab0*/  DFMA R30, R36, R28, UR18 ;  /* 0x00000012241e7e2b */ /* 0x000fe2000800001c */
[----:B------:R-:W-:Y:S01]  /*2ac0*/  UMOV UR18, 0xe4faecd5 ;  /* 0xe4faecd500127882 */ /* 0x000fe20000000000 */
[----:B------:R-:W-:Y:S01]  /*2ad0*/  UMOV UR19, 0x3f1745cd ;  /* 0x3f1745cd00137882 */ /* 0x000fe20000000000 */
[----:B------:R-:W-:-:S05]  /*2ae0*/  DADD R28, R34, -R46 ;  /* 0x00000000221c7229 */ /* 0x000fca000000082e */
[----:B------:R-:W-:Y:S01]  /*2af0*/  DFMA R30, R36, R30, UR18 ;  /* 0x00000012241e7e2b */ /* 0x000fe2000800001e */
[----:B------:R-:W-:Y:S01]  /*2b00*/  UMOV UR18, 0x258a578b ;  /* 0x258a578b00127882 */ /* 0x000fe20000000000 */
[----:B------:R-:W-:Y:S01]  /*2b10*/  UMOV UR19, 0x3f3c71c7 ;  /* 0x3f3c71c700137882 */ /* 0x000fe20000000000 */
[----:B------:R-:W-:-:S05]  /*2b20*/  DADD R28, R28, R28 ;  /* 0x000000001c1c7229 */ /* 0x000fca000000001c */
[----:B------:R-:W-:Y:S01]  /*2b30*/  DFMA R30, R36, R30, UR18 ;  /* 0x00000012241e7e2b */ /* 0x000fe2000800001e */
[----:B------:R-:W-:Y:S01]  /*2b40*/  UMOV UR18, 0x9242b910 ;  /* 0x9242b91000127882 */ /* 0x000fe20000000000 */
[----:B------:R-:W-:Y:S01]  /*2b50*/  UMOV UR19, 0x3f624924 ;  /* 0x3f62492400137882 */ /* 0x000fe20000000000 */
[-C--:B------:R-:W-:Y:S02]  /*2b60*/  DFMA R28, R34, -R46.reuse, R28 ;  /* 0x8000002e221c722b */ /* 0x080fe4000000001c */
[----:B------:R-:W-:-:S03]  /*2b70*/  DMUL R34, R46, R46 ;  /* 0x0000002e2e227228 */ /* 0x000fc60000000000 */
[----:B------:R-:W-:Y:S01]  /*2b80*/  DFMA R30, R36, R30, UR18 ;  /* 0x00000012241e7e2b */ /* 0x000fe2000800001e */
[----:B------:R-:W-:Y:S01]  /*2b90*/  UMOV UR18, 0x99999dfb ;  /* 0x99999dfb00127882 */ /* 0x000fe20000000000 */
[----:B------:R-:W-:Y:S01]  /*2ba0*/  UMOV UR19, 0x3f899999 ;  /* 0x3f89999900137882 */ /* 0x000fe20000000000 */
[----:B------:R-:W-:-:S05]  /*2bb0*/  DMUL R28, R32, R28 ;  /* 0x0000001c201c7228 */ /* 0x000fca0000000000 */
[----:B------:R-:W-:Y:S01]  /*2bc0*/  DFMA R30, R36, R30, UR18 ;  /* 0x00000012241e7e2b */ /* 0x000fe2000800001e */
[----:B------:R-:W-:Y:S01]  /*2bd0*/  UMOV UR18, 0x55555555 ;  /* 0x5555555500127882 */ /* 0x000fe20000000000 */
[----:B------:R-:W-:-:S03]  /*2be0*/  UMOV UR19, 0x3fb55555 ;  /* 0x3fb5555500137882 */ /* 0x000fc60000000000 */
[----:B------:R-:W-:Y:S02]  /*2bf0*/  VIADD R39, R29, 0x100000 ;  /* 0x001000001d277836 */ /* 0x000fe40000000000 */
[----:B------:R-:W-:Y:S01]  /*2c00*/  IMAD.MOV.U32 R38, RZ, RZ, R28 ;  /* 0x000000ffff267224 */ /* 0x000fe200078e001c */
[----:B------:R-:W-:-:S08]  /*2c10*/  DFMA R40, R36, R30, UR18 ;  /* 0x0000001224287e2b */ /* 0x000fd0000800001e */
[----:B------:R-:W-:Y:S01]  /*2c20*/  DADD R32, -R40, UR18 ;  /* 0x0000001228207e29 */ /* 0x000fe20008000100 */
[----:B------:R-:W-:Y:S01]  /*2c30*/  UMOV UR18, 0xb9e7b0 ;  /* 0x00b9e7b000127882 */ /* 0x000fe20000000000 */
[----:B------:R-:W-:-:S06]  /*2c40*/  UMOV UR19, 0x3c46a4cb ;  /* 0x3c46a4cb00137882 */ /* 0x000fcc0000000000 */
[----:B------:R-:W-:Y:S02]  /*2c50*/  DFMA R32, R36, R30, R32 ;  /* 0x0000001e2420722b */ /* 0x000fe40000000020 */
[C---:B------:R-:W-:Y:S02]  /*2c60*/  DFMA R36, R46.reuse, R46, -R34 ;  /* 0x0000002e2e24722b */ /* 0x040fe40000000822 */
[----:B------:R-:W-:-:S04]  /*2c70*/  DMUL R30, R46, R34 ;  /* 0x000000222e1e7228 */ /* 0x000fc80000000000 */
[----:B------:R-:W-:Y:S01]  /*2c80*/  DADD R32, R32, -UR18 ;  /* 0x8000001220207e29 */ /* 0x000fe20008000000 */
[----:B------:R-:W-:Y:S01]  /*2c90*/  UMOV UR18, 0x80000000 ;  /* 0x8000000000127882 */ /* 0x000fe20000000000 */
[C---:B------:R-:W-:Y:S01]  /*2ca0*/  DFMA R38, R46.reuse, R38, R36 ;  /* 0x000000262e26722b */ /* 0x040fe20000000024 */
[----:B------:R-:W-:Y:S01]  /*2cb0*/  UMOV UR19, 0x43300000 ;  /* 0x4330000000137882 */ /* 0x000fe20000000000 */
[----:B------:R-:W-:-:S08]  /*2cc0*/  DFMA R36, R46, R34, -R30 ;  /* 0x000000222e24722b */ /* 0x000fd0000000081e */
[----:B------:R-:W-:Y:S02]  /*2cd0*/  DFMA R36, R28, R34, R36 ;  /* 0x000000221c24722b */ /* 0x000fe40000000024 */
[----:B------:R-:W-:-:S06]  /*2ce0*/  DADD R34, R40, R32 ;  /* 0x0000000028227229 */ /* 0x000fcc0000000020 */
[----:B------:R-:W-:Y:S02]  /*2cf0*/  DFMA R36, R46, R38, R36 ;  /* 0x000000262e24722b */ /* 0x000fe40000000024 */
[----:B------:R-:W-:Y:S02]  /*2d00*/  DMUL R38, R34, R30 ;  /* 0x0000001e22267228 */ /* 0x000fe40000000000 */
[----:B------:R-:W-:-:S06]  /*2d10*/  DADD R40, R40, -R34 ;  /* 0x0000000028287229 */ /* 0x000fcc0000000822 */
[----:B------:R-:W-:Y:S02]  /*2d20*/  DFMA R42, R34, R30, -R38 ;  /* 0x0000001e222a722b */ /* 0x000fe40000000826 */
[----:B------:R-:W-:-:S06]  /*2d30*/  DADD R40, R32, R40 ;  /* 0x0000000020287229 */ /* 0x000fcc0000000028 */
[----:B------:R-:W-:Y:S01]  /*2d40*/  DFMA R36, R34, R36, R42 ;  /* 0x000000242224722b */ /* 0x000fe2000000002a */
[----:B------:R-:W-:-:S07]  /*2d50*/  IMAD.MOV.U32 R35, RZ, RZ, 0x43300000 ;  /* 0x43300000ff237424 */ /* 0x000fce00078e00ff */
[----:B------:R-:W-:-:S08]  /*2d60*/  DFMA R36, R40, R30, R36 ;  /* 0x0000001e2824722b */ /* 0x000fd00000000024 */
[----:B------:R-:W-:-:S08]  /*2d70*/  DADD R30, R38, R36 ;  /* 0x00000000261e7229 */ /* 0x000fd00000000024 */
[--C-:B------:R-:W-:Y:S02]  /*2d80*/  DADD R32, R46, R30.reuse ;  /* 0x000000002e207229 */ /* 0x100fe4000000001e */
[----:B------:R-:W-:-:S06]  /*2d90*/  DADD R38, R38, -R30 ;  /* 0x0000000026267229 */ /* 0x000fcc000000081e */
[----:B------:R-:W-:Y:S02]  /*2da0*/  DADD R46, R46, -R32 ;  /* 0x000000002e2e7229 */ /* 0x000fe40000000820 */
[----:B------:R-:W-:-:S06]  /*2db0*/  DADD R38, R36, R38 ;  /* 0x0000000024267229 */ /* 0x000fcc0000000026 */
[----:B------:R-:W-:Y:S01]  /*2dc0*/  DADD R46, R30, R46 ;  /* 0x000000001e2e7229 */ /* 0x000fe2000000002e */
[----:B------:R-:W-:Y:S01]  /*2dd0*/  SHF.R.U32.HI R30, RZ, 0x14, R51 ;  /* 0x00000014ff1e7819 */ /* 0x000fe20000011633 */
[----:B------:R-:W-:Y:S01]  /*2de0*/  IMAD.MOV.U32 R51, RZ, RZ, R45 ;  /* 0x000000ffff337224 */ /* 0x000fe200078e002d */
[----:B------:R-:W-:-:S05]  /*2df0*/  @!P5 LEA.HI R30, R49, 0xffffffca, RZ, 0xc ;  /* 0xffffffca311ed811 */ /* 0x000fca00078f60ff */
[----:B------:R-:W-:Y:S01]  /*2e00*/  DADD R38, R38, R46 ;  /* 0x0000000026267229 */ /* 0x000fe2000000002e */
[C---:B------:R-:W-:Y:S02]  /*2e10*/  VIADD R31, R30.reuse, 0xfffffc01 ;  /* 0xfffffc011e1f7836 */ /* 0x040fe40000000000 */
[----:B------:R-:W-:-:S05]  /*2e20*/  @P3 VIADD R31, R30, 0xfffffc02 ;  /* 0xfffffc021e1f3836 */ /* 0x000fca0000000000 */
[----:B------:R-:W-:Y:S01]  /*2e30*/  DADD R28, R28, R38 ;  /* 0x000000001c1c7229 */ /* 0x000fe20000000026 */
[----:B------:R-:W-:-:S06]  /*2e40*/  LOP3.LUT R34, R31, 0x80000000, RZ, 0x3c, !PT ;  /* 0x800000001f227812 */ /* 0x000fcc00078e3cff */
[----:B------:R-:W-:Y:S01]  /*2e50*/  DADD R34, R34, -UR18 ;  /* 0x8000001222227e29 */ /* 0x000fe20008000000 */
[----:B------:R-:W-:Y:S01]  /*2e60*/  UMOV UR18, 0xfefa39ef ;  /* 0xfefa39ef00127882 */ /* 0x000fe20000000000 */
[----:B------:R-:W-:Y:S01]  /*2e70*/  DADD R36, R32, R28 ;  /* 0x0000000020247229 */ /* 0x000fe2000000001c */
[----:B------:R-:W-:-:S07]  /*2e80*/  UMOV UR19, 0x3fe62e42 ;  /* 0x3fe62e4200137882 */ /* 0x000fce0000000000 */
[--C-:B------:R-:W-:Y:S02]  /*2e90*/  DFMA R30, R34, UR18, R36.reuse ;  /* 0x00000012221e7c2b */ /* 0x100fe40008000024 */
[----:B------:R-:W-:-:S06]  /*2ea0*/  DADD R38, R32, -R36 ;  /* 0x0000000020267229 */ /* 0x000fcc0000000824 */
[----:B------:R-:W-:Y:S02]  /*2eb0*/  DFMA R32, R34, -UR18, R30 ;  /* 0x8000001222207c2b */ /* 0x000fe4000800001e */
[----:B------:R-:W-:Y:S01]  /*2ec0*/  DADD R38, R28, R38 ;  /* 0x000000001c267229 */ /* 0x000fe20000000026 */
[C---:B------:R-:W-:Y:S01]  /*2ed0*/  IMAD.SHL.U32 R28, R51.reuse, 0x2, RZ ;  /* 0x00000002331c7824 */ /* 0x040fe200078e00ff */
[----:B------:R-:W-:-:S04]  /*2ee0*/  LOP3.LUT R29, R51, 0xff0fffff, RZ, 0xc0, !PT ;  /* 0xff0fffff331d7812 */ /* 0x000fc800078ec0ff */
[----:B------:R-:W-:Y:S01]  /*2ef0*/  DADD R32, -R36, R32 ;  /* 0x0000000024207229 */ /* 0x000fe20000000120 */
[----:B------:R-:W-:Y:S01]  /*2f00*/  ISETP.GT.U32.AND P3, PT, R28, -0x2000001, PT ;  /* 0xfdffffff1c00780c */ /* 0x000fe20003f64070 */
[----:B------:R-:W-:Y:S02]  /*2f10*/  IMAD.MOV.U32 R36, RZ, RZ, 0x652b82fe ;  /* 0x652b82feff247424 */ /* 0x000fe400078e00ff */
[----:B------:R-:W-:Y:S01]  /*2f20*/  IMAD.MOV.U32 R37, RZ, RZ, 0x3ff71547 ;  /* 0x3ff71547ff257424 */ /* 0x000fe200078e00ff */
[----:B------:R-:W-:-:S03]  /*2f30*/  SEL R51, R29, R51, P3 ;  /* 0x000000331d337207 */ /* 0x000fc60001800000 */
[----:B------:R-:W-:-:S08]  /*2f40*/  DADD R32, R38, -R32 ;  /* 0x0000000026207229 */ /* 0x000fd00000000820 */
[----:B------:R-:W-:-:S08]  /*2f50*/  DFMA R34, R34, UR20, R32 ;  /* 0x0000001422227c2b */ /* 0x000fd00008000020 */
[----:B------:R-:W-:-:S08]  /*2f60*/  DADD R32, R30, R34 ;  /* 0x000000001e207229 */ /* 0x000fd00000000022 */
[----:B------:R-:W-:Y:S02]  /*2f70*/  DADD R30, R30, -R32 ;  /* 0x000000001e1e7229 */ /* 0x000fe40000000820 */
[----:B------:R-:W-:-:S06]  /*2f80*/  DMUL R28, R32, R50 ;  /* 0x00000032201c7228 */ /* 0x000fcc0000000000 */
[----:B------:R-:W-:Y:S02]  /*2f90*/  DADD R30, R34, R30 ;  /* 0x00000000221e7229 */ /* 0x000fe4000000001e */
[----:B------:R-:W-:-:S08]  /*2fa0*/  DFMA R32, R32, R50, -R28 ;  /* 0x000000322020722b */ /* 0x000fd0000000081c */
[----:B------:R-:W-:-:S08]  /*2fb0*/  DFMA R32, R30, R50, R32 ;  /* 0x000000321e20722b */ /* 0x000fd00000000020 */
[----:B------:R-:W-:-:S08]  /*2fc0*/  DADD R38, R28, R32 ;  /* 0x000000001c267229 */ /* 0x000fd00000000020 */
[----:B------:R-:W-:Y:S02]  /*2fd0*/  DFMA R36, R38, R36, 6.75539944105574400000e+15 ;  /* 0x433800002624742b */ /* 0x000fe40000000024 */
[----:B------:R-:W-:Y:S01]  /*2fe0*/  FSETP.GEU.AND P3, PT, |R39|, 4.1917929649353027344, PT ;  /* 0x4086232b2700780b */ /* 0x000fe20003f6e200 */
[----:B------:R-:W-:-:S05]  /*2ff0*/  DADD R28, R28, -R38 ;  /* 0x000000001c1c7229 */ /* 0x000fca0000000826 */
[----:B------:R-:W-:-:S03]  /*3000*/  DADD R30, R36, -6.75539944105574400000e+15 ;  /* 0xc3380000241e7429 */ /* 0x000fc60000000000 */
[----:B------:R-:W-:-:S05]  /*3010*/  DADD R32, R32, R28 ;  /* 0x0000000020207229 */ /* 0x000fca000000001c */
[----:B------:R-:W-:Y:S01]  /*3020*/  DFMA R34, R30, -UR18, R38 ;  /* 0x800000121e227c2b */ /* 0x000fe20008000026 */
[----:B------:R-:W-:Y:S01]  /*3030*/  UMOV UR18, 0x3b39803f ;  /* 0x3b39803f00127882 */ /* 0x000fe20000000000 */
[----:B------:R-:W-:-:S06]  /*3040*/  UMOV UR19, 0x3c7abc9e ;  /* 0x3c7abc9e00137882 */ /* 0x000fcc0000000000 */
[----:B------:R-:W-:Y:S01]  /*3050*/  DFMA R34, R30, -UR18, R34 ;  /* 0x800000121e227c2b */ /* 0x000fe20008000022 */
[----:B------:R-:W-:Y:S01]  /*3060*/  UMOV UR18, 0x69ce2bdf ;  /* 0x69ce2bdf00127882 */ /* 0x000fe20000000000 */
[----:B------:R-:W-:Y:S01]  /*3070*/  IMAD.MOV.U32 R30, RZ, RZ, -0x35dec16 ;  /* 0xfca213eaff1e7424 */ /* 0x000fe200078e00ff */
[----:B------:R-:W-:Y:S01]  /*3080*/  UMOV UR19, 0x3e5ade15 ;  /* 0x3e5ade1500137882 */ /* 0x000fe20000000000 */
[----:B------:R-:W-:-:S06]  /*3090*/  IMAD.MOV.U32 R31, RZ, RZ, 0x3e928af3 ;  /* 0x3e928af3ff1f7424 */ /* 0x000fcc00078e00ff */
[----:B------:R-:W-:Y:S01]  /*30a0*/  DFMA R30, R34, UR18, R30 ;  /* 0x00000012221e7c2b */ /* 0x000fe2000800001e */
[----:B------:R-:W-:Y:S01]  /*30b0*/  UMOV UR18, 0x62401315 ;  /* 0x6240131500127882 */ /* 0x000fe20000000000 */
[----:B------:R-:W-:-:S06]  /*30c0*/  UMOV UR19, 0x3ec71dee ;  /* 0x3ec71dee00137882 */ /* 0x000fcc0000000000 */
[----:B------:R-:W-:Y:S01]  /*30d0*/  DFMA R30, R34, R30, UR18 ;  /* 0x00000012221e7e2b */ /* 0x000fe2000800001e */
        /* <DEDUP_REMOVED lines=20> */
[----:B------:R-:W-:-:S08]  /*3220*/  DFMA R30, R34, R30, UR18 ;  /* 0x00000012221e7e2b */ /* 0x000fd0000800001e */
[----:B------:R-:W-:-:S08]  /*3230*/  DFMA R30, R34, R30, 1 ;  /* 0x3ff00000221e742b */ /* 0x000fd0000000001e */
[----:B------:R-:W-:-:S10]  /*3240*/  DFMA R30, R34, R30, 1 ;  /* 0x3ff00000221e742b */ /* 0x000fd4000000001e */
[----:B------:R-:W-:Y:S02]  /*3250*/  IMAD R35, R36, 0x100000, R31 ;  /* 0x0010000024237824 */ /* 0x000fe400078e021f */
[----:B------:R-:W-:Y:S01]  /*3260*/  IMAD.MOV.U32 R34, RZ, RZ, R30 ;  /* 0x000000ffff227224 */ /* 0x000fe200078e001e */
[----:B------:R-:W-:Y:S06]  /*3270*/  @!P3 BRA `(.L_x_19) ;  /* 0x000000000030b947 */ /* 0x000fec0003800000 */
[----:B------:R-:W-:Y:S01]  /*3280*/  FSETP.GEU.AND P3, PT, |R39|, 4.2275390625, PT ;  /* 0x408748002700780b */ /* 0x000fe20003f6e200 */
[C---:B------:R-:W-:Y:S02]  /*3290*/  DADD R34, R38.reuse, +INF ;  /* 0x7ff0000026227429 */ /* 0x040fe40000000000 */
[----:B------:R-:W-:-:S08]  /*32a0*/  DSETP.GEU.AND P5, PT, R38, RZ, PT ;  /* 0x000000ff2600722a */ /* 0x000fd00003fae000 */
[----:B------:R-:W-:Y:S02]  /*32b0*/  FSEL R34, R34, RZ, P5 ;  /* 0x000000ff22227208 */ /* 0x000fe40002800000 */
[----:B------:R-:W-:Y:S02]  /*32c0*/  @!P3 LEA.HI R28, R36, R36, RZ, 0x1 ;  /* 0x00000024241cb211 */ /* 0x000fe400078f08ff */
[----:B------:R-:W-:Y:S02]  /*32d0*/  FSEL R35, R35, RZ, P5 ;  /* 0x000000ff23237208 */ /* 0x000fe40002800000 */
[----:B------:R-:W-:-:S05]  /*32e0*/  @!P3 SHF.R.S32.HI R28, RZ, 0x1, R28 ;  /* 0x00000001ff1cb819 */ /* 0x000fca000001141c */
[----:B------:R-:W-:Y:S02]  /*32f0*/  @!P3 IMAD.IADD R29, R36, 0x1, -R28 ;  /* 0x00000001241db824 */ /* 0x000fe400078e0a1c */
[----:B------:R-:W-:Y:S02]  /*3300*/  @!P3 IMAD R31, R28, 0x100000, R31 ;  /* 0x001000001c1fb824 */ /* 0x000fe400078e021f */
[----:B------:R-:W-:Y:S01]  /*3310*/  @!P3 IMAD.MOV.U32 R28, RZ, RZ, RZ ;  /* 0x000000ffff1cb224 */ /* 0x000fe200078e00ff */
[----:B------:R-:W-:-:S06]  /*3320*/  @!P3 LEA R29, R29, 0x3ff00000, 0x14 ;  /* 0x3ff000001d1db811 */ /* 0x000fcc00078ea0ff */
[----:B------:R-:W-:-:S11]  /*3330*/  @!P3 DMUL R34, R30, R28 ;  /* 0x0000001c1e22b228 */ /* 0x000fd60000000000 */
.L_x_19:
[----:B------:R-:W-:Y:S01]  /*3340*/  DFMA R32, R32, R34, R34 ;  /* 0x000000222020722b */ /* 0x000fe20000000022 */
[----:B------:R-:W-:Y:S01]  /*3350*/  IMAD.MOV.U32 R53, RZ, RZ, 0x0 ;  /* 0x00000000ff357424 */ /* 0x000fe200078e00ff */
[----:B------:R-:W-:-:S08]  /*3360*/  DSETP.NEU.AND P3, PT, |R34|, +INF , PT ;  /* 0x7ff000002200742a */ /* 0x000fd00003f6d200 */
[----:B------:R-:W-:Y:S02]  /*3370*/  FSEL R28, R34, R32, !P3 ;  /* 0x00000020221c7208 */ /* 0x000fe40005800000 */
[----:B------:R-:W-:Y:S01]  /*3380*/  FSEL R29, R35, R33, !P3 ;  /* 0x00000021231d7208 */ /* 0x000fe20005800000 */
[----:B------:R-:W-:Y:S06]  /*3390*/  RET.REL.NODEC R52 `(logspace_u64_vec4) ;  /* 0xffffffcc34187950 */ /* 0x000fec0003c3ffff */
.L_x_20:
[----:B------:R-:W-:-:S00]  /*33a0*/  BRA `(.L_x_20) ;  /* 0xfffffffc00fc7947 */ /* 0x000fc0000383ffff */
[----:B------:R-:W-:-:S00]  /*33b0*/  NOP ;  /* 0x0000000000007918 */ /* 0x000fc00000000000 */
        /* <DEDUP_REMOVED lines=12> */
.L_x_372:


//--------------------- .text.logspace_u32_vec4   --------------------------
	.section	.text.logspace_u32_vec4,"ax",@progbits
	.align	128
        .global         logspace_u32_vec4
        .type           logspace_u32_vec4,@function
        .size           logspace_u32_vec4,(.L_x_376 - logspace_u32_vec4)
        .other          logspace_u32_vec4,@"STO_CUDA_ENTRY STV_DEFAULT"
logspace_u32_vec4:
.text.logspace_u32_vec4:
[----:B------:R-:W-:Y:S01]  /*0000*/  LDC R1, c[0x0][0x37c] ;  /* 0x0000df00ff017b82 */ /* 0x000fe20000000800 */
[----:B------:R-:W0:Y:S07]  /*0010*/  S2R R33, SR_TID.X ;  /* 0x0000000000217919 */ /* 0x000e2e0000002100 */
[----:B------:R-:W0:Y:S01]  /*0020*/  S2UR UR6, SR_CTAID.X ;  /* 0x00000000000679c3 */ /* 0x000e220000002500 */
[----:B------:R-:W1:Y:S01]  /*0030*/  LDCU.64 UR4, c[0x0][0x398] ;  /* 0x00007300ff0477ac */ /* 0x000e620008000a00 */
[----:B------:R-:W-:Y:S01]  /*0040*/  BSSY.RECONVERGENT B0, `(.L_x_21) ;  /* 0x00000f6000007945 */ /* 0x000fe20003800200 */
[----:B------:R-:W2:Y:S05]  /*0050*/  LDCU.64 UR12, c[0x0][0x358] ;  /* 0x00006b00ff0c77ac */ /* 0x000eaa0008000a00 */
[----:B------:R-:W0:Y:S01]  /*0060*/  LDC R32, c[0x0][0x360] ;  /* 0x0000d800ff207b82 */ /* 0x000e220000000800 */
[----:B-1----:R-:W-:-:S02]  /*0070*/  USHF.R.U64 UR7, UR4, 0x2, UR5 ;  /* 0x0000000204077899 */ /* 0x002fc40008001205 */
[----:B------:R-:W-:Y:S01]  /*0080*/  USHF.R.U32.HI UR8, URZ, 0x2, UR5 ;  /* 0x00000002ff087899 */ /* 0x000fe20008011605 */
[----:B------:R-:W1:Y:S05]  /*0090*/  LDCU UR4, c[0x0][0x370] ;  /* 0x00006e00ff0477ac */ /* 0x000e6a0008000800 */
[----:B------:R-:W-:Y:S01]  /*00a0*/  MOV R0, UR8 ;  /* 0x0000000800007c02 */ /* 0x000fe20008000f00 */
[----:B0-----:R-:W-:-:S05]  /*00b0*/  IMAD R33, R32, UR6, R33 ;  /* 0x0000000620217c24 */ /* 0x001fca000f8e0221 */
[----:B------:R-:W-:-:S04]  /*00c0*/  ISETP.LT.U32.AND P0, PT, R33, UR7, PT ;  /* 0x0000000721007c0c */ /* 0x000fc8000bf01070 */
[----:B------:R-:W-:Y:S01]  /*00d0*/  ISETP.GT.U32.AND.EX P0, PT, R0, RZ, PT, P0 ;  /* 0x000000ff0000720c */ /* 0x000fe20003f04100 */
[----:B-1----:R-:W-:-:S12]  /*00e0*/  IMAD R32, R32, UR4, RZ ;  /* 0x0000000420207c24 */ /* 0x002fd8000f8e02ff */
[----:B--2---:R-:W-:Y:S05]  /*00f0*/  @!P0 BRA `(.L_x_22) ;  /* 0x0000000c00a88947 */ /* 0x004fea0003800000 */
[----:B------:R-:W0:Y:S01]  /*0100*/  LDC R8, c[0x0][0x388] ;  /* 0x0000e200ff087b82 */ /* 0x000e220000000800 */
[----:B------:R-:W-:Y:S01]  /*0110*/  IMAD.MOV.U32 R10, RZ, RZ, 0x3a2c32e4 ;  /* 0x3a2c32e4ff0a7424 */ /* 0x000fe200078e00ff */
[----:B------:R-:W1:Y:S01]  /*0120*/  LDCU UR6, c[0x0][0x390] ;  /* 0x00007200ff0677ac */ /* 0x000e620008000800 */
[----:B------:R-:W-:Y:S02]  /*0130*/  IMAD.MOV.U32 R17, RZ, RZ, RZ ;  /* 0x000000ffff117224 */ /* 0x000fe400078e00ff */
[----:B------:R-:W-:Y:S02]  /*0140*/  HFMA2 R15, -RZ, RZ, 0, 0 ;  /* 0x00000000ff0f7431 */ /* 0x000fe400000001ff */
[----:B------:R-:W-:Y:S01]  /*0150*/  IMAD.MOV.U32 R13, RZ, RZ, R33 ;  /* 0x000000ffff0d7224 */ /* 0x000fe200078e0021 */
[----:B------:R-:W2:Y:S01]  /*0160*/  LDCU.64 UR4, c[0x0][0x380] ;  /* 0x00007000ff0477ac */ /* 0x000ea20008000a00 */
[----:B------:R-:W-:Y:S01]  /*0170*/  MOV R12, RZ ;  /* 0x000000ff000c7202 */ /* 0x000fe20000000f00 */
[----:B------:R-:W3:Y:S01]  /*0180*/  LDCU UR9, c[0x0][0x38c] ;  /* 0x00007180ff0977ac */ /* 0x000ee20008000800 */
[----:B-1----:R-:W-:-:S02]  /*0190*/  IMAD.U32 R16, RZ, RZ, UR6 ;  /* 0x00000006ff107e24 */ /* 0x002fc4000f8e00ff */
[----:B------:R-:W-:Y:S01]  /*01a0*/  IMAD.WIDE.U32 R18, R33, UR6, RZ ;  /* 0x0000000621127c25 */ /* 0x000fe2000f8e00ff */
[----:B0-----:R-:W-:-:S03]  /*01b0*/  I2FP.F32.U32 R31, R8 ;  /* 0x00000008001f7245 */ /* 0x001fc60000201000 */
[----:B------:R-:W-:Y:S01]  /*01c0*/  IMAD.WIDE.U32 R20, R32, UR6, RZ ;  /* 0x0000000620147c25 */ /* 0x000fe2000f8e00ff */
[----:B--2---:R-:W-:Y:S01]  /*01d0*/  LEA R29, P1, R33, UR4, 0x4 ;  /* 0x00000004211d7c11 */ /* 0x004fe2000f8220ff */
[----:B------:R-:W-:Y:S02]  /*01e0*/  UMOV UR4, URZ ;  /* 0x000000ff00047c82 */ /* 0x000fe40008000000 */
[C---:B------:R-:W-:Y:S01]  /*01f0*/  FMUL R0, |R31|.reuse, 16777216 ;  /* 0x4b8000001f007820 */ /* 0x040fe20000400200 */
[----:B------:R-:W-:Y:S02]  /*0200*/  FSETP.GEU.AND P0, PT, |R31|, 1.175494350822287508e-38, PT ;  /* 0x008000001f00780b */ /* 0x000fe40003f0e200 */
[----:B------:R-:W-:Y:S02]  /*0210*/  IADD3 R11, PT, PT, R21, UR4, RZ ;  /* 0x00000004150b7c10 */ /* 0x000fe4000fffe0ff */
[----:B------:R-:W-:Y:S02]  /*0220*/  FSEL R0, R0, |R31|, !P0 ;  /* 0x4000001f00007208 */ /* 0x000fe40004000000 */
[----:B------:R-:W-:-:S02]  /*0230*/  ISETP.NE.AND P3, PT, R8, 0x1, PT ;  /* 0x000000010800780c */ /* 0x000fc40003f65270 */
[----:B------:R-:W-:Y:S01]  /*0240*/  LEA.HI.X R14, R33, UR5, RZ, 0x4, P1 ;  /* 0x00000005210e7c11 */ /* 0x000fe200088f24ff */
[----:B------:R-:W-:-:S05]  /*0250*/  VIADD R2, R0, 0xc0cafb0d ;  /* 0xc0cafb0d00027836 */ /* 0x000fca0000000000 */
[----:B------:R-:W-:-:S04]  /*0260*/  LOP3.LUT R3, R2, 0xff800000, RZ, 0xc0, !PT ;  /* 0xff80000002037812 */ /* 0x000fc800078ec0ff */
[-C--:B------:R-:W-:Y:S02]  /*0270*/  IADD3 R0, PT, PT, R0, -R3.reuse, RZ ;  /* 0x8000000300007210 */ /* 0x080fe40007ffe0ff */
[----:B------:R-:W-:-:S03]  /*0280*/  I2FP.F32.S32 R3, R3 ;  /* 0x0000000300037245 */ /* 0x000fc60000201400 */
[C---:B------:R-:W-:Y:S01]  /*0290*/  FADD R4, R0.reuse, 1 ;  /* 0x3f80000000047421 */ /* 0x040fe20000000000 */
[----:B------:R-:W-:Y:S01]  /*02a0*/  FADD R2, R0, -1 ;  /* 0xbf80000000027421 */ /* 0x000fe20000000000 */
[----:B------:R-:W-:Y:S02]  /*02b0*/  FSEL R0, RZ, -24, P0 ;  /* 0xc1c00000ff007808 */ /* 0x000fe40000000000 */
[----:B------:R-:W-:Y:S01]  /*02c0*/  FSETP.NEU.AND P0, PT, |R31|, +INF , PT ;  /* 0x7f8000001f00780b */ /* 0x000fe20003f0d200 */
[----:B------:R-:W-:Y:S01]  /*02d0*/  FADD R5, R2, R2 ;  /* 0x0000000202057221 */ /* 0x000fe20000000000 */
[----:B------:R-:W0:Y:S01]  /*02e0*/  MUFU.RCP R4, R4 ;  /* 0x0000000400047308 */ /* 0x000e220000001000 */
[----:B------:R-:W-:Y:S01]  /*02f0*/  FFMA R0, R3, 1.1920928955078125e-07, R0 ;  /* 0x3400000003007823 */ /* 0x000fe20000000000 */
[----:B------:R-:W-:Y:S01]  /*0300*/  ISETP.EQ.OR P0, PT, R8, RZ, !P0 ;  /* 0x000000ff0800720c */ /* 0x000fe20004702670 */
[----:B0-----:R-:W-:-:S04]  /*0310*/  FMUL R5, R4, R5 ;  /* 0x0000000504057220 */ /* 0x001fc80000400000 */
[----:B------:R-:W-:Y:S01]  /*0320*/  FADD R6, R2, -R5 ;  /* 0x8000000502067221 */ /* 0x000fe20000000000 */
[CC--:B------:R-:W-:Y:S01]  /*0330*/  FMUL R3, R5.reuse, R5.reuse ;  /* 0x0000000505037220 */ /* 0x0c0fe20000400000 */
[----:B------:R-:W-:Y:S02]  /*0340*/  FFMA R9, R5, 1.4426950216293334961, R0 ;  /* 0x3fb8aa3b05097823 */ /* 0x000fe40000000000 */
[----:B------:R-:W-:Y:S01]  /*0350*/  FADD R7, R6, R6 ;  /* 0x0000000606077221 */ /* 0x000fe20000000000 */
[C---:B------:R-:W-:Y:S01]  /*0360*/  FFMA R6, R3.reuse, R10, 0.0032181653659790754318 ;  /* 0x3b52e7db03067423 */ /* 0x040fe2000000000a */
[----:B------:R-:W-:Y:S02]  /*0370*/  FADD R0, R0, -R9 ;  /* 0x8000000900007221 */ /* 0x000fe40000000000 */
[----:B------:R-:W-:Y:S01]  /*0380*/  FFMA R7, R2, -R5, R7 ;  /* 0x8000000502077223 */ /* 0x000fe20000000007 */
[----:B------:R-:W-:Y:S01]  /*0390*/  FFMA R6, R3, R6, 0.018033718690276145935 ;  /* 0x3c93bb7303067423 */ /* 0x000fe20000000006 */
[----:B------:R-:W-:-:S02]  /*03a0*/  FFMA R0, R5, 1.4426950216293334961, R0 ;  /* 0x3fb8aa3b05007823 */ /* 0x000fc40000000000 */
[----:B------:R-:W-:Y:S01]  /*03b0*/  FMUL R7, R4, R7 ;  /* 0x0000000704077220 */ /* 0x000fe20000400000 */
[----:B------:R-:W-:-:S03]  /*03c0*/  FFMA R6, R3, R6, 0.12022458761930465698 ;  /* 0x3df6384f03067423 */ /* 0x000fc60000000006 */
[----:B------:R-:W-:Y:S01]  /*03d0*/  FFMA R0, R7, 1.4426950216293334961, R0 ;  /* 0x3fb8aa3b07007823 */ /* 0x000fe20000000000 */
[----:B------:R-:W-:Y:S01]  /*03e0*/  FMUL R6, R3, R6 ;  /* 0x0000000603067220 */ /* 0x000fe20000400000 */
[----:B------:R-:W-:Y:S02]  /*03f0*/  SHF.L.U32 R3, R33, 0x2, RZ ;  /* 0x0000000221037819 */ /* 0x000fe400000006ff */
[----:B------:R-:W-:Y:S01]  /*0400*/  FFMA R0, R5, 1.9251366722983220825e-08, R0 ;  /* 0x32a55e3405007823 */ /* 0x000fe20000000000 */
[----:B------:R-:W-:Y:S01]  /*0410*/  FMUL R2, R6, 3 ;  /* 0x4040000006027820 */ /* 0x000fe20000400000 */
[C---:B------:R-:W-:Y:S01]  /*0420*/  LOP3.LUT R24, R3.reuse, 0x3, RZ, 0xfc, !PT ;  /* 0x0000000303187812 */ /* 0x040fe200078efcff */
[C---:B------:R-:W-:Y:S01]  /*0430*/  IMAD.WIDE.U32 R16, R3.reuse, UR6, R16 ;  /* 0x0000000603107c25 */ /* 0x040fe2000f8e0010 */
[----:B------:R-:W-:-:S03]  /*0440*/  LOP3.LUT R22, R3, 0x2, RZ, 0xfc, !PT ;  /* 0x0000000203167812 */ /* 0x000fc600078efcff */
[----:B------:R-:W-:Y:S01]  /*0450*/  FFMA R0, R7, R2, R0 ;  /* 0x0000000207007223 */ /* 0x000fe20000000000 */
[----:B---3--:R-:W-:Y:S01]  /*0460*/  MOV R7, UR9 ;  /* 0x0000000900077c02 */ /* 0x008fe20008000f00 */
[----:B------:R-:W-:Y:S01]  /*0470*/  IMAD.WIDE.U32 R24, R24, UR6, RZ ;  /* 0x0000000618187c25 */ /* 0x000fe2000f8e00ff */
[----:B------:R-:W-:-:S03]  /*0480*/  SHF.L.U64.HI R2, R20, 0x2, R11 ;  /* 0x0000000214027819 */ /* 0x000fc6000001020b */
[----:B------:R-:W-:Y:S01]  /*0490*/  FFMA R0, R5, R6, R0 ;  /* 0x0000000605007223 */ /* 0x000fe20000000000 */
[----:B------:R-:W-:Y:S01]  /*04a0*/  FADD R6, R31, R31 ;  /* 0x0000001f1f067221 */ /* 0x000fe20000000000 */
[----:B------:R-:W-:Y:S02]  /*04b0*/  VIADD R3, R19, UR4 ;  /* 0x0000000413037c36 */ /* 0x000fe40008000000 */
[C---:B------:R-:W-:Y:S01]  /*04c0*/  FADD R30, R9.reuse, R0 ;  /* 0x00000000091e7221 */ /* 0x040fe20000000000 */
[----:B------:R-:W-:Y:S02]  /*04d0*/  IMAD.WIDE.U32 R22, R22, UR6, RZ ;  /* 0x0000000616167c25 */ /* 0x000fe4000f8e00ff */
[----:B------:R-:W-:Y:S02]  /*04e0*/  SHF.L.U64.HI R3, R18, 0x2, R3 ;  /* 0x0000000212037819 */ /* 0x000fe40000010203 */
[----:B------:R-:W-:-:S04]  /*04f0*/  FADD R9, -R9, R30 ;  /* 0x0000001e09097221 */ /* 0x000fc80000000100 */
[----:B------:R-:W-:Y:S01]  /*0500*/  FADD R28, R0, -R9 ;  /* 0x80000009001c7221 */ /* 0x000fe20000000000 */
[----:B------:R-:W-:-:S05]  /*0510*/  SHF.R.U32.HI R9, RZ, 0x1e, R33 ;  /* 0x0000001eff097819 */ /* 0x000fca0000011621 */
[C---:B------:R-:W-:Y:S02]  /*0520*/  IMAD R27, R9.reuse, UR6, RZ ;  /* 0x00000006091b7c24 */ /* 0x040fe4000f8e02ff */
[----:B------:R-:W-:Y:S02]  /*0530*/  IMAD R0, R9, UR6, R17 ;  /* 0x0000000609007c24 */ /* 0x000fe4000f8e0211 */
[----:B------:R-:W-:Y:S01]  /*0540*/  IMAD.IADD R5, R23, 0x1, R27 ;  /* 0x0000000117057824 */ /* 0x000fe200078e021b */
[----:B------:R-:W-:-:S07]  /*0550*/  IADD3 R4, PT, PT, R25, R27, RZ ;  /* 0x0000001b19047210 */ /* 0x000fce0007ffe0ff */
.L_x_31:
[----:B0-----:R-:W-:Y:S01]  /*0560*/  LEA R26, P2, R18, R7, 0x2 ;  /* 0x00000007121a7211 */ /* 0x001fe200078410ff */
[----:B------:R-:W-:Y:S01]  /*0570*/  BSSY.RECONVERGENT B1, `(.L_x_23) ;  /* 0x0000025000017945 */ /* 0x000fe20003800200 */
[----:B------:R-:W-:Y:S02]  /*0580*/  IADD3 R10, P4, PT, R7, R22, RZ ;  /* 0x00000016070a7210 */ /* 0x000fe40007f9e0ff */
[----:B------:R-:W-:Y:S01]  /*0590*/  ISETP.EQ.U32.AND P1, PT, R26, RZ, PT ;  /* 0x000000ff1a00720c */ /* 0x000fe20003f22070 */
[----:B------:R-:W-:Y:S01]  /*05a0*/  IMAD.X R27, R15, 0x1, R3, P2 ;  /* 0x000000010f1b7824 */ /* 0x000fe200010e0603 */
[----:B------:R-:W-:Y:S02]  /*05b0*/  IADD3 R8, P2, PT, R7, R16, RZ ;  /* 0x0000001007087210 */ /* 0x000fe40007f5e0ff */
[----:B------:R-:W-:Y:S02]  /*05c0*/  MOV R34, 0x3f800000 ;  /* 0x3f80000000227802 */ /* 0x000fe40000000f00 */
[----:B------:R-:W-:-:S13]  /*05d0*/  ISETP.EQ.OR.EX P1, PT, R27, RZ, !P3, P1 ;  /* 0x000000ff1b00720c */ /* 0x000fda0005f22710 */
[----:B------:R-:W-:Y:S05]  /*05e0*/  @P1 BRA `(.L_x_24) ;  /* 0x0000000000741947 */ /* 0x000fea0003800000 */
[----:B------:R-:W0:Y:S02]  /*05f0*/  I2F.U64 R36, R26 ;  /* 0x0000001a00247312 */ /* 0x000e240000301000 */
[----:B0-----:R-:W-:-:S04]  /*0600*/  FSETP.NAN.AND P1, PT, |R36|, |R36|, PT ;  /* 0x400000242400720b */ /* 0x001fc80003f28200 */
[----:B------:R-:W-:-:S13]  /*0610*/  FSETP.NUM.AND P1, PT, |R31|, |R31|, !P1 ;  /* 0x4000001f1f00720b */ /* 0x000fda0004f27200 */
[----:B------:R-:W-:Y:S01]  /*0620*/  @!P1 FADD R34, R31, R36 ;  /* 0x000000241f229221 */ /* 0x000fe20000000000 */
[----:B------:R-:W-:Y:S06]  /*0630*/  @!P1 BRA `(.L_x_24) ;  /* 0x0000000000609947 */ /* 0x000fec0003800000 */
[----:B------:R-:W-:-:S04]  /*0640*/  FMUL R27, R30, R36 ;  /* 0x000000241e1b7220 */ /* 0x000fc80000400000 */
[----:B------:R-:W0:Y:S01]  /*0650*/  FRND R26, R27 ;  /* 0x0000001b001a7307 */ /* 0x000e220000201000 */
[-C--:B------:R-:W-:Y:S01]  /*0660*/  FFMA R35, R30, R36.reuse, -R27 ;  /* 0x000000241e237223 */ /* 0x080fe2000000081b */
[C---:B------:R-:W-:Y:S02]  /*0670*/  FSETP.GT.AND P5, PT, |R27|.reuse, 152, PT ;  /* 0x431800001b00780b */ /* 0x040fe40003fa4200 */
[C---:B------:R-:W-:Y:S01]  /*0680*/  FSETP.GEU.AND P6, PT, R27.reuse, RZ, PT ;  /* 0x000000ff1b00720b */ /* 0x040fe20003fce000 */
[----:B------:R-:W-:Y:S01]  /*0690*/  FFMA R35, R28, R36, R35 ;  /* 0x000000241c237223 */ /* 0x000fe20000000023 */
[----:B0-----:R-:W-:Y:S01]  /*06a0*/  FADD R34, R27, -R26 ;  /* 0x8000001a1b227221 */ /* 0x001fe20000000000 */
[----:B------:R-:W-:Y:S02]  /*06b0*/  FSETP.GT.AND P1, PT, R26, RZ, PT ;  /* 0x000000ff1a00720b */ /* 0x000fe40003f24000 */
[----:B------:R-:W0:Y:S01]  /*06c0*/  F2I.NTZ R26, R27 ;  /* 0x0000001b001a7305 */ /* 0x000e220000203100 */
[----:B------:R-:W-:Y:S01]  /*06d0*/  FADD R34, R34, R35 ;  /* 0x0000002322227221 */ /* 0x000fe20000000000 */
[----:B------:R-:W-:-:S04]  /*06e0*/  IMAD.MOV.U32 R35, RZ, RZ, 0x391fcb8e ;  /* 0x391fcb8eff237424 */ /* 0x000fc800078e00ff */
[----:B------:R-:W-:-:S04]  /*06f0*/  FFMA R35, R34, R35, 0.0013391353422775864601 ;  /* 0x3aaf85ed22237423 */ /* 0x000fc80000000023 */
[----:B------:R-:W-:-:S04]  /*0700*/  FFMA R35, R34, R35, 0.0096188392490148544312 ;  /* 0x3c1d985622237423 */ /* 0x000fc80000000023 */
[----:B------:R-:W-:-:S04]  /*0710*/  FFMA R35, R34, R35, 0.055503588169813156128 ;  /* 0x3d6357bb22237423 */ /* 0x000fc80000000023 */
[----:B------:R-:W-:-:S04]  /*0720*/  FFMA R35, R34, R35, 0.24022644758224487305 ;  /* 0x3e75fdec22237423 */ /* 0x000fc80000000023 */
[----:B------:R-:W-:-:S04]  /*0730*/  FFMA R35, R34, R35, 0.69314718246459960938 ;  /* 0x3f31721822237423 */ /* 0x000fc80000000023 */
[----:B------:R-:W-:Y:S01]  /*0740*/  FFMA R37, R34, R35, 1 ;  /* 0x3f80000022257423 */ /* 0x000fe20000000023 */
[----:B------:R-:W-:-:S04]  /*0750*/  SEL R35, RZ, 0x83000000, P1 ;  /* 0x83000000ff237807 */ /* 0x000fc80000800000 */
[----:B------:R-:W-:Y:S01]  /*0760*/  IADD3 R34, PT, PT, R35, 0x7f000000, RZ ;  /* 0x7f00000023227810 */ /* 0x000fe20007ffe0ff */
[----:B0-----:R-:W-:Y:S01]  /*0770*/  IMAD R26, R26, 0x800000, -R35 ;  /* 0x008000001a1a7824 */ /* 0x001fe200078e0a23 */
[----:B------:R-:W-:-:S03]  /*0780*/  FSEL R35, RZ, +INF , !P6 ;  /* 0x7f800000ff237808 */ /* 0x000fc60007000000 */
[----:B------:R-:W-:-:S04]  /*0790*/  FMUL R37, R34, R37 ;  /* 0x0000002522257220 */ /* 0x000fc80000400000 */
[----:B------:R-:W-:-:S05]  /*07a0*/  @!P5 FMUL R35, R26, R37 ;  /* 0x000000251a23d220 */ /* 0x000fca0000400000 */
[----:B------:R-:W-:-:S07]  /*07b0*/  FSEL R34, R6, R35, P0 ;  /* 0x0000002306227208 */ /* 0x000fce0000000000 */
.L_x_24:
[----:B------:R-:W-:Y:S05]  /*07c0*/  BSYNC.RECONVERGENT B1 ;  /* 0x0000000000017941 */ /* 0x000fea0003800200 */
.L_x_23:
[----:B------:R-:W-:Y:S01]  /*07d0*/  ISETP.EQ.U32.AND P1, PT, R8, RZ, PT ;  /* 0x000000ff0800720c */ /* 0x000fe20003f22070 */
[C---:B------:R-:W-:Y:S01]  /*07e0*/  IMAD.X R11, R15.reuse, 0x1, R5, P4 ;  /* 0x000000010f0b7824 */ /* 0x040fe200020e0605 */
[----:B------:R-:W-:Y:S01]  /*07f0*/  IADD3.X R9, PT, PT, R15, R0, RZ, P2, !PT ;  /* 0x000000000f097210 */ /* 0x000fe200017fe4ff */
[----:B------:R-:W-:Y:S01]  /*0800*/  BSSY.RECONVERGENT B1, `(.L_x_25) ;  /* 0x0000023000017945 */ /* 0x000fe20003800200 */
[----:B------:R-:W-:Y:S01]  /*0810*/  ISETP.EQ.U32.AND P5, PT, R10, RZ, PT ;  /* 0x000000ff0a00720c */ /* 0x000fe20003fa2070 */
[----:B------:R-:W-:Y:S01]  /*0820*/  HFMA2 R26, -RZ, RZ, 1.875, 0 ;  /* 0x3f800000ff1a7431 */ /* 0x000fe200000001ff */
[----:B------:R-:W-:Y:S02]  /*0830*/  ISETP.EQ.OR.EX P2, PT, R9, RZ, !P3, P1 ;  /* 0x000000ff0900720c */ /* 0x000fe40005f42710 */
[----:B------:R-:W-:-:S11]  /*0840*/  ISETP.EQ.OR.EX P1, PT, R11, RZ, !P3, P5 ;  /* 0x000000ff0b00720c */ /* 0x000fd60005f22750 */
        /* <DEDUP_REMOVED lines=30> */
.L_x_26:
[----:B------:R-:W-:Y:S05]  /*0a30*/  BSYNC.RECONVERGENT B1 ;  /* 0x0000000000017941 */ /* 0x000fea0003800200 */
.L_x_25:
[----:B------:R-:W-:Y:S01]  /*0a40*/  BSSY.RECONVERGENT B1, `(.L_x_27) ;  /* 0x0000020000017945 */ /* 0x000fe20003800200 */
[----:B------:R-:W-:-:S03]  /*0a50*/  MOV R27, 0x3f800000 ;  /* 0x3f800000001b7802 */ /* 0x000fc60000000f00 */
        /* <DEDUP_REMOVED lines=13> */
[----:B------:R-:W-:-:S03]  /*0b30*/  FSETP.GT.AND P1, PT, R8, RZ, PT ;  /* 0x000000ff0800720b */ /* 0x000fc60003f24000 */
[----:B------:R-:W-:Y:S01]  /*0b40*/  FADD R10, R10, R11 ;  /* 0x0000000b0a0a7221 */ /* 0x000fe20000000000 */
[----:B------:R-:W-:Y:S01]  /*0b50*/  IMAD.MOV.U32 R11, RZ, RZ, 0x391fcb8e ;  /* 0x391fcb8eff0b7424 */ /* 0x000fe200078e00ff */
[----:B------:R-:W-:-:S03]  /*0b60*/  SEL R8, RZ, 0x83000000, P1 ;  /* 0x83000000ff087807 */ /* 0x000fc60000800000 */
[----:B------:R-:W-:-:S04]  /*0b70*/  FFMA R11, R10, R11, 0.0013391353422775864601 ;  /* 0x3aaf85ed0a0b7423 */ /* 0x000fc8000000000b */
[----:B------:R-:W-:-:S04]  /*0b80*/  FFMA R11, R10, R11, 0.0096188392490148544312 ;  /* 0x3c1d98560a0b7423 */ /* 0x000fc8000000000b */
[----:B------:R-:W-:-:S04]  /*0b90*/  FFMA R11, R10, R11, 0.055503588169813156128 ;  /* 0x3d6357bb0a0b7423 */ /* 0x000fc8000000000b */
[C---:B------:R-:W-:Y:S02]  /*0ba0*/  FFMA R27, R10.reuse, R11, 0.24022644758224487305 ;  /* 0x3e75fdec0a1b7423 */ /* 0x040fe4000000000b */
[----:B------:R-:W0:Y:S02]  /*0bb0*/  F2I.NTZ R11, R9 ;  /* 0x00000009000b7305 */ /* 0x000e240000203100 */
[----:B------:R-:W-:-:S04]  /*0bc0*/  FFMA R27, R10, R27, 0.69314718246459960938 ;  /* 0x3f3172180a1b7423 */ /* 0x000fc8000000001b */
[----:B------:R-:W-:Y:S01]  /*0bd0*/  FFMA R27, R10, R27, 1 ;  /* 0x3f8000000a1b7423 */ /* 0x000fe2000000001b */
[----:B------:R-:W-:-:S05]  /*0be0*/  IADD3 R10, PT, PT, R8, 0x7f000000, RZ ;  /* 0x7f000000080a7810 */ /* 0x000fca0007ffe0ff */
[----:B------:R-:W-:Y:S01]  /*0bf0*/  FMUL R10, R10, R27 ;  /* 0x0000001b0a0a7220 */ /* 0x000fe20000400000 */
[----:B------:R-:W-:Y:S01]  /*0c00*/  FSEL R27, RZ, +INF , !P4 ;  /* 0x7f800000ff1b7808 */ /* 0x000fe20006000000 */
[----:B0-----:R-:W-:-:S04]  /*0c10*/  IMAD R11, R11, 0x800000, -R8 ;  /* 0x008000000b0b7824 */ /* 0x001fc800078e0a08 */
[----:B------:R-:W-:-:S05]  /*0c20*/  @!P2 FMUL R27, R11, R10 ;  /* 0x0000000a0b1ba220 */ /* 0x000fca0000400000 */
[----:B------:R-:W-:-:S07]  /*0c30*/  FSEL R27, R6, R27, P0 ;  /* 0x0000001b061b7208 */ /* 0x000fce0000000000 */
.L_x_28:
[----:B------:R-:W-:Y:S05]  /*0c40*/  BSYNC.RECONVERGENT B1 ;  /* 0x0000000000017941 */ /* 0x000fea0003800200 */
.L_x_27:
[----:B------:R-:W-:Y:S01]  /*0c50*/  IADD3 R8, P2, PT, R7, R24, RZ ;  /* 0x0000001807087210 */ /* 0x000fe20007f5e0ff */
[----:B------:R-:W-:Y:S01]  /*0c60*/  BSSY.RECONVERGENT B1, `(.L_x_29) ;  /* 0x0000023000017945 */ /* 0x000fe20003800200 */
[----:B------:R-:W-:Y:S02]  /*0c70*/  IMAD.MOV.U32 R11, RZ, RZ, 0x3f800000 ;  /* 0x3f800000ff0b7424 */ /* 0x000fe400078e00ff */
[----:B------:R-:W-:Y:S02]  /*0c80*/  ISETP.EQ.U32.AND P1, PT, R8, RZ, PT ;  /* 0x000000ff0800720c */ /* 0x000fe40003f22070 */
[----:B------:R-:W-:-:S04]  /*0c90*/  IADD3.X R9, PT, PT, R15, R4, RZ, P2, !PT ;  /* 0x000000040f097210 */ /* 0x000fc800017fe4ff */
        /* <DEDUP_REMOVED lines=17> */
[----:B------:R-:W-:-:S05]  /*0db0*/  HFMA2 R11, -RZ, RZ, 0.64013671875, -15.109375 ;  /* 0x391fcb8eff0b7431 */ /* 0x000fca00000001ff */
[----:B------:R-:W-:-:S04]  /*0dc0*/  FFMA R11, R10, R11, 0.0013391353422775864601 ;  /* 0x3aaf85ed0a0b7423 */ /* 0x000fc8000000000b */
[----:B------:R-:W-:-:S04]  /*0dd0*/  FFMA R11, R10, R11, 0.0096188392490148544312 ;  /* 0x3c1d98560a0b7423 */ /* 0x000fc8000000000b */
[----:B------:R-:W-:-:S04]  /*0de0*/  FFMA R11, R10, R11, 0.055503588169813156128 ;  /* 0x3d6357bb0a0b7423 */ /* 0x000fc8000000000b */
[----:B------:R-:W-:-:S04]  /*0df0*/  FFMA R11, R10, R11, 0.24022644758224487305 ;  /* 0x3e75fdec0a0b7423 */ /* 0x000fc8000000000b */
[----:B------:R-:W-:-:S04]  /*0e00*/  FFMA R11, R10, R11, 0.69314718246459960938 ;  /* 0x3f3172180a0b7423 */ /* 0x000fc8000000000b */
[----:B------:R-:W-:Y:S01]  /*0e10*/  FFMA R35, R10, R11, 1 ;  /* 0x3f8000000a237423 */ /* 0x000fe2000000000b */
[----:B------:R-:W-:-:S04]  /*0e20*/  SEL R11, RZ, 0x83000000, P1 ;  /* 0x83000000ff0b7807 */ /* 0x000fc80000800000 */
[----:B0-----:R-:W-:Y:S01]  /*0e30*/  LEA R8, R8, -R11, 0x17 ;  /* 0x8000000b08087211 */ /* 0x001fe200078eb8ff */
[----:B------:R-:W-:Y:S01]  /*0e40*/  VIADD R10, R11, 0x7f000000 ;  /* 0x7f0000000b0a7836 */ /* 0x000fe20000000000 */
[----:B------:R-:W-:-:S03]  /*0e50*/  FSEL R11, RZ, +INF , !P4 ;  /* 0x7f800000ff0b7808 */ /* 0x000fc60006000000 */
[----:B------:R-:W-:-:S04]  /*0e60*/  FMUL R35, R10, R35 ;  /* 0x000000230a237220 */ /* 0x000fc80000400000 */
[----:B------:R-:W-:-:S05]  /*0e70*/  @!P2 FMUL R11, R8, R35 ;  /* 0x00000023080ba220 */ /* 0x000fca0000400000 */
[----:B------:R-:W-:-:S07]  /*0e80*/  FSEL R11, R6, R11, P0 ;  /* 0x0000000b060b7208 */ /* 0x000fce0000000000 */
.L_x_30:
[----:B------:R-:W-:Y:S05]  /*0e90*/  BSYNC.RECONVERGENT B1 ;  /* 0x0000000000017941 */ /* 0x000fea0003800200 */
.L_x_29:
[----:B------:R-:W-:Y:S01]  /*0ea0*/  F2I.U32.TRUNC.NTZ R11, R11 ;  /* 0x0000000b000b7305 */ /* 0x000fe2000020f000 */
[----:B------:R-:W-:Y:S02]  /*0eb0*/  IADD3 R13, P1, PT, R32, R13, RZ ;  /* 0x0000000d200d7210 */ /* 0x000fe40007f3e0ff */
[----:B------:R-:W-:-:S03]  /*0ec0*/  LEA R7, P4, R20, R7, 0x2 ;  /* 0x0000000714077211 */ /* 0x000fc600078810ff */
[----:B------:R-:W-:Y:S01]  /*0ed0*/  IMAD.X R12, RZ, RZ, R12, P1 ;  /* 0x000000ffff0c7224 */ /* 0x000fe200008e060c */
[----:B------:R-:W-:Y:S01]  /*0ee0*/  ISETP.GE.U32.AND P1, PT, R13, UR7, PT ;  /* 0x000000070d007c0c */ /* 0x000fe2000bf26070 */
[----:B------:R-:W-:Y:S01]  /*0ef0*/  F2I.U32.TRUNC.NTZ R8, R34 ;  /* 0x0000002200087305 */ /* 0x000fe2000020f000 */
[----:B------:R-:W-:Y:S02]  /*0f00*/  IADD3.X R15, PT, PT, R15, R2, RZ, P4, !PT ;  /* 0x000000020f0f7210 */ /* 0x000fe400027fe4ff */
[----:B------:R-:W-:-:S05]  /*0f10*/  ISETP.GE.U32.AND.EX P1, PT, R12, UR8, PT, P1 ;  /* 0x000000080c007c0c */ /* 0x000fca000bf26110 */
[----:B------:R0:W-:Y:S08]  /*0f20*/  F2I.U32.TRUNC.NTZ R9, R26 ;  /* 0x0000001a00097305 */ /* 0x0001f0000020f000 */
[----:B------:R1:W2:Y:S01]  /*0f30*/  F2I.U32.TRUNC.NTZ R10, R27 ;  /* 0x0000001b000a7305 */ /* 0x0002a2000020f000 */
[----:B0-----:R-:W-:Y:S01]  /*0f40*/  IMAD.MOV.U32 R26, RZ, RZ, R29 ;  /* 0x000000ffff1a7224 */ /* 0x001fe200078e001d */
[----:B------:R-:W-:-:S02]  /*0f50*/  LEA R29, P2, R32, R29, 0x4 ;  /* 0x0000001d201d7211 */ /* 0x000fc400078420ff */
[-C--:B-1----:R-:W-:Y:S02]  /*0f60*/  MOV R27, R14.reuse ;  /* 0x0000000e001b7202 */ /* 0x082fe40000000f00 */
[----:B------:R-:W-:-:S03]  /*0f70*/  LEA.HI.X R14, R32, R14, RZ, 0x4, P2 ;  /* 0x0000000e200e7211 */ /* 0x000fc600010f24ff */
[----:B--2---:R0:W-:Y:S01]  /*0f80*/  STG.E.128 desc[UR12][R26.64], R8 ;  /* 0x000000081a007986 */ /* 0x0041e2000c101d0c */
[----:B------:R-:W-:Y:S05]  /*0f90*/  @!P1 BRA `(.L_x_31) ;  /* 0xfffffff400709947 */ /* 0x000fea000383ffff */
.L_x_22:
[----:B------:R-:W-:Y:S05]  /*0fa0*/  BSYNC.RECONVERGENT B0 ;  /* 0x0000000000007941 */ /* 0x000fea0003800200 */
.L_x_21:
[----:B------:R-:W1:Y:S02]  /*0fb0*/  LDC.64 R6, c[0x0][0x398] ;  /* 0x0000e600ff067b82 */ /* 0x000e640000000a00 */
[----:B-1----:R-:W-:-:S04]  /*0fc0*/  LOP3.LUT R3, R6, 0xfffffffc, RZ, 0xc0, !PT ;  /* 0xfffffffc06037812 */ /* 0x002fc800078ec0ff */
[----:B------:R-:W-:-:S04]  /*0fd0*/  ISETP.NE.U32.AND P0, PT, R3, R6, PT ;  /* 0x000000060300720c */ /* 0x000fc80003f05070 */
[----:B------:R-:W-:-:S04]  /*0fe0*/  ISETP.NE.AND.EX P0, PT, R7, R7, PT, P0 ;  /* 0x000000070700720c */ /* 0x000fc80003f05300 */
[----:B------:R-:W-:-:S13]  /*0ff0*/  ISETP.NE.OR P0, PT, R33, RZ, !P0 ;  /* 0x000000ff2100720c */ /* 0x000fda0004705670 */
[----:B------:R-:W-:Y:S05]  /*1000*/  @P0 EXIT ;  /* 0x000000000000094d */ /* 0x000fea0003800000 */
[----:B------:R-:W1:Y:S01]  /*1010*/  LDCU UR4, c[0x0][0x388] ;  /* 0x00007100ff0477ac */ /* 0x000e620008000800 */
[----:B------:R-:W-:Y:S01]  /*1020*/  IMAD.MOV.U32 R13, RZ, RZ, 0x3a2c32e4 ;  /* 0x3a2c32e4ff0d7424 */ /* 0x000fe200078e00ff */
[----:B-1----:R-:W-:Y:S01]  /*1030*/  I2FP.F32.U32 R0, UR4 ;  /* 0x0000000400007c45 */ /* 0x002fe20008201000 */
[----:B------:R-:W-:-:S03]  /*1040*/  UISETP.NE.AND UP0, UPT, UR4, 0x1, UPT ;  /* 0x000000010400788c */ /* 0x000fc6000bf05270 */
[C---:B------:R-:W-:Y:S01]  /*1050*/  FSETP.GEU.AND P0, PT, |R0|.reuse, 1.175494350822287508e-38, PT ;  /* 0x008000000000780b */ /* 0x040fe20003f0e200 */
[----:B------:R-:W-:-:S05]  /*1060*/  FMUL R5, |R0|, 16777216 ;  /* 0x4b80000000057820 */ /* 0x000fca0000400200 */
[----:B------:R-:W-:-:S05]  /*1070*/  FSEL R5, R5, |R0|, !P0 ;  /* 0x4000000005057208 */ /* 0x000fca0004000000 */
[----:B------:R-:W-:-:S05]  /*1080*/  VIADD R2, R5, 0xc0cafb0d ;  /* 0xc0cafb0d05027836 */ /* 0x000fca0000000000 */
[----:B------:R-:W-:Y:S02]  /*1090*/  LOP3.LUT R4, R2, 0xff800000, RZ, 0xc0, !PT ;  /* 0xff80000002047812 */ /* 0x000fe400078ec0ff */
[----:B------:R-:W-:Y:S02]  /*10a0*/  FSEL R2, RZ, -24, P0 ;  /* 0xc1c00000ff027808 */ /* 0x000fe40000000000 */
[----:B------:R-:W-:Y:S02]  /*10b0*/  IADD3 R5, PT, PT, R5, -R4, RZ ;  /* 0x8000000405057210 */ /* 0x000fe40007ffe0ff */
[----:B------:R-:W-:-:S03]  /*10c0*/  FSETP.NEU.AND P0, PT, |R0|, +INF , PT ;  /* 0x7f8000000000780b */ /* 0x000fc60003f0d200 */
[C---:B0-----:R-:W-:Y:S01]  /*10d0*/  FADD R9, R5.reuse, 1 ;  /* 0x3f80000005097421 */ /* 0x041fe20000000000 */
[----:B------:R-:W-:Y:S01]  /*10e0*/  FADD R8, R5, -1 ;  /* 0xbf80000005087421 */ /* 0x000fe20000000000 */
[----:B------:R-:W-:Y:S02]  /*10f0*/  I2FP.F32.S32 R5, R4 ;  /* 0x0000000400057245 */ /* 0x000fe40000201400 */
[----:B------:R-:W-:Y:S01]  /*1100*/  ISETP.EQ.OR P0, PT, RZ, UR4, !P0 ;  /* 0x00000004ff007c0c */ /* 0x000fe2000c702670 */
[----:B------:R-:W-:Y:S01]  /*1110*/  FADD R10, R8, R8 ;  /* 0x00000008080a7221 */ /* 0x000fe20000000000 */
[----:B------:R-:W0:Y:S01]  /*1120*/  MUFU.RCP R9, R9 ;  /* 0x0000000900097308 */ /* 0x000e220000001000 */
[----:B------:R-:W-:Y:S02]  /*1130*/  FFMA R2, R5, 1.1920928955078125e-07, R2 ;  /* 0x3400000005027823 */ /* 0x000fe40000000002 */
[----:B0-----:R-:W-:-:S04]  /*1140*/  FMUL R11, R9, R10 ;  /* 0x0000000a090b7220 */ /* 0x001fc80000400000 */
[----:B------:R-:W-:Y:S01]  /*1150*/  FADD R5, R8, -R11 ;  /* 0x8000000b08057221 */ /* 0x000fe20000000000 */
[C---:B------:R-:W-:Y:S01]  /*1160*/  FMUL R4, R11.reuse, R11 ;  /* 0x0000000b0b047220 */ /* 0x040fe20000400000 */
[----:B------:R-:W-:Y:S02]  /*1170*/  FFMA R15, R11, 1.4426950216293334961, R2 ;  /* 0x3fb8aa3b0b0f7823 */ /* 0x000fe40000000002 */
[----:B------:R-:W-:Y:S01]  /*1180*/  FADD R5, R5, R5 ;  /* 0x0000000505057221 */ /* 0x000fe20000000000 */
[----:B------:R-:W-:Y:S01]  /*1190*/  FFMA R13, R4, R13, 0.0032181653659790754318 ;  /* 0x3b52e7db040d7423 */ /* 0x000fe2000000000d */
[----:B------:R-:W-:Y:S02]  /*11a0*/  FADD R2, R2, -R15 ;  /* 0x8000000f02027221 */ /* 0x000fe40000000000 */
[----:B------:R-:W-:Y:S01]  /*11b0*/  FFMA R8, R8, -R11, R5 ;  /* 0x8000000b08087223 */ /* 0x000fe20000000005 */
[----:B------:R-:W-:Y:S01]  /*11c0*/  FFMA R13, R4, R13, 0.018033718690276145935 ;  /* 0x3c93bb73040d7423 */ /* 0x000fe2000000000d */
[----:B------:R-:W-:-:S02]  /*11d0*/  FFMA R5, R11, 1.4426950216293334961, R2 ;  /* 0x3fb8aa3b0b057823 */ /* 0x000fc40000000002 */
[----:B------:R-:W-:Y:S01]  /*11e0*/  FMUL R8, R9, R8 ;  /* 0x0000000809087220 */ /* 0x000fe20000400000 */
[----:B------:R-:W-:-:S03]  /*11f0*/  FFMA R13, R4, R13, 0.12022458761930465698 ;  /* 0x3df6384f040d7423 */ /* 0x000fc6000000000d */
[----:B------:R-:W-:Y:S01]  /*1200*/  FFMA R2, R8, 1.4426950216293334961, R5 ;  /* 0x3fb8aa3b08027823 */ /* 0x000fe20000000005 */
[----:B------:R-:W-:-:S03]  /*1210*/  FMUL R4, R4, R13 ;  /* 0x0000000d04047220 */ /* 0x000fc60000400000 */
[----:B------:R-:W-:Y:S01]  /*1220*/  FFMA R5, R11, 1.9251366722983220825e-08, R2 ;  /* 0x32a55e340b057823 */ /* 0x000fe20000000002 */
[----:B------:R-:W-:Y:S01]  /*1230*/  FMUL R9, R4, 3 ;  /* 0x4040000004097820 */ /* 0x000fe20000400000 */
[----:B------:R-:W0:Y:S03]  /*1240*/  LDC R2, c[0x0][0x39c] ;  /* 0x0000e700ff027b82 */ /* 0x000e260000000800 */
[----:B------:R-:W-:-:S04]  /*1250*/  FFMA R8, R8, R9, R5 ;  /* 0x0000000908087223 */ /* 0x000fc80000000005 */
[----:B------:R-:W-:-:S04]  /*1260*/  FFMA R8, R11, R4, R8 ;  /* 0x000000040b087223 */ /* 0x000fc80000000008 */
[----:B------:R-:W-:-:S04]  /*1270*/  FADD R4, R15, R8 ;  /* 0x000000080f047221 */ /* 0x000fc80000000000 */
[----:B------:R-:W-:-:S04]  /*1280*/  FADD R5, -R15, R4 ;  /* 0x000000040f057221 */ /* 0x000fc80000000100 */
[----:B------:R-:W-:Y:S01]  /*1290*/  FADD R5, R8, -R5 ;  /* 0x8000000508057221 */ /* 0x000fe20000000000 */
[----:B------:R-:W-:Y:S06]  /*12a0*/  BRA.U UP0, `(.L_x_32) ;  /* 0x00000005004c7547 */ /* 0x000fec000b800000 */
[----:B------:R-:W-:-:S04]  /*12b0*/  IADD3 R5, P1, PT, R3, 0x1, RZ ;  /* 0x0000000103057810 */ /* 0x000fc80007f3e0ff */
[----:B------:R-:W-:Y:S02]  /*12c0*/  ISETP.GT.U32.AND P0, PT, R5, R6, PT ;  /* 0x000000060500720c */ /* 0x000fe40003f04070 */
[----:B0-----:R-:W-:-:S04]  /*12d0*/  IADD3.X R0, PT, PT, RZ, R2, RZ, P1, !PT ;  /* 0x00000002ff007210 */ /* 0x001fc80000ffe4ff */
[----:B------:R-:W-:-:S04]  /*12e0*/  ISETP.GT.U32.AND.EX P0, PT, R0, R7, PT, P0 ;  /* 0x000000070000720c */ /* 0x000fc80003f04100 */
[----:B------:R-:W-:Y:S02]  /*12f0*/  SEL R10, R5, R6, P0 ;  /* 0x00000006050a7207 */ /* 0x000fe40000000000 */
[----:B------:R-:W-:Y:S02]  /*1300*/  SEL R7, R0, R7, P0 ;  /* 0x0000000700077207 */ /* 0x000fe40000000000 */
[CC--:B------:R-:W-:Y:S02]  /*1310*/  IADD3 R4, P3, PT, -R10.reuse, R3.reuse, RZ ;  /* 0x000000030a047210 */ /* 0x0c0fe40007f7e1ff */
[----:B------:R-:W-:Y:S02]  /*1320*/  IADD3 R6, P2, PT, R10, -R3, RZ ;  /* 0x800000030a067210 */ /* 0x000fe40007f5e0ff */
[----:B------:R-:W-:Y:S01]  /*1330*/  ISETP.GT.U32.AND P1, PT, R4, -0x8, PT ;  /* 0xfffffff80400780c */ /* 0x000fe20003f24070 */
[----:B------:R-:W-:Y:S01]  /*1340*/  IMAD.X R0, R2, 0x1, ~R7, P3 ;  /* 0x0000000102007824 */ /* 0x000fe200018e0e07 */
[----:B------:R-:W-:-:S02]  /*1350*/  LOP3.LUT R11, R6, 0x7, RZ, 0xc0, !PT ;  /* 0x00000007060b7812 */ /* 0x000fc400078ec0ff */
[----:B------:R-:W-:Y:S02]  /*1360*/  IADD3.X R8, PT, PT, R7, ~R2, RZ, P2, !PT ;  /* 0x8000000207087210 */ /* 0x000fe400017fe4ff */
[----:B------:R-:W-:Y:S02]  /*1370*/  ISETP.GT.U32.AND.EX P1, PT, R0, -0x1, PT, P1 ;  /* 0xffffffff0000780c */ /* 0x000fe40003f24110 */
[----:B------:R-:W-:-:S04]  /*1380*/  ISETP.NE.U32.AND P0, PT, R11, RZ, PT ;  /* 0x000000ff0b00720c */ /* 0x000fc80003f05070 */
[----:B------:R-:W-:-:S07]  /*1390*/  ISETP.NE.AND.EX P0, PT, RZ, RZ, PT, P0 ;  /* 0x000000ffff00720c */ /* 0x000fce0003f05300 */
[----:B------:R-:W-:Y:S06]  /*13a0*/  @P1 BRA `(.L_x_33) ;  /* 0x0000000000701947 */ /* 0x000fec0003800000 */
[----:B------:R-:W0:Y:S01]  /*13b0*/  LDCU.64 UR4, c[0x0][0x380] ;  /* 0x00007000ff0477ac */ /* 0x000e220008000a00 */
[----:B------:R-:W-:Y:S01]  /*13c0*/  LOP3.LUT R6, R6, 0xfffffff8, RZ, 0xc0, !PT ;  /* 0xfffffff806067812 */ /* 0x000fe200078ec0ff */
[----:B------:R-:W-:Y:S01]  /*13d0*/  IMAD.MOV.U32 R9, RZ, RZ, 0x1 ;  /* 0x00000001ff097424 */ /* 0x000fe200078e00ff */
[----:B0-----:R-:W-:-:S04]  /*13e0*/  ULEA UR4, UP0, UR7, UR4, 0x4 ;  /* 0x0000000407047291 */ /* 0x001fc8000f8020ff */
[----:B------:R-:W-:Y:S02]  /*13f0*/  ULEA.HI.X UR5, UR7, UR5, UR8, 0x4, UP0 ;  /* 0x0000000507057291 */ /* 0x000fe400080f2408 */
[----:B------:R-:W-:-:S04]  /*1400*/  UIADD3 UR4, UP0, UPT, UR4, 0x10, URZ ;  /* 0x0000001004047890 */ /* 0x000fc8000ff1e0ff */
[----:B------:R-:W-:Y:S02]  /*1410*/  UIADD3.X UR5, UPT, UPT, URZ, UR5, URZ, UP0, !UPT ;  /* 0x00000005ff057290 */ /* 0x000fe400087fe4ff */
[----:B------:R-:W-:-:S04]  /*1420*/  MOV R0, UR4 ;  /* 0x0000000400007c02 */ /* 0x000fc80008000f00 */
[----:B------:R-:W-:-:S07]  /*1430*/  IMAD.U32 R7, RZ, RZ, UR5 ;  /* 0x00000005ff077e24 */ /* 0x000fce000f8e00ff */
.L_x_34:
[----:B0-----:R-:W-:Y:S01]  /*1440*/  MOV R4, R0 ;  /* 0x0000000000047202 */ /* 0x001fe20000000f00 */
[----:B------:R-:W-:Y:S01]  /*1450*/  IMAD.MOV.U32 R5, RZ, RZ, R7 ;  /* 0x000000ffff057224 */ /* 0x000fe200078e0007 */
[----:B------:R-:W-:Y:S02]  /*1460*/  IADD3 R6, P1, PT, R6, -0x8, RZ ;  /* 0xfffffff806067810 */ /* 0x000fe40007f3e0ff */
[----:B------:R-:W-:Y:S02]  /*1470*/  IADD3 R3, P2, PT, R3, 0x8, RZ ;  /* 0x0000000803037810 */ /* 0x000fe40007f5e0ff */
[----:B------:R0:W-:Y:S01]  /*1480*/  STG.E desc[UR12][R4.64+-0x10], R9 ;  /* 0xfffff00904007986 */ /* 0x0001e2000c10190c */
[----:B------:R-:W-:Y:S02]  /*1490*/  IADD3.X R8, PT, PT, R8, -0x1, RZ, P1, !PT ;  /* 0xffffffff08087810 */ /* 0x000fe40000ffe4ff */
[----:B------:R-:W-:Y:S01]  /*14a0*/  ISETP.NE.U32.AND P1, PT, R6, RZ, PT ;  /* 0x000000ff0600720c */ /* 0x000fe20003f25070 */
[----:B------:R0:W-:Y:S01]  /*14b0*/  STG.E desc[UR12][R4.64+-0xc], R9 ;  /* 0xfffff40904007986 */ /* 0x0001e2000c10190c */
[----:B------:R-:W-:Y:S01]  /*14c0*/  IADD3 R0, P3, PT, R4, 0x20, RZ ;  /* 0x0000002004007810 */ /* 0x000fe20007f7e0ff */
[----:B------:R-:W-:Y:S01]  /*14d0*/  IMAD.X R2, RZ, RZ, R2, P2 ;  /* 0x000000ffff027224 */ /* 0x000fe200010e0602 */
[----:B------:R-:W-:Y:S01]  /*14e0*/  ISETP.NE.AND.EX P1, PT, R8, RZ, PT, P1 ;  /* 0x000000ff0800720c */ /* 0x000fe20003f25310 */
[----:B------:R0:W-:Y:S01]  /*14f0*/  STG.E desc[UR12][R4.64+-0x8], R9 ;  /* 0xfffff80904007986 */ /* 0x0001e2000c10190c */
[----:B------:R-:W-:-:S03]  /*1500*/  IADD3.X R7, PT, PT, RZ, R5, RZ, P3, !PT ;  /* 0x00000005ff077210 */ /* 0x000fc60001ffe4ff */
[----:B------:R0:W-:Y:S04]  /*1510*/  STG.E desc[UR12][R4.64+-0x4], R9 ;  /* 0xfffffc0904007986 */ /* 0x0001e8000c10190c */
[----:B------:R0:W-:Y:S04]  /*1520*/  STG.E desc[UR12][R4.64], R9 ;  /* 0x0000000904007986 */ /* 0x0001e8000c10190c */
[----:B------:R0:W-:Y:S04]  /*1530*/  STG.E desc[UR12][R4.64+0x4], R9 ;  /* 0x0000040904007986 */ /* 0x0001e8000c10190c */
[----:B------:R0:W-:Y:S04]  /*1540*/  STG.E desc[UR12][R4.64+0x8], R9 ;  /* 0x0000080904007986 */ /* 0x0001e8000c10190c */
[----:B------:R0:W-:Y:S01]  /*1550*/  STG.E desc[UR12][R4.64+0xc], R9 ;  /* 0x00000c0904007986 */ /* 0x0001e2000c10190c */
[----:B------:R-:W-:Y:S05]  /*1560*/  @P1 BRA `(.L_x_34) ;  /* 0xfffffffc00b41947 */ /* 0x000fea000383ffff */
.L_x_33:
[----:B------:R-:W-:Y:S05]  /*1570*/  @!P0 EXIT ;  /* 0x000000000000894d */ /* 0x000fea0003800000 */
[----:B------:R-:W-:Y:S02]  /*1580*/  ISETP.GE.U32.AND P0, PT, R11, 0x4, PT ;  /* 0x000000040b00780c */ /* 0x000fe40003f06070 */
[----:B------:R-:W-:Y:S02]  /*1590*/  LOP3.LUT R6, R10, 0x3, RZ, 0xc0, !PT ;  /* 0x000000030a067812 */ /* 0x000fe400078ec0ff */
[----:B------:R-:W-:Y:S02]  /*15a0*/  ISETP.GE.U32.AND.EX P0, PT, RZ, RZ, PT, P0 ;  /* 0x000000ffff00720c */ /* 0x000fe40003f06100 */
[----:B------:R-:W-:-:S04]  /*15b0*/  ISETP.NE.U32.AND P1, PT, R6, RZ, PT ;  /* 0x000000ff0600720c */ /* 0x000fc80003f25070 */
[----:B------:R-:W-:-:S07]  /*15c0*/  ISETP.NE.AND.EX P1, PT, RZ, RZ, PT, P1 ;  /* 0x000000ffff00720c */ /* 0x000fce0003f25310 */
[----:B------:R-:W-:Y:S06]  /*15d0*/  @!P0 BRA `(.L_x_35) ;  /* 0x0000000000288947 */ /* 0x000fec0003800000 */
[----:B0-----:R-:W0:Y:S01]  /*15e0*/  LDC.64 R4, c[0x0][0x380] ;  /* 0x0000e000ff047b82 */ /* 0x001e220000000a00 */
[----:B------:R-:W-:Y:S01]  /*15f0*/  HFMA2 R7, -RZ, RZ, 0, 5.9604644775390625e-08 ;  /* 0x00000001ff077431 */ /* 0x000fe200000001ff */
[----:B0-----:R-:W-:-:S04]  /*1600*/  LEA R4, P0, R3, R4, 0x2 ;  /* 0x0000000403047211 */ /* 0x001fc800078010ff */
[C---:B------:R-:W-:Y:S02]  /*1610*/  LEA.HI.X R5, R3.reuse, R5, R2, 0x2, P0 ;  /* 0x0000000503057211 */ /* 0x040fe400000f1402 */
[----:B------:R-:W-:-:S03]  /*1620*/  IADD3 R3, P0, PT, R3, 0x4, RZ ;  /* 0x0000000403037810 */ /* 0x000fc60007f1e0ff */
[----:B------:R1:W-:Y:S02]  /*1630*/  STG.E desc[UR12][R4.64], R7 ;  /* 0x0000000704007986 */ /* 0x0003e4000c10190c */
[----:B------:R-:W-:Y:S02]  /*1640*/  IMAD.X R2, RZ, RZ, R2, P0 ;  /* 0x000000ffff027224 */ /* 0x000fe400000e0602 */
[----:B------:R1:W-:Y:S04]  /*1650*/  STG.E desc[UR12][R4.64+0x4], R7 ;  /* 0x0000040704007986 */ /* 0x0003e8000c10190c */
[----:B------:R1:W-:Y:S04]  /*1660*/  STG.E desc[UR12][R4.64+0x8], R7 ;  /* 0x0000080704007986 */ /* 0x0003e8000c10190c */
[----:B------:R1:W-:Y:S02]  /*1670*/  STG.E desc[UR12][R4.64+0xc], R7 ;  /* 0x00000c0704007986 */ /* 0x0003e4000c10190c */
.L_x_35:
[----:B------:R-:W-:Y:S05]  /*1680*/  @!P1 EXIT ;  /* 0x000000000000994d */ /* 0x000fea0003800000 */
[----:B------:R-:W-:Y:S02]  /*1690*/  ISETP.NE.U32.AND P0, PT, R6, 0x1, PT ;  /* 0x000000010600780c */ /* 0x000fe40003f05070 */
[----:B------:R-:W-:Y:S02]  /*16a0*/  LOP3.LUT R0, R10, 0x1, RZ, 0xc0, !PT ;  /* 0x000000010a007812 */ /* 0x000fe400078ec0ff */
[----:B------:R-:W-:Y:S02]  /*16b0*/  ISETP.NE.AND.EX P0, PT, RZ, RZ, PT, P0 ;  /* 0x000000ffff00720c */ /* 0x000fe40003f05300 */
[----:B------:R-:W-:-:S04]  /*16c0*/  ISETP.NE.U32.AND P1, PT, R0, 0x1, PT ;  /* 0x000000010000780c */ /* 0x000fc80003f25070 */
[----:B------:R-:W-:-:S07]  /*16d0*/  ISETP.NE.U32.AND.EX P1, PT, RZ, RZ, PT, P1 ;  /* 0x000000ffff00720c */ /* 0x000fce0003f25110 */
[----:B------:R-:W-:Y:S06]  /*16e0*/  @!P0 BRA `(.L_x_36) ;  /* 0x0000000000208947 */ /* 0x000fec0003800000 */
[----:B01----:R-:W0:Y:S01]  /*16f0*/  LDC.64 R4, c[0x0][0x380] ;  /* 0x0000e000ff047b82 */ /* 0x003e220000000a00 */
[----:B------:R-:W-:Y:S02]  /*1700*/  MOV R7, 0x1 ;  /* 0x0000000100077802 */ /* 0x000fe40000000f00 */
[----:B0-----:R-:W-:-:S04]  /*1710*/  LEA R4, P0, R3, R4, 0x2 ;  /* 0x0000000403047211 */ /* 0x001fc800078010ff */
[C---:B------:R-:W-:Y:S02]  /*1720*/  LEA.HI.X R5, R3.reuse, R5, R2, 0x2, P0 ;  /* 0x0000000503057211 */ /* 0x040fe400000f1402 */
[----:B------:R-:W-:-:S03]  /*1730*/  IADD3 R3, P0, PT, R3, 0x2, RZ ;  /* 0x0000000203037810 */ /* 0x000fc60007f1e0ff */
[----:B------:R2:W-:Y:S02]  /*1740*/  STG.E desc[UR12][R4.64], R7 ;  /* 0x0000000704007986 */ /* 0x0005e4000c10190c */
[----:B------:R-:W-:Y:S02]  /*1750*/  IMAD.X R2, RZ, RZ, R2, P0 ;  /* 0x000000ffff027224 */ /* 0x000fe400000e0602 */
[----:B------:R2:W-:Y:S06]  /*1760*/  STG.E desc[UR12][R4.64+0x4], R7 ;  /* 0x0000040704007986 */ /* 0x0005ec000c10190c */
.L_x_36:
[----:B------:R-:W-:Y:S05]  /*1770*/  @P1 EXIT ;  /* 0x000000000000194d */ /* 0x000fea0003800000 */
[----:B012---:R-:W0:Y:S02]  /*1780*/  LDC.64 R4, c[0x0][0x380] ;  /* 0x0000e000ff047b82 */ /* 0x007e240000000a00 */
[----:B0-----:R-:W-:-:S04]  /*1790*/  LEA R4, P0, R3, R4, 0x2 ;  /* 0x0000000403047211 */ /* 0x001fc800078010ff */
[----:B------:R-:W-:Y:S01]  /*17a0*/  LEA.HI.X R5, R3, R5, R2, 0x2, P0 ;  /* 0x0000000503057211 */ /* 0x000fe200000f1402 */
[----:B------:R-:W-:-:S05]  /*17b0*/  HFMA2 R3, -RZ, RZ, 0, 5.9604644775390625e-08 ;  /* 0x00000001ff037431 */ /* 0x000fca00000001ff */
[----:B------:R-:W-:Y:S01]  /*17c0*/  STG.E desc[UR12][R4.64], R3 ;  /* 0x0000000304007986 */ /* 0x000fe2000c10190c */
[----:B------:R-:W-:Y:S05]  /*17d0*/  EXIT ;  /* 0x000000000000794d */ /* 0x000fea0003800000 */
.L_x_32:
[----:B------:R-:W-:-:S04]  /*17e0*/  IADD3 R9, P2, PT, R3, 0x1, RZ ;  /* 0x0000000103097810 */ /* 0x000fc80007f5e0ff */
[----:B------:R-:W-:Y:S01]  /*17f0*/  ISETP.GT.U32.AND P1, PT, R9, R6, PT ;  /* 0x000000060900720c */ /* 0x000fe20003f24070 */
[----:B0-----:R-:W-:-:S05]  /*1800*/  IMAD.X R8, RZ, RZ, R2, P2 ;  /* 0x000000ffff087224 */ /* 0x001fca00010e0602 */
[----:B------:R-:W-:-:S04]  /*1810*/  ISETP.GT.U32.AND.EX P2, PT, R8, R7, PT, P1 ;  /* 0x000000070800720c */ /* 0x000fc80003f44110 */
[----:B------:R-:W-:Y:S02]  /*1820*/  SEL R10, R9, R6, P2 ;  /* 0x00000006090a7207 */ /* 0x000fe40001000000 */
[----:B------:R-:W-:Y:S01]  /*1830*/  SEL R9, R8, R7, P2 ;  /* 0x0000000708097207 */ /* 0x000fe20001000000 */
[----:B------:R-:W-:Y:S01]  /*1840*/  IMAD.MOV.U32 R7, RZ, RZ, R2 ;  /* 0x000000ffff077224 */ /* 0x000fe200078e0002 */
[----:B------:R-:W-:Y:S01]  /*1850*/  LOP3.LUT R12, R10, 0x3, RZ, 0xc0, !PT ;  /* 0x000000030a0c7812 */ /* 0x000fe200078ec0ff */
[----:B------:R-:W-:Y:S01]  /*1860*/  FADD R8, R0, R0 ;  /* 0x0000000000087221 */ /* 0x000fe20000000000 */
[----:B------:R-:W-:Y:S02]  /*1870*/  MOV R6, R3 ;  /* 0x0000000300067202 */ /* 0x000fe40000000f00 */
[----:B------:R-:W-:-:S04]  /*1880*/  ISETP.NE.U32.AND P1, PT, R12, RZ, PT ;  /* 0x000000ff0c00720c */ /* 0x000fc80003f25070 */
[----:B------:R-:W-:-:S13]  /*1890*/  ISETP.NE.AND.EX P1, PT, RZ, RZ, PT, P1 ;  /* 0x000000ffff00720c */ /* 0x000fda0003f25310 */
[----:B------:R-:W-:Y:S05]  /*18a0*/  @!P1 BRA `(.L_x_37) ;  /* 0x0000000000e49947 */ /* 0x000fea0003800000 */
[----:B------:R-:W0:Y:S01]  /*18b0*/  LDCU.64 UR10, c[0x0][0x380] ;  /* 0x00007000ff0a77ac */ /* 0x000e220008000a00 */
[----:B------:R-:W-:Y:S02]  /*18c0*/  IADD3 R17, P2, PT, RZ, -R12, RZ ;  /* 0x8000000cff117210 */ /* 0x000fe40007f5e0ff */
[----:B------:R-:W-:Y:S01]  /*18d0*/  IADD3 R6, P1, PT, R12, R3, RZ ;  /* 0x000000030c067210 */ /* 0x000fe20007f3e0ff */
[----:B------:R-:W1:Y:S02]  /*18e0*/  LDCU UR4, c[0x0][0x390] ;  /* 0x00007200ff0477ac */ /* 0x000e640008000800 */
[----:B------:R-:W-:Y:S01]  /*18f0*/  IMAD.X R18, RZ, RZ, -0x1, P2 ;  /* 0xffffffffff127424 */ /* 0x000fe200010e06ff */
[----:B------:R-:W-:Y:S01]  /*1900*/  IADD3.X R7, PT, PT, RZ, R2, RZ, P1, !PT ;  /* 0x00000002ff077210 */ /* 0x000fe20000ffe4ff */
[----:B------:R-:W2:Y:S01]  /*1910*/  LDCU UR9, c[0x0][0x38c] ;  /* 0x00007180ff0977ac */ /* 0x000ea20008000800 */
[----:B0-----:R-:W-:Y:S01]  /*1920*/  ULEA UR5, UP0, UR7, UR10, 0x4 ;  /* 0x0000000a07057291 */ /* 0x001fe2000f8020ff */
[----:B------:R-:W0:Y:S01]  /*1930*/  LDCU UR10, c[0x0][0x390] ;  /* 0x00007200ff0a77ac */ /* 0x000e220008000800 */
[----:B-1----:R-:W-:-:S02]  /*1940*/  UIMAD UR4, UR7, UR4, URZ ;  /* 0x00000004070472a4 */ /* 0x002fc4000f8e02ff */
[----:B------:R-:W-:Y:S02]  /*1950*/  ULEA.HI.X UR6, UR7, UR11, UR8, 0x4, UP0 ;  /* 0x0000000b07067291 */ /* 0x000fe400080f2408 */
[----:B--2---:R-:W-:-:S12]  /*1960*/  ULEA UR4, UR4, UR9, 0x2 ;  /* 0x0000000904047291 */ /* 0x004fd8000f8e10ff */
.L_x_40:
[----:B------:R-:W-:Y:S01]  /*1970*/  UISETP.NE.AND UP0, UPT, UR4, URZ, UPT ;  /* 0x000000ff0400728c */ /* 0x000fe2000bf05270 */
[----:B------:R-:W-:Y:S01]  /*1980*/  IADD3 R17, P1, PT, R17, 0x1, RZ ;  /* 0x0000000111117810 */ /* 0x000fe20007f3e0ff */
[----:B-1----:R-:W-:-:S03]  /*1990*/  IMAD.MOV.U32 R11, RZ, RZ, 0x3f800000 ;  /* 0x3f800000ff0b7424 */ /* 0x002fc600078e00ff */
[----:B------:R-:W-:Y:S02]  /*19a0*/  IADD3.X R18, PT, PT, RZ, R18, RZ, P1, !PT ;  /* 0x00000012ff127210 */ /* 0x000fe40000ffe4ff */
[----:B------:R-:W-:-:S04]  /*19b0*/  ISETP.NE.U32.AND P1, PT, R17, RZ, PT ;  /* 0x000000ff1100720c */ /* 0x000fc80003f25070 */
[----:B------:R-:W-:Y:S01]  /*19c0*/  ISETP.NE.AND.EX P2, PT, R18, RZ, PT, P1 ;  /* 0x000000ff1200720c */ /* 0x000fe20003f45310 */
[----:B------:R-:W-:-:S12]  /*19d0*/  BRA.U !UP0, `(.L_x_38) ;  /* 0x0000000108787547 */ /* 0x000fd8000b800000 */
[----:B------:R-:W-:-:S04]  /*19e0*/  I2FP.F32.U32 R13, UR4 ;  /* 0x00000004000d7c45 */ /* 0x000fc80008201000 */
[----:B------:R-:W-:-:S04]  /*19f0*/  FSETP.NAN.AND P1, PT, |R13|, |R13|, PT ;  /* 0x4000000d0d00720b */ /* 0x000fc80003f28200 */
[----:B------:R-:W-:-:S13]  /*1a00*/  FSETP.NAN.OR P1, PT, |R0|, |R0|, P1 ;  /* 0x400000000000720b */ /* 0x000fda0000f28600 */
[----:B------:R-:W-:Y:S05]  /*1a10*/  @P1 BRA `(.L_x_39) ;  /* 0x0000000000641947 */ /* 0x000fea0003800000 */
[----:B------:R-:W-:Y:S01]  /*1a20*/  FMUL R11, R4, R13 ;  /* 0x0000000d040b7220 */ /* 0x000fe20000400000 */
[----:B------:R-:W-:-:S03]  /*1a30*/  HFMA2 R16, -RZ, RZ, 0.64013671875, -15.109375 ;  /* 0x391fcb8eff107431 */ /* 0x000fc600000001ff */
[----:B------:R-:W1:Y:S01]  /*1a40*/  FRND R12, R11 ;  /* 0x0000000b000c7307 */ /* 0x000e620000201000 */
[----:B------:R-:W-:Y:S01]  /*1a50*/  FFMA R14, R4, R13, -R11 ;  /* 0x0000000d040e7223 */ /* 0x000fe2000000080b */
[----:B------:R-:W-:-:S03]  /*1a60*/  FSETP.GT.AND P3, PT, |R11|, 152, PT ;  /* 0x431800000b00780b */ /* 0x000fc60003f64200 */
[----:B------:R-:W-:-:S03]  /*1a70*/  FFMA R14, R5, R13, R14 ;  /* 0x0000000d050e7223 */ /* 0x000fc6000000000e */
[----:B------:R-:W2:Y:S01]  /*1a80*/  F2I.NTZ R15, R11 ;  /* 0x0000000b000f7305 */ /* 0x000ea20000203100 */
[----:B-1----:R-:W-:Y:S01]  /*1a90*/  FADD R13, R11, -R12 ;  /* 0x8000000c0b0d7221 */ /* 0x002fe20000000000 */
[----:B------:R-:W-:-:S03]  /*1aa0*/  FSETP.GT.AND P1, PT, R12, RZ, PT ;  /* 0x000000ff0c00720b */ /* 0x000fc60003f24000 */
[----:B------:R-:W-:Y:S01]  /*1ab0*/  FADD R13, R13, R14 ;  /* 0x0000000e0d0d7221 */ /* 0x000fe20000000000 */
[----:B------:R-:W-:Y:S02]  /*1ac0*/  SEL R12, RZ, 0x83000000, P1 ;  /* 0x83000000ff0c7807 */ /* 0x000fe40000800000 */
[----:B------:R-:W-:Y:S01]  /*1ad0*/  FSETP.GEU.AND P1, PT, R11, RZ, PT ;  /* 0x000000ff0b00720b */ /* 0x000fe20003f2e000 */
[----:B------:R-:W-:Y:S01]  /*1ae0*/  FFMA R14, R13, R16, 0.0013391353422775864601 ;  /* 0x3aaf85ed0d0e7423 */ /* 0x000fe20000000010 */
[----:B--2---:R-:W-:Y:S02]  /*1af0*/  LEA R15, R15, -R12, 0x17 ;  /* 0x8000000c0f0f7211 */ /* 0x004fe400078eb8ff */
[----:B------:R-:W-:Y:S01]  /*1b00*/  FSEL R11, RZ, +INF , !P1 ;  /* 0x7f800000ff0b7808 */ /* 0x000fe20004800000 */
[----:B------:R-:W-:-:S04]  /*1b10*/  FFMA R14, R13, R14, 0.0096188392490148544312 ;  /* 0x3c1d98560d0e7423 */ /* 0x000fc8000000000e */
[----:B------:R-:W-:-:S04]  /*1b20*/  FFMA R14, R13, R14, 0.055503588169813156128 ;  /* 0x3d6357bb0d0e7423 */ /* 0x000fc8000000000e */
[----:B------:R-:W-:-:S04]  /*1b30*/  FFMA R14, R13, R14, 0.24022644758224487305 ;  /* 0x3e75fdec0d0e7423 */ /* 0x000fc8000000000e */
[----:B------:R-:W-:Y:S01]  /*1b40*/  FFMA R16, R13, R14, 0.69314718246459960938 ;  /* 0x3f3172180d107423 */ /* 0x000fe2000000000e */
[----:B------:R-:W-:-:S03]  /*1b50*/  VIADD R14, R12, 0x7f000000 ;  /* 0x7f0000000c0e7836 */ /* 0x000fc60000000000 */
[----:B------:R-:W-:-:S04]  /*1b60*/  FFMA R13, R13, R16, 1 ;  /* 0x3f8000000d0d7423 */ /* 0x000fc80000000010 */
[----:B------:R-:W-:-:S04]  /*1b70*/  FMUL R14, R14, R13 ;  /* 0x0000000d0e0e7220 */ /* 0x000fc80000400000 */
[----:B------:R-:W-:-:S05]  /*1b80*/  @!P3 FMUL R11, R15, R14 ;  /* 0x0000000e0f0bb220 */ /* 0x000fca0000400000 */
[----:B------:R-:W-:Y:S01]  /*1b90*/  FSEL R11, R8, R11, P0 ;  /* 0x0000000b080b7208 */ /* 0x000fe20000000000 */
[----:B------:R-:W-:Y:S06]  /*1ba0*/  BRA `(.L_x_38) ;  /* 0x0000000000047947 */ /* 0x000fec0003800000 */
.L_x_39:
[----:B------:R-:W-:-:S07]  /*1bb0*/  FADD R11, R0, R13 ;  /* 0x0000000d000b7221 */ /* 0x000fce0000000000 */
.L_x_38:
[----:B------:R-:W1:Y:S01]  /*1bc0*/  F2I.U32.TRUNC.NTZ R11, R11 ;  /* 0x0000000b000b7305 */ /* 0x000e62000020f000 */
[----:B------:R-:W-:Y:S01]  /*1bd0*/  IMAD.U32 R12, RZ, RZ, UR5 ;  /* 0x00000005ff0c7e24 */ /* 0x000fe2000f8e00ff */
[----:B------:R-:W-:Y:S01]  /*1be0*/  MOV R13, UR6 ;  /* 0x00000006000d7c02 */ /* 0x000fe20008000f00 */
[----:B------:R-:W-:Y:S02]  /*1bf0*/  UIADD3 UR5, UP0, UPT, UR5, 0x4, URZ ;  /* 0x0000000405057890 */ /* 0x000fe4000ff1e0ff */
[----:B0-----:R-:W-:Y:S02]  /*1c00*/  UIADD3 UR4, UPT, UPT, UR4, UR10, URZ ;  /* 0x0000000a04047290 */ /* 0x001fe4000fffe0ff */
[----:B------:R-:W-:Y:S01]  /*1c10*/  UIADD3.X UR6, UPT, UPT, URZ, UR6, URZ, UP0, !UPT ;  /* 0x00000006ff067290 */ /* 0x000fe200087fe4ff */
[----:B-1----:R1:W-:Y:S01]  /*1c20*/  STG.E desc[UR12][R12.64], R11 ;  /* 0x0000000b0c007986 */ /* 0x0023e2000c10190c */
[----:B------:R-:W-:Y:S10]  /*1c30*/  @P2 BRA `(.L_x_40) ;  /* 0xfffffffc004c2947 */ /* 0x000ff4000383ffff */
.L_x_37:
[----:B------:R-:W-:-:S05]  /*1c40*/  IADD3 R10, P1, PT, -R10, R3, RZ ;  /* 0x000000030a0a7210 */ /* 0x000fca0007f3e1ff */
[----:B------:R-:W-:Y:S01]  /*1c50*/  IMAD.X R9, R2, 0x1, ~R9, P1 ;  /* 0x0000000102097824 */ /* 0x000fe200008e0e09 */
[----:B------:R-:W-:-:S04]  /*1c60*/  ISETP.GT.U32.AND P1, PT, R10, -0x4, PT ;  /* 0xfffffffc0a00780c */ /* 0x000fc80003f24070 */
[----:B------:R-:W-:-:S13]  /*1c70*/  ISETP.GT.U32.AND.EX P1, PT, R9, -0x1, PT, P1 ;  /* 0xffffffff0900780c */ /* 0x000fda0003f24110 */
[----:B------:R-:W-:Y:S05]  /*1c80*/  @P1 EXIT ;  /* 0x000000000000194d */ /* 0x000fea0003800000 */
[----:B-1----:R-:W0:Y:S01]  /*1c90*/  LDC.64 R10, c[0x0][0x380] ;  /* 0x0000e000ff0a7b82 */ /* 0x002e220000000a00 */
[----:B------:R-:W1:Y:S01]  /*1ca0*/  LDCU UR4, c[0x0][0x38c] ;  /* 0x00007180ff0477ac */ /* 0x000e620008000800 */
[C---:B------:R-:W-:Y:S01]  /*1cb0*/  IADD3 R3, PT, PT, R6.reuse, 0x2, RZ ;  /* 0x0000000206037810 */ /* 0x040fe20007ffe0ff */
[C---:B------:R-:W-:Y:S01]  /*1cc0*/  VIADD R9, R6.reuse, 0x3 ;  /* 0x0000000306097836 */ /* 0x040fe20000000000 */
[----:B------:R-:W2:Y:S04]  /*1cd0*/  LDCU.64 UR6, c[0x0][0x398] ;  /* 0x00007300ff0677ac */ /* 0x000ea80008000a00 */
[----:B------:R-:W3:Y:S08]  /*1ce0*/  LDC R12, c[0x0][0x390] ;  /* 0x0000e400ff0c7b82 */ /* 0x000ef00000000800 */
[----:B------:R-:W4:Y:S01]  /*1cf0*/  LDC R2, c[0x0][0x390] ;  /* 0x0000e400ff027b82 */ /* 0x000f220000000800 */
[----:B0-----:R-:W-:-:S04]  /*1d00*/  LEA R10, P1, R6, R10, 0x2 ;  /* 0x0000000a060a7211 */ /* 0x001fc800078210ff */
[----:B------:R-:W-:Y:S02]  /*1d10*/  IADD3 R10, P2, PT, R10, 0x8, RZ ;  /* 0x000000080a0a7810 */ /* 0x000fe40007f5e0ff */
[C---:B------:R-:W-:Y:S01]  /*1d20*/  LEA.HI.X R21, R6.reuse, R11, R7, 0x2, P1 ;  /* 0x0000000b06157211 */ /* 0x040fe200008f1407 */
[CC--:B---3--:R-:W-:Y:S02]  /*1d30*/  IMAD R13, R6.reuse, R12.reuse, R12 ;  /* 0x0000000c060d7224 */ /* 0x0c8fe400078e020c */
[-C--:B-1----:R-:W-:Y:S02]  /*1d40*/  IMAD R3, R3, R12.reuse, UR4 ;  /* 0x0000000403037e24 */ /* 0x082fe4000f8e020c */
[-C--:B------:R-:W-:Y:S01]  /*1d50*/  IMAD R9, R9, R12.reuse, UR4 ;  /* 0x0000000409097e24 */ /* 0x080fe2000f8e020c */
[----:B------:R-:W-:Y:S01]  /*1d60*/  IADD3 R13, PT, PT, R13, UR4, RZ ;  /* 0x000000040d0d7c10 */ /* 0x000fe2000fffe0ff */
[----:B------:R-:W-:Y:S02]  /*1d70*/  IMAD R11, R6, R12, UR4 ;  /* 0x00000004060b7e24 */ /* 0x000fe4000f8e020c */
[----:B--2-4-:R-:W-:-:S07]  /*1d80*/  IMAD.X R21, RZ, RZ, R21, P2 ;  /* 0x000000ffff157224 */ /* 0x014fce00010e0615 */
.L_x_48:
[----:B------:R-:W-:Y:S02]  /*1d90*/  ISETP.NE.AND P1, PT, R11, RZ, PT ;  /* 0x000000ff0b00720c */ /* 0x000fe40003f25270 */
[----:B------:R-:W-:-:S11]  /*1da0*/  MOV R12, 0x3f800000 ;  /* 0x3f800000000c7802 */ /* 0x000fd60000000f00 */
[----:B0-----:R-:W-:Y:S05]  /*1db0*/  @!P1 BRA `(.L_x_41) ;  /* 0x0000000000749947 */ /* 0x001fea0003800000 */
[----:B------:R-:W-:-:S04]  /*1dc0*/  I2FP.F32.U32 R17, R11 ;  /* 0x0000000b00117245 */ /* 0x000fc80000201000 */
[----:B------:R-:W-:-:S04]  /*1dd0*/  FSETP.NAN.AND P1, PT, |R17|, |R17|, PT ;  /* 0x400000111100720b */ /* 0x000fc80003f28200 */
[----:B------:R-:W-:-:S13]  /*1de0*/  FSETP.NUM.AND P1, PT, |R0|, |R0|, !P1 ;  /* 0x400000000000720b */ /* 0x000fda0004f27200 */
[----:B------:R-:W-:Y:S01]  /*1df0*/  @!P1 FADD R12, R0, R17 ;  /* 0x00000011000c9221 */ /* 0x000fe20000000000 */
[----:B------:R-:W-:Y:S06]  /*1e00*/  @!P1 BRA `(.L_x_41) ;  /* 0x0000000000609947 */ /* 0x000fec0003800000 */
[----:B------:R-:W-:Y:S01]  /*1e10*/  FMUL R15, R4, R17 ;  /* 0x00000011040f7220 */ /* 0x000fe20000400000 */
[----:B------:R-:W-:-:S03]  /*1e20*/  IMAD.MOV.U32 R19, RZ, RZ, 0x391fcb8e ;  /* 0x391fcb8eff137424 */ /* 0x000fc600078e00ff */
[----:B------:R-:W0:Y:S01]  /*1e30*/  FRND R12, R15 ;  /* 0x0000000f000c7307 */ /* 0x000e220000201000 */
[----:B------:R-:W-:Y:S01]  /*1e40*/  FFMA R14, R4, R17, -R15 ;  /* 0x00000011040e7223 */ /* 0x000fe2000000080f */
[----:B------:R-:W-:-:S03]  /*1e50*/  FSETP.GT.AND P2, PT, |R15|, 152, PT ;  /* 0x431800000f00780b */ /* 0x000fc60003f44200 */
[----:B------:R-:W-:Y:S01]  /*1e60*/  FFMA R17, R5, R17, R14 ;  /* 0x0000001105117223 */ /* 0x000fe2000000000e */
[----:B0-----:R-:W-:Y:S01]  /*1e70*/  FADD R14, R15, -R12 ;  /* 0x8000000c0f0e7221 */ /* 0x001fe20000000000 */
[----:B------:R-:W-:-:S03]  /*1e80*/  FSETP.GT.AND P1, PT, R12, RZ, PT ;  /* 0x000000ff0c00720b */ /* 0x000fc60003f24000 */
[----:B------:R-:W-:Y:S01]  /*1e90*/  FADD R14, R14, R17 ;  /* 0x000000110e0e7221 */ /* 0x000fe20000000000 */
[----:B------:R-:W-:Y:S02]  /*1ea0*/  SEL R12, RZ, 0x83000000, P1 ;  /* 0x83000000ff0c7807 */ /* 0x000fe40000800000 */
[----:B------:R-:W-:Y:S01]  /*1eb0*/  FSETP.GEU.AND P1, PT, R15, RZ, PT ;  /* 0x000000ff0f00720b */ /* 0x000fe20003f2e000 */
[----:B------:R-:W-:Y:S01]  /*1ec0*/  FFMA R17, R14, R19, 0.0013391353422775864601 ;  /* 0x3aaf85ed0e117423 */ /* 0x000fe20000000013 */
[----:B------:R-:W-:-:S03]  /*1ed0*/  IADD3 R16, PT, PT, R12, 0x7f000000, RZ ;  /* 0x7f0000000c107810 */ /* 0x000fc60007ffe0ff */
[C---:B------:R-:W-:Y:S02]  /*1ee0*/  FFMA R19, R14.reuse, R17, 0.0096188392490148544312 ;  /* 0x3c1d98560e137423 */ /* 0x040fe40000000011 */
[----:B------:R0:W1:Y:S02]  /*1ef0*/  F2I.NTZ R17, R15 ;  /* 0x0000000f00117305 */ /* 0x0000640000203100 */
[----:B------:R-:W-:-:S04]  /*1f00*/  FFMA R19, R14, R19, 0.055503588169813156128 ;  /* 0x3d6357bb0e137423 */ /* 0x000fc80000000013 */
[----:B------:R-:W-:Y:S01]  /*1f10*/  FFMA R19, R14, R19, 0.24022644758224487305 ;  /* 0x3e75fdec0e137423 */ /* 0x000fe20000000013 */
[----:B0-----:R-:W-:-:S03]  /*1f20*/  FSEL R15, RZ, +INF , !P1 ;  /* 0x7f800000ff0f7808 */ /* 0x001fc60004800000 */
[----:B------:R-:W-:-:S04]  /*1f30*/  FFMA R19, R14, R19, 0.69314718246459960938 ;  /* 0x3f3172180e137423 */ /* 0x000fc80000000013 */
[----:B------:R-:W-:Y:S01]  /*1f40*/  FFMA R19, R14, R19, 1 ;  /* 0x3f8000000e137423 */ /* 0x000fe20000000013 */
[----:B-1----:R-:W-:-:S03]  /*1f50*/  IMAD R17, R17, 0x800000, -R12 ;  /* 0x0080000011117824 */ /* 0x002fc600078e0a0c */
[----:B------:R-:W-:-:S04]  /*1f60*/  FMUL R16, R16, R19 ;  /* 0x0000001310107220 */ /* 0x000fc80000400000 */
[----:B------:R-:W-:-:S05]  /*1f70*/  @!P2 FMUL R15, R17, R16 ;  /* 0x00000010110fa220 */ /* 0x000fca0000400000 */
[----:B------:R-:W-:-:S07]  /*1f80*/  FSEL R12, R8, R15, P0 ;  /* 0x0000000f080c7208 */ /* 0x000fce0000000000 */
.L_x_41:
[----:B------:R-:W0:Y:S01]  /*1f90*/  F2I.U32.TRUNC.NTZ R17, R12 ;  /* 0x0000000c00117305 */ /* 0x000e22000020f000 */
[----:B------:R-:W-:Y:S01]  /*1fa0*/  MOV R14, R10 ;  /* 0x0000000a000e7202 */ /* 0x000fe20000000f00 */
[----:B------:R-:W-:Y:S01]  /*1fb0*/  IMAD.MOV.U32 R15, RZ, RZ, R21 ;  /* 0x000000ffff0f7224 */ /* 0x000fe200078e0015 */
[----:B------:R-:W-:Y:S01]  /*1fc0*/  ISETP.NE.AND P1, PT, R13, RZ, PT ;  /* 0x000000ff0d00720c */ /* 0x000fe20003f25270 */
[----:B------:R-:W-:-:S03]  /*1fd0*/  HFMA2 R10, -RZ, RZ, 1.875, 0 ;  /* 0x3f800000ff0a7431 */ /* 0x000fc600000001ff */
[----:B0-----:R0:W-:Y:S09]  /*1fe0*/  STG.E desc[UR12][R14.64+-0x8], R17 ;  /* 0xfffff8110e007986 */ /* 0x0011f2000c10190c */
[----:B------:R-:W-:Y:S05]  /*1ff0*/  @!P1 BRA `(.L_x_42) ;  /* 0x0000000000789947 */ /* 0x000fea0003800000 */
[----:B------:R-:W-:-:S04]  /*2000*/  I2FP.F32.U32 R19, R13 ;  /* 0x0000000d00137245 */ /* 0x000fc80000201000 */
[----:B------:R-:W-:-:S04]  /*2010*/  FSETP.NAN.AND P1, PT, |R19|, |R19|, PT ;  /* 0x400000131300720b */ /* 0x000fc80003f28200 */
[----:B------:R-:W-:-:S13]  /*2020*/  FSETP.NAN.OR P1, PT, |R0|, |R0|, P1 ;  /* 0x400000000000720b */ /* 0x000fda0000f28600 */
[----:B------:R-:W-:Y:S05]  /*2030*/  @P1 BRA `(.L_x_43) ;  /* 0x0000000000641947 */ /* 0x000fea0003800000 */
[----:B0-----:R-:W-:Y:S01]  /*2040*/  FMUL R17, R4, R19 ;  /* 0x0000001304117220 */ /* 0x001fe20000400000 */
        /* <DEDUP_REMOVED lines=22> */
[----:B------:R-:W-:Y:S01]  /*21b0*/  FSEL R10, R8, R17, P0 ;  /* 0x00000011080a7208 */ /* 0x000fe20000000000 */
[----:B------:R-:W-:Y:S06]  /*21c0*/  BRA `(.L_x_42) ;  /* 0x0000000000047947 */ /* 0x000fec0003800000 */
.L_x_43:
[----:B------:R-:W-:-:S07]  /*21d0*/  FADD R10, R0, R19 ;  /* 0x00000013000a7221 */ /* 0x000fce0000000000 */
.L_x_42:
[----:B0-----:R-:W0:Y:S01]  /*21e0*/  F2I.U32.TRUNC.NTZ R17, R10 ;  /* 0x0000000a00117305 */ /* 0x001e22000020f000 */
[----:B------:R-:W-:Y:S02]  /*21f0*/  ISETP.NE.AND P1, PT, R3, RZ, PT ;  /* 0x000000ff0300720c */ /* 0x000fe40003f25270 */
[----:B------:R-:W-:Y:S01]  /*2200*/  MOV R12, 0x3f800000 ;  /* 0x3f800000000c7802 */ /* 0x000fe20000000f00 */
[----:B0-----:R0:W-:Y:S10]  /*2210*/  STG.E desc[UR12][R14.64+-0x4], R17 ;  /* 0xfffffc110e007986 */ /* 0x0011f4000c10190c */
        /* <DEDUP_REMOVED lines=30> */
.L_x_45:
[----:B------:R-:W-:-:S07]  /*2400*/  FADD R12, R0, R19 ;  /* 0x00000013000c7221 */ /* 0x000fce0000000000 */
.L_x_44:
        /* <DEDUP_REMOVED lines=29> */
[----:B-1----:R-:W-:-:S03]  /*25e0*/  LEA R19, R19, -R10, 0x17 ;  /* 0x8000000a13137211 */ /* 0x002fc600078eb8ff */
[----:B------:R-:W-:-:S04]  /*25f0*/  FMUL R16, R16, R21 ;  /* 0x0000001510107220 */ /* 0x000fc80000400000 */
[----:B------:R-:W-:-:S05]  /*2600*/  @!P2 FMUL R17, R19, R16 ;  /* 0x000000101311a220 */ /* 0x000fca0000400000 */
[----:B------:R-:W-:Y:S01]  /*2610*/  FSEL R16, R8, R17, P0 ;  /* 0x0000001108107208 */ /* 0x000fe20000000000 */
[----:B------:R-:W-:Y:S06]  /*2620*/  BRA `(.L_x_46) ;  /* 0x0000000000047947 */ /* 0x000fec0003800000 */
.L_x_47:
[----:B------:R-:W-:-:S07]  /*2630*/  FADD R16, R0, R19 ;  /* 0x0000001300107221 */ /* 0x000fce0000000000 */
.L_x_46:
[----:B0-----:R-:W0:Y:S01]  /*2640*/  F2I.U32.TRUNC.NTZ R17, R16 ;  /* 0x0000001000117305 */ /* 0x001e22000020f000 */
[----:B------:R-:W-:Y:S01]  /*2650*/  IADD3 R6, P1, PT, R6, 0x4, RZ ;  /* 0x0000000406067810 */ /* 0x000fe20007f3e0ff */
[----:B------:R-:W-:Y:S01]  /*2660*/  IMAD R3, R2, 0x4, R3 ;  /* 0x0000000402037824 */ /* 0x000fe200078e0203 */
[----:B------:R-:W-:Y:S02]  /*2670*/  IADD3 R10, P2, PT, R14, 0x10, RZ ;  /* 0x000000100e0a7810 */ /* 0x000fe40007f5e0ff */
[----:B------:R-:W-:Y:S01]  /*2680*/  LEA R13, R2, R13, 0x2 ;  /* 0x0000000d020d7211 */ /* 0x000fe200078e10ff */
[----:B------:R-:W-:Y:S01]  /*2690*/  IMAD.X R7, RZ, RZ, R7, P1 ;  /* 0x000000ffff077224 */ /* 0x000fe200008e0607 */
[----:B------:R-:W-:Y:S02]  /*26a0*/  ISETP.GE.U32.AND P1, PT, R6, UR6, PT ;  /* 0x0000000606007c0c */ /* 0x000fe4000bf26070 */
[----:B------:R-:W-:Y:S02]  /*26b0*/  IADD3.X R21, PT, PT, RZ, R15, RZ, P2, !PT ;  /* 0x0000000fff157210 */ /* 0x000fe400017fe4ff */
[----:B------:R-:W-:-:S02]  /*26c0*/  ISETP.GE.U32.AND.EX P1, PT, R7, UR7, PT, P1 ;  /* 0x0000000707007c0c */ /* 0x000fc4000bf26110 */
[C---:B------:R-:W-:Y:S01]  /*26d0*/  LEA R9, R2.reuse, R9, 0x2 ;  /* 0x0000000902097211 */ /* 0x040fe200078e10ff */
[----:B0-----:R0:W-:Y:S01]  /*26e0*/  STG.E desc[UR12][R14.64+0x4], R17 ;  /* 0x000004110e007986 */ /* 0x0011e2000c10190c */
[----:B------:R-:W-:-:S09]  /*26f0*/  LEA R11, R2, R11, 0x2 ;  /* 0x0000000b020b7211 */ /* 0x000fd200078e10ff */
[----:B------:R-:W-:Y:S05]  /*2700*/  @!P1 BRA `(.L_x_48) ;  /* 0xfffffff400a09947 */ /* 0x000fea000383ffff */
[----:B------:R-:W-:Y:S05]  /*2710*/  EXIT ;  /* 0x000000000000794d */ /* 0x000fea0003800000 */
.L_x_49:
        /* <DEDUP_REMOVED lines=14> */
.L_x_376:


//--------------------- .text.logspace_u16_vec4   --------------------------
	.section	.text.logspace_u16_vec4,"ax",@progbits
	.align	128
        .global         logspace_u16_vec4
        .type           logspace_u16_vec4,@function
        .size           logspace_u16_vec4,(.L_x_377 - logspace_u16_vec4)
        .other          logspace_u16_vec4,@"STO_CUDA_ENTRY STV_DEFAULT"
logspace_u16_vec4:
.text.logspace_u16_vec4:
[----:B------:R-:W-:Y:S01]  /*0000*/  LDC R1, c[0x0][0x37c] ;  /* 0x0000df00ff017b82 */ /* 0x000fe20000000800 */
[----:B------:R-:W0:Y:S07]  /*0010*/  S2R R32, SR_TID.X ;  /* 0x0000000000207919 */ /* 0x000e2e0000002100 */
[----:B------:R-:W0:Y:S01]  /*0020*/  S2UR UR4, SR_CTAID.X ;  /* 0x00000000000479c3 */ /* 0x000e220000002500 */
[----:B------:R-:W1:Y:S01]  /*0030*/  LDCU.64 UR6, c[0x0][0x390] ;  /* 0x00007200ff0677ac */ /* 0x000e620008000a00 */
[----:B------:R-:W-:Y:S01]  /*0040*/  BSSY.RECONVERGENT B0, `(.L_x_50) ;  /* 0x00000fa000007945 */ /* 0x000fe20003800200 */
[----:B------:R-:W2:Y:S05]  /*0050*/  LDCU.U16 UR12, c[0x0][0x38a] ;  /* 0x00007140ff0c77ac */ /* 0x000eaa0008000400 */
[----:B------:R-:W0:Y:S01]  /*0060*/  LDC R31, c[0x0][0x360] ;  /* 0x0000d800ff1f7b82 */ /* 0x000e220000000800 */
[----:B------:R-:W3:Y:S01]  /*0070*/  LDCU UR5, c[0x0][0x370] ;  /* 0x00006e00ff0577ac */ /* 0x000ee20008000800 */
[----:B------:R-:W4:Y:S01]  /*0080*/  LDCU.64 UR10, c[0x0][0x358] ;  /* 0x00006b00ff0a77ac */ /* 0x000f220008000a00 */
[----:B-1----:R-:W-:-:S02]  /*0090*/  USHF.R.U64 UR6, UR6, 0x2, UR7 ;  /* 0x0000000206067899 */ /* 0x002fc40008001207 */
[----:B------:R-:W-:Y:S01]  /*00a0*/  USHF.R.U32.HI UR7, URZ, 0x2, UR7 ;  /* 0x00000002ff077899 */ /* 0x000fe20008011607 */
[----:B--2---:R-:W-:-:S05]  /*00b0*/  IMAD.U32 R30, RZ, RZ, UR12 ;  /* 0x0000000cff1e7e24 */ /* 0x004fca000f8e00ff */
[----:B------:R-:W-:Y:S02]  /*00c0*/  IMAD.U32 R0, RZ, RZ, UR7 ;  /* 0x00000007ff007e24 */ /* 0x000fe4000f8e00ff */
[C---:B0-----:R-:W-:Y:S02]  /*00d0*/  IMAD R32, R31.reuse, UR4, R32 ;  /* 0x000000041f207c24 */ /* 0x041fe4000f8e0220 */
[----:B---3--:R-:W-:-:S03]  /*00e0*/  IMAD R31, R31, UR5, RZ ;  /* 0x000000051f1f7c24 */ /* 0x008fc6000f8e02ff */
[----:B------:R-:W-:-:S04]  /*00f0*/  ISETP.LT.U32.AND P0, PT, R32, UR6, PT ;  /* 0x0000000620007c0c */ /* 0x000fc8000bf01070 */
[----:B------:R-:W-:-:S13]  /*0100*/  ISETP.GT.U32.AND.EX P0, PT, R0, RZ, PT, P0 ;  /* 0x000000ff0000720c */ /* 0x000fda0003f04100 */
[----:B----4-:R-:W-:Y:S05]  /*0110*/  @!P0 BRA `(.L_x_51) ;  /* 0x0000000c00b08947 */ /* 0x010fea0003800000 */
[----:B------:R-:W0:Y:S01]  /*0120*/  LDC.U16 R9, c[0x0][0x388] ;  /* 0x0000e200ff097b82 */ /* 0x000e220000000400 */
[----:B------:R-:W-:Y:S01]  /*0130*/  IMAD.MOV.U32 R10, RZ, RZ, 0x3a2c32e4 ;  /* 0x3a2c32e4ff0a7424 */ /* 0x000fe200078e00ff */
[----:B------:R-:W1:Y:S01]  /*0140*/  LDCU.U16 UR5, c[0x0][0x38c] ;  /* 0x00007180ff0577ac */ /* 0x000e620008000400 */
[----:B------:R-:W-:Y:S01]  /*0150*/  HFMA2 R13, -RZ, RZ, 0, 0 ;  /* 0x00000000ff0d7431 */ /* 0x000fe200000001ff */
[----:B------:R-:W-:Y:S01]  /*0160*/  SHF.R.U32.HI R23, RZ, 0x1e, R32 ;  /* 0x0000001eff177819 */ /* 0x000fe20000011620 */
[----:B------:R-:W2:Y:S01]  /*0170*/  LDCU.64 UR8, c[0x0][0x380] ;  /* 0x00007000ff0877ac */ /* 0x000ea20008000a00 */
[----:B------:R-:W-:Y:S01]  /*0180*/  UMOV UR4, URZ ;  /* 0x000000ff00047c82 */ /* 0x000fe20008000000 */
[----:B-1----:R-:W-:Y:S01]  /*0190*/  MOV R12, UR5 ;  /* 0x00000005000c7c02 */ /* 0x002fe20008000f00 */
[----:B------:R-:W-:Y:S01]  /*01a0*/  IMAD.WIDE.U32 R14, R32, UR5, RZ ;  /* 0x00000005200e7c25 */ /* 0x000fe2000f8e00ff */
[----:B0-----:R-:W-:-:S03]  /*01b0*/  I2FP.F32.U32 R29, R9 ;  /* 0x00000009001d7245 */ /* 0x001fc60000201000 */
[----:B------:R-:W-:Y:S01]  /*01c0*/  IMAD.WIDE.U32 R16, R31, UR5, RZ ;  /* 0x000000051f107c25 */ /* 0x000fe2000f8e00ff */
[C---:B--2---:R-:W-:Y:S02]  /*01d0*/  LEA R28, P1, R32.reuse, UR8, 0x3 ;  /* 0x00000008201c7c11 */ /* 0x044fe4000f8218ff */
[C---:B------:R-:W-:Y:S01]  /*01e0*/  FSETP.GEU.AND P0, PT, |R29|.reuse, 1.175494350822287508e-38, PT ;  /* 0x008000001d00780b */ /* 0x040fe20003f0e200 */
[----:B------:R-:W-:Y:S01]  /*01f0*/  FMUL R0, |R29|, 16777216 ;  /* 0x4b8000001d007820 */ /* 0x000fe20000400200 */
[----:B------:R-:W-:Y:S01]  /*0200*/  IMAD R33, R23, UR5, RZ ;  /* 0x0000000517217c24 */ /* 0x000fe2000f8e02ff */
[----:B------:R-:W-:Y:S02]  /*0210*/  IADD3 R25, PT, PT, R17, UR4, RZ ;  /* 0x0000000411197c10 */ /* 0x000fe4000fffe0ff */
[----:B------:R-:W-:Y:S02]  /*0220*/  LEA.HI.X R11, R32, UR9, RZ, 0x3, P1 ;  /* 0x00000009200b7c11 */ /* 0x000fe400088f1cff */
[----:B------:R-:W-:-:S04]  /*0230*/  FSEL R0, R0, |R29|, !P0 ;  /* 0x4000001d00007208 */ /* 0x000fc80004000000 */
[----:B------:R-:W-:-:S04]  /*0240*/  IADD3 R2, PT, PT, R0, -0x3f3504f3, RZ ;  /* 0xc0cafb0d00027810 */ /* 0x000fc80007ffe0ff */
[----:B------:R-:W-:-:S05]  /*0250*/  LOP3.LUT R3, R2, 0xff800000, RZ, 0xc0, !PT ;  /* 0xff80000002037812 */ /* 0x000fca00078ec0ff */
[----:B------:R-:W-:Y:S01]  /*0260*/  IMAD.IADD R0, R0, 0x1, -R3 ;  /* 0x0000000100007824 */ /* 0x000fe200078e0a03 */
[----:B------:R-:W-:-:S03]  /*0270*/  I2FP.F32.S32 R3, R3 ;  /* 0x0000000300037245 */ /* 0x000fc60000201400 */
[C---:B------:R-:W-:Y:S01]  /*0280*/  FADD R4, R0.reuse, 1 ;  /* 0x3f80000000047421 */ /* 0x040fe20000000000 */
[----:B------:R-:W-:Y:S01]  /*0290*/  FADD R2, R0, -1 ;  /* 0xbf80000000027421 */ /* 0x000fe20000000000 */
[----:B------:R-:W-:Y:S02]  /*02a0*/  FSEL R0, RZ, -24, P0 ;  /* 0xc1c00000ff007808 */ /* 0x000fe40000000000 */
[----:B------:R-:W-:Y:S01]  /*02b0*/  FSETP.NEU.AND P0, PT, |R29|, +INF , PT ;  /* 0x7f8000001d00780b */ /* 0x000fe20003f0d200 */
[----:B------:R-:W-:Y:S01]  /*02c0*/  FADD R5, R2, R2 ;  /* 0x0000000202057221 */ /* 0x000fe20000000000 */
[----:B------:R-:W0:Y:S01]  /*02d0*/  MUFU.RCP R4, R4 ;  /* 0x0000000400047308 */ /* 0x000e220000001000 */
[----:B------:R-:W-:Y:S02]  /*02e0*/  FFMA R0, R3, 1.1920928955078125e-07, R0 ;  /* 0x3400000003007823 */ /* 0x000fe40000000000 */
[----:B0-----:R-:W-:-:S04]  /*02f0*/  FMUL R5, R4, R5 ;  /* 0x0000000504057220 */ /* 0x001fc80000400000 */
[----:B------:R-:W-:Y:S01]  /*0300*/  FADD R6, R2, -R5 ;  /* 0x8000000502067221 */ /* 0x000fe20000000000 */
[CC--:B------:R-:W-:Y:S01]  /*0310*/  FMUL R3, R5.reuse, R5.reuse ;  /* 0x0000000505037220 */ /* 0x0c0fe20000400000 */
[----:B------:R-:W-:Y:S02]  /*0320*/  FFMA R8, R5, 1.4426950216293334961, R0 ;  /* 0x3fb8aa3b05087823 */ /* 0x000fe40000000000 */
[----:B------:R-:W-:Y:S01]  /*0330*/  FADD R7, R6, R6 ;  /* 0x0000000606077221 */ /* 0x000fe20000000000 */
[C---:B------:R-:W-:Y:S01]  /*0340*/  FFMA R6, R3.reuse, R10, 0.0032181653659790754318 ;  /* 0x3b52e7db03067423 */ /* 0x040fe2000000000a */
[----:B------:R-:W-:Y:S01]  /*0350*/  FADD R0, R0, -R8 ;  /* 0x8000000800007221 */ /* 0x000fe20000000000 */
[----:B------:R-:W-:Y:S02]  /*0360*/  IMAD.U32 R10, RZ, RZ, UR12 ;  /* 0x0000000cff0a7e24 */ /* 0x000fe4000f8e00ff */
        /* <DEDUP_REMOVED lines=14> */
[----:B------:R-:W-:Y:S01]  /*0450*/  SHF.L.U64.HI R2, R16, 0x2, R25 ;  /* 0x0000000210027819 */ /* 0x000fe20000010219 */
[----:B------:R-:W-:-:S04]  /*0460*/  IMAD.WIDE.U32 R20, R20, UR5, RZ ;  /* 0x0000000514147c25 */ /* 0x000fc8000f8e00ff */
[----:B------:R-:W-:Y:S01]  /*0470*/  FFMA R5, R5, R6, R0 ;  /* 0x0000000605057223 */ /* 0x000fe20000000000 */
[----:B------:R-:W-:Y:S01]  /*0480*/  PRMT R0, R9, 0x9910, RZ ;  /* 0x0000991009007816 */ /* 0x000fe200000000ff */
[----:B------:R-:W-:Y:S02]  /*0490*/  VIADD R3, R15, UR4 ;  /* 0x000000040f037c36 */ /* 0x000fe40008000000 */
[----:B------:R-:W-:Y:S01]  /*04a0*/  FADD R6, R29, R29 ;  /* 0x0000001d1d067221 */ /* 0x000fe20000000000 */
[----:B------:R-:W-:Y:S01]  /*04b0*/  FADD R27, R8, R5 ;  /* 0x00000005081b7221 */ /* 0x000fe20000000000 */
[----:B------:R-:W-:Y:S01]  /*04c0*/  IMAD.WIDE.U32 R18, R18, UR5, RZ ;  /* 0x0000000512127c25 */ /* 0x000fe2000f8e00ff */
[----:B------:R-:W-:-:S03]  /*04d0*/  ISETP.EQ.OR P0, PT, R0, RZ, !P0 ;  /* 0x000000ff0000720c */ /* 0x000fc60004702670 */
[----:B------:R-:W-:Y:S01]  /*04e0*/  FADD R26, -R8, R27 ;  /* 0x0000001b081a7221 */ /* 0x000fe20000000100 */
[----:B------:R-:W-:Y:S01]  /*04f0*/  ISETP.NE.AND P3, PT, R0, 0x1, PT ;  /* 0x000000010000780c */ /* 0x000fe20003f65270 */
[----:B------:R-:W-:Y:S01]  /*0500*/  IMAD.MOV.U32 R9, RZ, RZ, RZ ;  /* 0x000000ffff097224 */ /* 0x000fe200078e00ff */
[----:B------:R-:W-:Y:S01]  /*0510*/  MOV R8, R32 ;  /* 0x0000002000087202 */ /* 0x000fe20000000f00 */
[----:B------:R-:W-:Y:S01]  /*0520*/  FADD R26, R5, -R26 ;  /* 0x8000001a051a7221 */ /* 0x000fe20000000000 */
[----:B------:R-:W-:Y:S01]  /*0530*/  IMAD.MOV.U32 R7, RZ, RZ, RZ ;  /* 0x000000ffff077224 */ /* 0x000fe200078e00ff */
[----:B------:R-:W-:Y:S01]  /*0540*/  IADD3 R4, PT, PT, R21, R33, RZ ;  /* 0x0000002115047210 */ /* 0x000fe20007ffe0ff */
[----:B------:R-:W-:Y:S01]  /*0550*/  IMAD.IADD R5, R19, 0x1, R33 ;  /* 0x0000000113057824 */ /* 0x000fe200078e0221 */
[----:B------:R-:W-:Y:S01]  /*0560*/  SHF.L.U64.HI R3, R14, 0x2, R3 ;  /* 0x000000020e037819 */ /* 0x000fe20000010203 */
[----:B------:R-:W-:-:S07]  /*0570*/  IMAD R0, R23, UR5, R13 ;  /* 0x0000000517007c24 */ /* 0x000fce000f8e020d */
.L_x_60:
[----:B0-----:R-:W-:Y:S01]  /*0580*/  LEA R22, P4, R14, R10, 0x2 ;  /* 0x0000000a0e167211 */ /* 0x001fe200078810ff */
[----:B------:R-:W-:Y:S01]  /*0590*/  BSSY.RECONVERGENT B1, `(.L_x_52) ;  /* 0x0000027000017945 */ /* 0x000fe20003800200 */
[----:B------:R-:W-:Y:S01]  /*05a0*/  IADD3 R24, P5, PT, R10, R12, RZ ;  /* 0x0000000c0a187210 */ /* 0x000fe20007fbe0ff */
[----:B------:R-:W-:Y:S01]  /*05b0*/  IMAD.MOV.U32 R33, RZ, RZ, 0x3f800000 ;  /* 0x3f800000ff217424 */ /* 0x000fe200078e00ff */
[----:B------:R-:W-:Y:S01]  /*05c0*/  ISETP.EQ.U32.AND P2, PT, R22, RZ, PT ;  /* 0x000000ff1600720c */ /* 0x000fe20003f42070 */
[C---:B------:R-:W-:Y:S01]  /*05d0*/  IMAD.X R23, R9.reuse, 0x1, R3, P4 ;  /* 0x0000000109177824 */ /* 0x040fe200020e0603 */
[----:B------:R-:W-:Y:S02]  /*05e0*/  ISETP.EQ.U32.AND P1, PT, R24, RZ, PT ;  /* 0x000000ff1800720c */ /* 0x000fe40003f22070 */
[----:B------:R-:W-:Y:S02]  /*05f0*/  IADD3.X R25, PT, PT, R9, R0, RZ, P5, !PT ;  /* 0x0000000009197210 */ /* 0x000fe40002ffe4ff */
[----:B------:R-:W-:-:S02]  /*0600*/  ISETP.EQ.OR.EX P2, PT, R23, RZ, !P3, P2 ;  /* 0x000000ff1700720c */ /* 0x000fc40005f42720 */
        /* <DEDUP_REMOVED lines=11> */
[----:B------:R-:W-:Y:S01]  /*06c0*/  FSETP.GEU.AND P5, PT, R22, RZ, PT ;  /* 0x000000ff1600720b */ /* 0x000fe20003fae000 */
[----:B------:R-:W-:Y:S01]  /*06d0*/  FFMA R34, R26, R34, R33 ;  /* 0x000000221a227223 */ /* 0x000fe20000000021 */
[----:B0-----:R-:W-:Y:S01]  /*06e0*/  FADD R33, R22, -R23 ;  /* 0x8000001716217221 */ /* 0x001fe20000000000 */
[----:B------:R-:W-:Y:S02]  /*06f0*/  FSETP.GT.AND P2, PT, R23, RZ, PT ;  /* 0x000000ff1700720b */ /* 0x000fe40003f44000 */
[----:B------:R-:W0:Y:S01]  /*0700*/  F2I.NTZ R23, R22 ;  /* 0x0000001600177305 */ /* 0x000e220000203100 */
[----:B------:R-:W-:Y:S01]  /*0710*/  FADD R33, R33, R34 ;  /* 0x0000002221217221 */ /* 0x000fe20000000000 */
[----:B------:R-:W-:-:S05]  /*0720*/  MOV R34, 0x391fcb8e ;  /* 0x391fcb8e00227802 */ /* 0x000fca0000000f00 */
        /* <DEDUP_REMOVED lines=8> */
[----:B------:R-:W-:-:S04]  /*07b0*/  VIADD R33, R34, 0x7f000000 ;  /* 0x7f00000022217836 */ /* 0x000fc80000000000 */
[----:B------:R-:W-:Y:S01]  /*07c0*/  FMUL R36, R33, R36 ;  /* 0x0000002421247220 */ /* 0x000fe20000400000 */
[----:B------:R-:W-:-:S03]  /*07d0*/  FSEL R33, RZ, +INF , !P5 ;  /* 0x7f800000ff217808 */ /* 0x000fc60006800000 */
[----:B------:R-:W-:-:S05]  /*07e0*/  @!P4 FMUL R33, R23, R36 ;  /* 0x000000241721c220 */ /* 0x000fca0000400000 */
[----:B------:R-:W-:-:S07]  /*07f0*/  FSEL R33, R6, R33, P0 ;  /* 0x0000002106217208 */ /* 0x000fce0000000000 */
.L_x_53:
[----:B------:R-:W-:Y:S05]  /*0800*/  BSYNC.RECONVERGENT B1 ;  /* 0x0000000000017941 */ /* 0x000fea0003800200 */
.L_x_52:
[----:B------:R-:W-:Y:S01]  /*0810*/  BSSY.RECONVERGENT B1, `(.L_x_54) ;  /* 0x0000020000017945 */ /* 0x000fe20003800200 */
[----:B------:R-:W-:-:S03]  /*0820*/  IMAD.MOV.U32 R34, RZ, RZ, 0x3f800000 ;  /* 0x3f800000ff227424 */ /* 0x000fc600078e00ff */
        /* <DEDUP_REMOVED lines=11> */
[----:B------:R-:W-:-:S03]  /*08e0*/  FFMA R25, R26, R24, R25 ;  /* 0x000000181a197223 */ /* 0x000fc60000000019 */
[----:B------:R-:W1:Y:S01]  /*08f0*/  F2I.NTZ R34, R22 ;  /* 0x0000001600227305 */ /* 0x000e620000203100 */
[----:B0-----:R-:W-:Y:S01]  /*0900*/  FADD R24, R22, -R23 ;  /* 0x8000001716187221 */ /* 0x001fe20000000000 */
[----:B------:R-:W-:-:S03]  /*0910*/  FSETP.GT.AND P1, PT, R23, RZ, PT ;  /* 0x000000ff1700720b */ /* 0x000fc60003f24000 */
[----:B------:R-:W-:Y:S01]  /*0920*/  FADD R24, R24, R25 ;  /* 0x0000001918187221 */ /* 0x000fe20000000000 */
[----:B------:R-:W-:Y:S01]  /*0930*/  HFMA2 R25, -RZ, RZ, 0.64013671875, -15.109375 ;  /* 0x391fcb8eff197431 */ /* 0x000fe200000001ff */
[----:B------:R-:W-:-:S04]  /*0940*/  SEL R23, RZ, 0x83000000, P1 ;  /* 0x83000000ff177807 */ /* 0x000fc80000800000 */
[----:B-1----:R-:W-:Y:S01]  /*0950*/  LEA R34, R34, -R23, 0x17 ;  /* 0x8000001722227211 */ /* 0x002fe200078eb8ff */
[----:B------:R-:W-:-:S04]  /*0960*/  FFMA R25, R24, R25, 0.0013391353422775864601 ;  /* 0x3aaf85ed18197423 */ /* 0x000fc80000000019 */
[----:B------:R-:W-:-:S04]  /*0970*/  FFMA R25, R24, R25, 0.0096188392490148544312 ;  /* 0x3c1d985618197423 */ /* 0x000fc80000000019 */
[----:B------:R-:W-:-:S04]  /*0980*/  FFMA R25, R24, R25, 0.055503588169813156128 ;  /* 0x3d6357bb18197423 */ /* 0x000fc80000000019 */
[----:B------:R-:W-:-:S04]  /*0990*/  FFMA R25, R24, R25, 0.24022644758224487305 ;  /* 0x3e75fdec18197423 */ /* 0x000fc80000000019 */
[----:B------:R-:W-:-:S04]  /*09a0*/  FFMA R25, R24, R25, 0.69314718246459960938 ;  /* 0x3f31721818197423 */ /* 0x000fc80000000019 */
[----:B------:R-:W-:Y:S01]  /*09b0*/  FFMA R25, R24, R25, 1 ;  /* 0x3f80000018197423 */ /* 0x000fe20000000019 */
[----:B------:R-:W-:Y:S01]  /*09c0*/  VIADD R24, R23, 0x7f000000 ;  /* 0x7f00000017187836 */ /* 0x000fe20000000000 */
[----:B------:R-:W-:-:S03]  /*09d0*/  FSEL R23, RZ, +INF , !P4 ;  /* 0x7f800000ff177808 */ /* 0x000fc60006000000 */
[----:B------:R-:W-:-:S04]  /*09e0*/  FMUL R25, R24, R25 ;  /* 0x0000001918197220 */ /* 0x000fc80000400000 */
[----:B------:R-:W-:-:S05]  /*09f0*/  @!P2 FMUL R23, R34, R25 ;  /* 0x000000192217a220 */ /* 0x000fca0000400000 */
[----:B------:R-:W-:-:S07]  /*0a00*/  FSEL R34, R6, R23, P0 ;  /* 0x0000001706227208 */ /* 0x000fce0000000000 */
.L_x_55:
[----:B------:R-:W-:Y:S05]  /*0a10*/  BSYNC.RECONVERGENT B1 ;  /* 0x0000000000017941 */ /* 0x000fea0003800200 */
.L_x_54:
[----:B------:R-:W-:Y:S01]  /*0a20*/  IADD3 R22, P2, PT, R10, R18, RZ ;  /* 0x000000120a167210 */ /* 0x000fe20007f5e0ff */
[----:B------:R-:W0:Y:S01]  /*0a30*/  F2I.U32.TRUNC.NTZ R33, R33 ;  /* 0x0000002100217305 */ /* 0x000e22000020f000 */
[----:B------:R-:W-:Y:S01]  /*0a40*/  BSSY.RECONVERGENT B1, `(.L_x_56) ;  /* 0x0000023000017945 */ /* 0x000fe20003800200 */
[----:B------:R-:W-:Y:S02]  /*0a50*/  MOV R24, 0x3f800000 ;  /* 0x3f80000000187802 */ /* 0x000fe40000000f00 */
[----:B------:R-:W-:Y:S01]  /*0a60*/  IMAD.X R23, R9, 0x1, R5, P2 ;  /* 0x0000000109177824 */ /* 0x000fe200010e0605 */
[----:B------:R-:W-:-:S04]  /*0a70*/  ISETP.EQ.U32.AND P1, PT, R22, RZ, PT ;  /* 0x000000ff1600720c */ /* 0x000fc80003f22070 */
[----:B------:R-:W-:-:S13]  /*0a80*/  ISETP.EQ.OR.EX P1, PT, R23, RZ, !P3, P1 ;  /* 0x000000ff1700720c */ /* 0x000fda0005f22710 */
[----:B0-----:R-:W-:Y:S05]  /*0a90*/  @P1 BRA `(.L_x_57) ;  /* 0x0000000000741947 */ /* 0x001fea0003800000 */
        /* <DEDUP_REMOVED lines=24> */
[----:B0-----:R-:W-:-:S04]  /*0c20*/  IMAD R23, R23, 0x800000, -R24 ;  /* 0x0080000017177824 */ /* 0x001fc800078e0a18 */
[----:B------:R-:W-:Y:S01]  /*0c30*/  FMUL R36, R25, R36 ;  /* 0x0000002419247220 */ /* 0x000fe20000400000 */
[----:B------:R-:W-:-:S03]  /*0c40*/  FSEL R25, RZ, +INF , !P4 ;  /* 0x7f800000ff197808 */ /* 0x000fc60006000000 */
[----:B------:R-:W-:-:S05]  /*0c50*/  @!P2 FMUL R25, R23, R36 ;  /* 0x000000241719a220 */ /* 0x000fca0000400000 */
[----:B------:R-:W-:-:S07]  /*0c60*/  FSEL R24, R6, R25, P0 ;  /* 0x0000001906187208 */ /* 0x000fce0000000000 */
.L_x_57:
[----:B------:R-:W-:Y:S05]  /*0c70*/  BSYNC.RECONVERGENT B1 ;  /* 0x0000000000017941 */ /* 0x000fea0003800200 */
.L_x_56:
[----:B------:R-:W-:Y:S01]  /*0c80*/  IADD3 R22, P2, PT, R10, R20, RZ ;  /* 0x000000140a167210 */ /* 0x000fe20007f5e0ff */
[----:B------:R-:W0:Y:S01]  /*0c90*/  F2I.U32.TRUNC.NTZ R34, R34 ;  /* 0x0000002200227305 */ /* 0x000e22000020f000 */
[----:B------:R-:W-:Y:S01]  /*0ca0*/  BSSY.RECONVERGENT B1, `(.L_x_58) ;  /* 0x0000024000017945 */ /* 0x000fe20003800200 */
[----:B------:R-:W-:Y:S01]  /*0cb0*/  IMAD.MOV.U32 R25, RZ, RZ, 0x3f800000 ;  /* 0x3f800000ff197424 */ /* 0x000fe200078e00ff */
[----:B------:R-:W-:Y:S02]  /*0cc0*/  ISETP.EQ.U32.AND P1, PT, R22, RZ, PT ;  /* 0x000000ff1600720c */ /* 0x000fe40003f22070 */
[----:B------:R-:W-:-:S03]  /*0cd0*/  IADD3.X R23, PT, PT, R9, R4, RZ, P2, !PT ;  /* 0x0000000409177210 */ /* 0x000fc600017fe4ff */
[----:B------:R-:W1:Y:S01]  /*0ce0*/  F2I.U32.TRUNC.NTZ R24, R24 ;  /* 0x0000001800187305 */ /* 0x000e62000020f000 */
        /* <DEDUP_REMOVED lines=8> */
[-C--:B------:R-:W-:Y:S01]  /*0d70*/  FFMA R23, R27, R36.reuse, -R22 ;  /* 0x000000241b177223 */ /* 0x080fe20000000816 */
[C---:B------:R-:W-:Y:S02]  /*0d80*/  FSETP.GT.AND P2, PT, |R22|.reuse, 152, PT ;  /* 0x431800001600780b */ /* 0x040fe40003f44200 */
[----:B------:R-:W-:Y:S01]  /*0d90*/  FSETP.GEU.AND P4, PT, R22, RZ, PT ;  /* 0x000000ff1600720b */ /* 0x000fe20003f8e000 */
[----:B------:R-:W-:Y:S02]  /*0da0*/  FFMA R36, R26, R36, R23 ;  /* 0x000000241a247223 */ /* 0x000fe40000000017 */
[----:B------:R-:W0:Y:S02]  /*0db0*/  FRND R23, R22 ;  /* 0x0000001600177307 */ /* 0x000e240000201000 */
[----:B0-----:R-:W-:Y:S01]  /*0dc0*/  FADD R25, R22, -R23 ;  /* 0x8000001716197221 */ /* 0x001fe20000000000 */
[----:B------:R-:W-:-:S03]  /*0dd0*/  FSETP.GT.AND P1, PT, R23, RZ, PT ;  /* 0x000000ff1700720b */ /* 0x000fc60003f24000 */
[----:B------:R-:W-:Y:S01]  /*0de0*/  FADD R23, R25, R36 ;  /* 0x0000002419177221 */ /* 0x000fe20000000000 */
[----:B------:R-:W-:Y:S01]  /*0df0*/  HFMA2 R36, -RZ, RZ, 0.64013671875, -15.109375 ;  /* 0x391fcb8eff247431 */ /* 0x000fe200000001ff */
[----:B------:R-:W0:Y:S04]  /*0e00*/  F2I.NTZ R25, R22 ;  /* 0x0000001600197305 */ /* 0x000e280000203100 */
[----:B------:R-:W-:-:S04]  /*0e10*/  FFMA R36, R23, R36, 0.0013391353422775864601 ;  /* 0x3aaf85ed17247423 */ /* 0x000fc80000000024 */
[----:B------:R-:W-:-:S04]  /*0e20*/  FFMA R36, R23, R36, 0.0096188392490148544312 ;  /* 0x3c1d985617247423 */ /* 0x000fc80000000024 */
[----:B------:R-:W-:-:S04]  /*0e30*/  FFMA R36, R23, R36, 0.055503588169813156128 ;  /* 0x3d6357bb17247423 */ /* 0x000fc80000000024 */
[----:B------:R-:W-:-:S04]  /*0e40*/  FFMA R36, R23, R36, 0.24022644758224487305 ;  /* 0x3e75fdec17247423 */ /* 0x000fc80000000024 */
[----:B------:R-:W-:-:S04]  /*0e50*/  FFMA R36, R23, R36, 0.69314718246459960938 ;  /* 0x3f31721817247423 */ /* 0x000fc80000000024 */
[----:B------:R-:W-:Y:S01]  /*0e60*/  FFMA R23, R23, R36, 1 ;  /* 0x3f80000017177423 */ /* 0x000fe20000000024 */
[----:B------:R-:W-:-:S05]  /*0e70*/  SEL R36, RZ, 0x83000000, P1 ;  /* 0x83000000ff247807 */ /* 0x000fca0000800000 */
[----:B0-----:R-:W-:Y:S01]  /*0e80*/  IMAD R25, R25, 0x800000, -R36 ;  /* 0x0080000019197824 */ /* 0x001fe200078e0a24 */
[----:B------:R-:W-:-:S05]  /*0e90*/  IADD3 R36, PT, PT, R36, 0x7f000000, RZ ;  /* 0x7f00000024247810 */ /* 0x000fca0007ffe0ff */
[----:B------:R-:W-:Y:S01]  /*0ea0*/  FMUL R36, R36, R23 ;  /* 0x0000001724247220 */ /* 0x000fe20000400000 */
[----:B------:R-:W-:-:S03]  /*0eb0*/  FSEL R23, RZ, +INF , !P4 ;  /* 0x7f800000ff177808 */ /* 0x000fc60006000000 */
[----:B------:R-:W-:-:S05]  /*0ec0*/  @!P2 FMUL R23, R25, R36 ;  /* 0x000000241917a220 */ /* 0x000fca0000400000 */
[----:B------:R-:W-:-:S07]  /*0ed0*/  FSEL R25, R6, R23, P0 ;  /* 0x0000001706197208 */ /* 0x000fce0000000000 */
.L_x_59:
[----:B------:R-:W-:Y:S05]  /*0ee0*/  BSYNC.RECONVERGENT B1 ;  /* 0x0000000000017941 */ /* 0x000fea0003800200 */
.L_x_58:
[----:B------:R0:W1:Y:S01]  /*0ef0*/  F2I.U32.TRUNC.NTZ R23, R25 ;  /* 0x0000001900177305 */ /* 0x000062000020f000 */
[----:B------:R-:W-:Y:S02]  /*0f00*/  PRMT R22, R33, 0x5410, R34 ;  /* 0x0000541021167816 */ /* 0x000fe40000000022 */
[----:B------:R-:W-:Y:S02]  /*0f10*/  IADD3 R8, P1, PT, R31, R8, RZ ;  /* 0x000000081f087210 */ /* 0x000fe40007f3e0ff */
[----:B------:R-:W-:-:S03]  /*0f20*/  LEA R10, P4, R16, R10, 0x2 ;  /* 0x0000000a100a7211 */ /* 0x000fc600078810ff */
[----:B------:R-:W-:Y:S01]  /*0f30*/  IMAD.X R7, RZ, RZ, R7, P1 ;  /* 0x000000ffff077224 */ /* 0x000fe200008e0607 */
[----:B0-----:R-:W-:Y:S02]  /*0f40*/  MOV R25, R11 ;  /* 0x0000000b00197202 */ /* 0x001fe40000000f00 */
[----:B------:R-:W-:Y:S02]  /*0f50*/  ISETP.GE.U32.AND P1, PT, R8, UR6, PT ;  /* 0x0000000608007c0c */ /* 0x000fe4000bf26070 */
[----:B------:R-:W-:Y:S02]  /*0f60*/  IADD3.X R9, PT, PT, R9, R2, RZ, P4, !PT ;  /* 0x0000000209097210 */ /* 0x000fe400027fe4ff */
[----:B-1----:R-:W-:Y:S01]  /*0f70*/  PRMT R23, R24, 0x5410, R23 ;  /* 0x0000541018177816 */ /* 0x002fe20000000017 */
[----:B------:R-:W-:Y:S01]  /*0f80*/  IMAD.MOV.U32 R24, RZ, RZ, R28 ;  /* 0x000000ffff187224 */ /* 0x000fe200078e001c */
[----:B------:R-:W-:Y:S02]  /*0f90*/  ISETP.GE.U32.AND.EX P1, PT, R7, UR7, PT, P1 ;  /* 0x0000000707007c0c */ /* 0x000fe4000bf26110 */
[----:B------:R-:W-:-:S02]  /*0fa0*/  LEA R28, P2, R31, R28, 0x3 ;  /* 0x0000001c1f1c7211 */ /* 0x000fc400078418ff */
[----:B------:R0:W-:Y:S02]  /*0fb0*/  STG.E.64 desc[UR10][R24.64], R22 ;  /* 0x0000001618007986 */ /* 0x0001e4000c101b0a */
[----:B------:R-:W-:-:S07]  /*0fc0*/  LEA.HI.X R11, R31, R11, RZ, 0x3, P2 ;  /* 0x0000000b1f0b7211 */ /* 0x000fce00010f1cff */
[----:B------:R-:W-:Y:S05]  /*0fd0*/  @!P1 BRA `(.L_x_60) ;  /* 0xfffffff400689947 */ /* 0x000fea000383ffff */
.L_x_51:
[----:B------:R-:W-:Y:S05]  /*0fe0*/  BSYNC.RECONVERGENT B0 ;  /* 0x0000000000007941 */ /* 0x000fea0003800200 */
.L_x_50:
[----:B------:R-:W1:Y:S02]  /*0ff0*/  LDC.64 R10, c[0x0][0x390] ;  /* 0x0000e400ff0a7b82 */ /* 0x000e640000000a00 */
[----:B-1----:R-:W-:-:S04]  /*1000*/  LOP3.LUT R3, R10, 0xfffffffc, RZ, 0xc0, !PT ;  /* 0xfffffffc0a037812 */ /* 0x002fc800078ec0ff */
[----:B------:R-:W-:-:S04]  /*1010*/  ISETP.NE.U32.AND P0, PT, R3, R10, PT ;  /* 0x0000000a0300720c */ /* 0x000fc80003f05070 */
[----:B------:R-:W-:-:S04]  /*1020*/  ISETP.NE.AND.EX P0, PT, R11, R11, PT, P0 ;  /* 0x0000000b0b00720c */ /* 0x000fc80003f05300 */
[----:B------:R-:W-:-:S13]  /*1030*/  ISETP.NE.OR P0, PT, R32, RZ, !P0 ;  /* 0x000000ff2000720c */ /* 0x000fda0004705670 */
[----:B------:R-:W-:Y:S05]  /*1040*/  @P0 EXIT ;  /* 0x000000000000094d */ /* 0x000fea0003800000 */
[----:B------:R-:W1:Y:S01]  /*1050*/  LDCU.U16 UR4, c[0x0][0x388] ;  /* 0x00007100ff0477ac */ /* 0x000e620008000400 */
[----:B------:R-:W-:Y:S01]  /*1060*/  IMAD.MOV.U32 R13, RZ, RZ, 0x3a2c32e4 ;  /* 0x3a2c32e4ff0d7424 */ /* 0x000fe200078e00ff */
[----:B-1----:R-:W-:Y:S01]  /*1070*/  I2FP.F32.U32 R0, UR4 ;  /* 0x0000000400007c45 */ /* 0x002fe20008201000 */
[----:B------:R-:W-:-:S03]  /*1080*/  UPRMT UR4, UR4, 0x9910, URZ ;  /* 0x0000991004047896 */ /* 0x000fc600080000ff */
[C---:B------:R-:W-:Y:S01]  /*1090*/  FSETP.GEU.AND P0, PT, |R0|.reuse, 1.175494350822287508e-38, PT ;  /* 0x008000000000780b */ /* 0x040fe20003f0e200 */
[----:B------:R-:W-:Y:S01]  /*10a0*/  FMUL R5, |R0|, 16777216 ;  /* 0x4b80000000057820 */ /* 0x000fe20000400200 */
[----:B------:R-:W-:-:S04]  /*10b0*/  UISETP.NE.AND UP0, UPT, UR4, 0x1, UPT ;  /* 0x000000010400788c */ /* 0x000fc8000bf05270 */
[----:B------:R-:W-:-:S05]  /*10c0*/  FSEL R5, R5, |R0|, !P0 ;  /* 0x4000000005057208 */ /* 0x000fca0004000000 */
[----:B------:R-:W-:-:S05]  /*10d0*/  VIADD R2, R5, 0xc0cafb0d ;  /* 0xc0cafb0d05027836 */ /* 0x000fca0000000000 */
[----:B------:R-:W-:Y:S02]  /*10e0*/  LOP3.LUT R4, R2, 0xff800000, RZ, 0xc0, !PT ;  /* 0xff80000002047812 */ /* 0x000fe400078ec0ff */
[----:B------:R-:W-:Y:S02]  /*10f0*/  FSEL R2, RZ, -24, P0 ;  /* 0xc1c00000ff027808 */ /* 0x000fe40000000000 */
[----:B------:R-:W-:Y:S02]  /*1100*/  IADD3 R5, PT, PT, R5, -R4, RZ ;  /* 0x8000000405057210 */ /* 0x000fe40007ffe0ff */
[----:B------:R-:W-:-:S03]  /*1110*/  FSETP.NEU.AND P0, PT, |R0|, +INF , PT ;  /* 0x7f8000000000780b */ /* 0x000fc60003f0d200 */
[C---:B------:R-:W-:Y:S01]  /*1120*/  FADD R7, R5.reuse, 1 ;  /* 0x3f80000005077421 */ /* 0x040fe20000000000 */
[----:B------:R-:W-:Y:S01]  /*1130*/  FADD R6, R5, -1 ;  /* 0xbf80000005067421 */ /* 0x000fe20000000000 */
[----:B------:R-:W-:Y:S02]  /*1140*/  I2FP.F32.S32 R5, R4 ;  /* 0x0000000400057245 */ /* 0x000fe40000201400 */
[----:B------:R-:W-:Y:S01]  /*1150*/  ISETP.EQ.OR P0, PT, RZ, UR4, !P0 ;  /* 0x00000004ff007c0c */ /* 0x000fe2000c702670 */
[----:B------:R-:W-:Y:S01]  /*1160*/  FADD R8, R6, R6 ;  /* 0x0000000606087221 */ /* 0x000fe20000000000 */
[----:B------:R-:W1:Y:S01]  /*1170*/  MUFU.RCP R7, R7 ;  /* 0x0000000700077308 */ /* 0x000e620000001000 */
[----:B------:R-:W-:Y:S02]  /*1180*/  FFMA R2, R5, 1.1920928955078125e-07, R2 ;  /* 0x3400000005027823 */ /* 0x000fe40000000002 */
[----:B-1----:R-:W-:-:S04]  /*1190*/  FMUL R9, R7, R8 ;  /* 0x0000000807097220 */ /* 0x002fc80000400000 */
        /* <DEDUP_REMOVED lines=15> */
[----:B------:R-:W1:Y:S03]  /*1290*/  LDC R2, c[0x0][0x394] ;  /* 0x0000e500ff027b82 */ /* 0x000e660000000800 */
        /* <DEDUP_REMOVED lines=8> */
[----:B-1----:R-:W-:-:S04]  /*1320*/  IADD3.X R0, PT, PT, RZ, R2, RZ, P1, !PT ;  /* 0x00000002ff007210 */ /* 0x002fc80000ffe4ff */
        /* <DEDUP_REMOVED lines=13> */
[----:B------:R-:W1:Y:S01]  /*1400*/  LDCU.64 UR4, c[0x0][0x380] ;  /* 0x00007000ff0477ac */ /* 0x000e620008000a00 */
[----:B------:R-:W-:Y:S01]  /*1410*/  IMAD.MOV.U32 R9, RZ, RZ, 0x1 ;  /* 0x00000001ff097424 */ /* 0x000fe200078e00ff */
[----:B------:R-:W-:Y:S01]  /*1420*/  LOP3.LUT R6, R6, 0xfffffff8, RZ, 0xc0, !PT ;  /* 0xfffffff806067812 */ /* 0x000fe200078ec0ff */
[----:B-1----:R-:W-:-:S04]  /*1430*/  ULEA UR4, UP0, UR6, UR4, 0x3 ;  /* 0x0000000406047291 */ /* 0x002fc8000f8018ff */
[----:B------:R-:W-:Y:S02]  /*1440*/  ULEA.HI.X UR5, UR6, UR5, UR7, 0x3, UP0 ;  /* 0x0000000506057291 */ /* 0x000fe400080f1c07 */
[----:B------:R-:W-:-:S04]  /*1450*/  UIADD3 UR4, UP0, UPT, UR4, 0x8, URZ ;  /* 0x0000000804047890 */ /* 0x000fc8000ff1e0ff */
[----:B------:R-:W-:Y:S02]  /*1460*/  UIADD3.X UR5, UPT, UPT, URZ, UR5, URZ, UP0, !UPT ;  /* 0x00000005ff057290 */ /* 0x000fe400087fe4ff */
[----:B------:R-:W-:-:S04]  /*1470*/  MOV R0, UR4 ;  /* 0x0000000400007c02 */ /* 0x000fc80008000f00 */
[----:B------:R-:W-:-:S07]  /*1480*/  IMAD.U32 R7, RZ, RZ, UR5 ;  /* 0x00000005ff077e24 */ /* 0x000fce000f8e00ff */
.L_x_63:
[----:B-1----:R-:W-:Y:S01]  /*1490*/  MOV R4, R0 ;  /* 0x0000000000047202 */ /* 0x002fe20000000f00 */
[----:B------:R-:W-:Y:S01]  /*14a0*/  IMAD.MOV.U32 R5, RZ, RZ, R7 ;  /* 0x000000ffff057224 */ /* 0x000fe200078e0007 */
[----:B------:R-:W-:Y:S02]  /*14b0*/  IADD3 R6, P1, PT, R6, -0x8, RZ ;  /* 0xfffffff806067810 */ /* 0x000fe40007f3e0ff */
[----:B------:R-:W-:Y:S02]  /*14c0*/  IADD3 R3, P2, PT, R3, 0x8, RZ ;  /* 0x0000000803037810 */ /* 0x000fe40007f5e0ff */
[----:B------:R1:W-:Y:S01]  /*14d0*/  STG.E.U16 desc[UR10][R4.64+-0x8], R9 ;  /* 0xfffff80904007986 */ /* 0x0003e2000c10150a */
[----:B------:R-:W-:Y:S02]  /*14e0*/  IADD3.X R8, PT, PT, R8, -0x1, RZ, P1, !PT ;  /* 0xffffffff08087810 */ /* 0x000fe40000ffe4ff */
[----:B------:R-:W-:Y:S01]  /*14f0*/  ISETP.NE.U32.AND P1, PT, R6, RZ, PT ;  /* 0x000000ff0600720c */ /* 0x000fe20003f25070 */
[----:B------:R1:W-:Y:S01]  /*1500*/  STG.E.U16 desc[UR10][R4.64+-0x6], R9 ;  /* 0xfffffa0904007986 */ /* 0x0003e2000c10150a */
[----:B------:R-:W-:Y:S01]  /*1510*/  IADD3 R0, P3, PT, R4, 0x10, RZ ;  /* 0x0000001004007810 */ /* 0x000fe20007f7e0ff */
[----:B------:R-:W-:Y:S01]  /*1520*/  IMAD.X R2, RZ, RZ, R2, P2 ;  /* 0x000000ffff027224 */ /* 0x000fe200010e0602 */
[----:B------:R-:W-:Y:S01]  /*1530*/  ISETP.NE.AND.EX P1, PT, R8, RZ, PT, P1 ;  /* 0x000000ff0800720c */ /* 0x000fe20003f25310 */
[----:B------:R1:W-:Y:S01]  /*1540*/  STG.E.U16 desc[UR10][R4.64+-0x4], R9 ;  /* 0xfffffc0904007986 */ /* 0x0003e2000c10150a */
[----:B------:R-:W-:-:S03]  /*1550*/  IADD3.X R7, PT, PT, RZ, R5, RZ, P3, !PT ;  /* 0x00000005ff077210 */ /* 0x000fc60001ffe4ff */
[----:B------:R1:W-:Y:S04]  /*1560*/  STG.E.U16 desc[UR10][R4.64+-0x2], R9 ;  /* 0xfffffe0904007986 */ /* 0x0003e8000c10150a */
[----:B------:R1:W-:Y:S04]  /*1570*/  STG.E.U16 desc[UR10][R4.64], R9 ;  /* 0x0000000904007986 */ /* 0x0003e8000c10150a */
[----:B------:R1:W-:Y:S04]  /*1580*/  STG.E.U16 desc[UR10][R4.64+0x2], R9 ;  /* 0x0000020904007986 */ /* 0x0003e8000c10150a */
[----:B------:R1:W-:Y:S04]  /*1590*/  STG.E.U16 desc[UR10][R4.64+0x4], R9 ;  /* 0x0000040904007986 */ /* 0x0003e8000c10150a */
[----:B------:R1:W-:Y:S01]  /*15a0*/  STG.E.U16 desc[UR10][R4.64+0x6], R9 ;  /* 0x0000060904007986 */ /* 0x0003e2000c10150a */
[----:B------:R-:W-:Y:S05]  /*15b0*/  @P1 BRA `(.L_x_63) ;  /* 0xfffffffc00b41947 */ /* 0x000fea000383ffff */
.L_x_62:
[----:B------:R-:W-:Y:S05]  /*15c0*/  @!P0 EXIT ;  /* 0x000000000000894d */ /* 0x000fea0003800000 */
[----:B------:R-:W-:Y:S02]  /*15d0*/  ISETP.GE.U32.AND P0, PT, R12, 0x4, PT ;  /* 0x000000040c00780c */ /* 0x000fe40003f06070 */
[----:B------:R-:W-:Y:S02]  /*15e0*/  LOP3.LUT R6, R10, 0x3, RZ, 0xc0, !PT ;  /* 0x000000030a067812 */ /* 0x000fe400078ec0ff */
[----:B------:R-:W-:Y:S02]  /*15f0*/  ISETP.GE.U32.AND.EX P0, PT, RZ, RZ, PT, P0 ;  /* 0x000000ffff00720c */ /* 0x000fe40003f06100 */
[----:B------:R-:W-:-:S04]  /*1600*/  ISETP.NE.U32.AND P1, PT, R6, RZ, PT ;  /* 0x000000ff0600720c */ /* 0x000fc80003f25070 */
[----:B------:R-:W-:-:S07]  /*1610*/  ISETP.NE.AND.EX P1, PT, RZ, RZ, PT, P1 ;  /* 0x000000ffff00720c */ /* 0x000fce0003f25310 */
[----:B------:R-:W-:Y:S06]  /*1620*/  @!P0 BRA `(.L_x_64) ;  /* 0x0000000000288947 */ /* 0x000fec0003800000 */
[----:B-1----:R-:W1:Y:S01]  /*1630*/  LDC.64 R4, c[0x0][0x380] ;  /* 0x0000e000ff047b82 */ /* 0x002e620000000a00 */
[----:B------:R-:W-:Y:S01]  /*1640*/  HFMA2 R0, -RZ, RZ, 0, 5.9604644775390625e-08 ;  /* 0x00000001ff007431 */ /* 0x000fe200000001ff */
[----:B-1----:R-:W-:-:S04]  /*1650*/  LEA R4, P0, R3, R4, 0x1 ;  /* 0x0000000403047211 */ /* 0x002fc800078008ff */
[C---:B------:R-:W-:Y:S02]  /*1660*/  LEA.HI.X R5, R3.reuse, R5, R2, 0x1, P0 ;  /* 0x0000000503057211 */ /* 0x040fe400000f0c02 */
[----:B------:R-:W-:-:S03]  /*1670*/  IADD3 R3, P0, PT, R3, 0x4, RZ ;  /* 0x0000000403037810 */ /* 0x000fc60007f1e0ff */
[----:B------:R2:W-:Y:S02]  /*1680*/  STG.E.U16 desc[UR10][R4.64], R0 ;  /* 0x0000000004007986 */ /* 0x0005e4000c10150a */
[----:B------:R-:W-:Y:S02]  /*1690*/  IMAD.X R2, RZ, RZ, R2, P0 ;  /* 0x000000ffff027224 */ /* 0x000fe400000e0602 */
[----:B------:R2:W-:Y:S04]  /*16a0*/  STG.E.U16 desc[UR10][R4.64+0x2], R0 ;  /* 0x0000020004007986 */ /* 0x0005e8000c10150a */
[----:B------:R2:W-:Y:S04]  /*16b0*/  STG.E.U16 desc[UR10][R4.64+0x4], R0 ;  /* 0x0000040004007986 */ /* 0x0005e8000c10150a */
[----:B------:R2:W-:Y:S02]  /*16c0*/  STG.E.U16 desc[UR10][R4.64+0x6], R0 ;  /* 0x0000060004007986 */ /* 0x0005e4000c10150a */
.L_x_64:
[----:B------:R-:W-:Y:S05]  /*16d0*/  @!P1 EXIT ;  /* 0x000000000000994d */ /* 0x000fea0003800000 */
[----:B------:R-:W-:Y:S02]  /*16e0*/  ISETP.NE.U32.AND P0, PT, R6, 0x1, PT ;  /* 0x000000010600780c */ /* 0x000fe40003f05070 */
[----:B--2---:R-:W-:Y:S02]  /*16f0*/  LOP3.LUT R0, R10, 0x1, RZ, 0xc0, !PT ;  /* 0x000000010a007812 */ /* 0x004fe400078ec0ff */
[----:B------:R-:W-:Y:S02]  /*1700*/  ISETP.NE.AND.EX P0, PT, RZ, RZ, PT, P0 ;  /* 0x000000ffff00720c */ /* 0x000fe40003f05300 */
[----:B------:R-:W-:-:S04]  /*1710*/  ISETP.NE.U32.AND P1, PT, R0, 0x1, PT ;  /* 0x000000010000780c */ /* 0x000fc80003f25070 */
[----:B------:R-:W-:-:S07]  /*1720*/  ISETP.NE.U32.AND.EX P1, PT, RZ, RZ, PT, P1 ;  /* 0x000000ffff00720c */ /* 0x000fce0003f25110 */
[----:B------:R-:W-:Y:S06]  /*1730*/  @!P0 BRA `(.L_x_65) ;  /* 0x0000000000208947 */ /* 0x000fec0003800000 */
[----:B-1----:R-:W1:Y:S01]  /*1740*/  LDC.64 R4, c[0x0][0x380] ;  /* 0x0000e000ff047b82 */ /* 0x002e620000000a00 */
[----:B------:R-:W-:Y:S02]  /*1750*/  MOV R0, 0x1 ;  /* 0x0000000100007802 */ /* 0x000fe40000000f00 */
[----:B-1----:R-:W-:-:S04]  /*1760*/  LEA R4, P0, R3, R4, 0x1 ;  /* 0x0000000403047211 */ /* 0x002fc800078008ff */
[C---:B------:R-:W-:Y:S02]  /*1770*/  LEA.HI.X R5, R3.reuse, R5, R2, 0x1, P0 ;  /* 0x0000000503057211 */ /* 0x040fe400000f0c02 */
[----:B------:R-:W-:-:S03]  /*1780*/  IADD3 R3, P0, PT, R3, 0x2, RZ ;  /* 0x0000000203037810 */ /* 0x000fc60007f1e0ff */
[----:B------:R2:W-:Y:S02]  /*1790*/  STG.E.U16 desc[UR10][R4.64], R0 ;  /* 0x0000000004007986 */ /* 0x0005e4000c10150a */
[----:B------:R-:W-:Y:S02]  /*17a0*/  IMAD.X R2, RZ, RZ, R2, P0 ;  /* 0x000000ffff027224 */ /* 0x000fe400000e0602 */
[----:B------:R2:W-:Y:S06]  /*17b0*/  STG.E.U16 desc[UR10][R4.64+0x2], R0 ;  /* 0x0000020004007986 */ /* 0x0005ec000c10150a */
.L_x_65:
[----:B------:R-:W-:Y:S05]  /*17c0*/  @P1 EXIT ;  /* 0x000000000000194d */ /* 0x000fea0003800000 */
[----:B-12---:R-:W1:Y:S01]  /*17d0*/  LDC.64 R4, c[0x0][0x380] ;  /* 0x0000e000ff047b82 */ /* 0x006e620000000a00 */
[----:B------:R-:W-:Y:S01]  /*17e0*/  HFMA2 R0, -RZ, RZ, 0, 5.9604644775390625e-08 ;  /* 0x00000001ff007431 */ /* 0x000fe200000001ff */
[----:B-1----:R-:W-:-:S04]  /*17f0*/  LEA R4, P0, R3, R4, 0x1 ;  /* 0x0000000403047211 */ /* 0x002fc800078008ff */
[--C-:B------:R-:W-:Y:S02]  /*1800*/  LEA.HI.X R5, R3, R5, R2.reuse, 0x1, P0 ;  /* 0x0000000503057211 */ /* 0x100fe400000f0c02 */
[----:B------:R-:W-:-:S05]  /*1810*/  PRMT R2, R0, 0x7610, R2 ;  /* 0x0000761000027816 */ /* 0x000fca0000000002 */
[----:B------:R-:W-:Y:S01]  /*1820*/  STG.E.U16 desc[UR10][R4.64], R2 ;  /* 0x0000000204007986 */ /* 0x000fe2000c10150a */
[----:B------:R-:W-:Y:S05]  /*1830*/  EXIT ;  /* 0x000000000000794d */ /* 0x000fea0003800000 */
.L_x_61:
[----:B------:R-:W-:Y:S01]  /*1840*/  IADD3 R7, P2, PT, R3, 0x1, RZ ;  /* 0x0000000103077810 */ /* 0x000fe20007f5e0ff */
[----:B-1----:R-:W-:Y:S02]  /*1850*/  IMAD.MOV.U32 R9, RZ, RZ, R2 ;  /* 0x000000ffff097224 */ /* 0x002fe400078e0002 */
[----:B------:R-:W-:Y:S01]  /*1860*/  FADD R8, R0, R0 ;  /* 0x0000000000087221 */ /* 0x000fe20000000000 */
[----:B------:R-:W-:Y:S01]  /*1870*/  ISETP.GT.U32.AND P1, PT, R7, R10, PT ;  /* 0x0000000a0700720c */ /* 0x000fe20003f24070 */
[----:B------:R-:W-:-:S05]  /*1880*/  IMAD.X R6, RZ, RZ, R2, P2 ;  /* 0x000000ffff067224 */ /* 0x000fca00010e0602 */
[----:B------:R-:W-:-:S04]  /*1890*/  ISETP.GT.U32.AND.EX P2, PT, R6, R11, PT, P1 ;  /* 0x0000000b0600720c */ /* 0x000fc80003f44110 */
[----:B------:R-:W-:Y:S02]  /*18a0*/  SEL R10, R7, R10, P2 ;  /* 0x0000000a070a7207 */ /* 0x000fe40001000000 */
[----:B------:R-:W1:Y:S01]  /*18b0*/  LDC.U16 R7, c[0x0][0x38c] ;  /* 0x0000e300ff077b82 */ /* 0x000e620000000400 */
[----:B------:R-:W-:Y:S02]  /*18c0*/  SEL R13, R6, R11, P2 ;  /* 0x0000000b060d7207 */ /* 0x000fe40001000000 */
[----:B------:R-:W-:Y:S02]  /*18d0*/  LOP3.LUT R12, R10, 0x3, RZ, 0xc0, !PT ;  /* 0x000000030a0c7812 */ /* 0x000fe400078ec0ff */
[----:B------:R-:W-:Y:S02]  /*18e0*/  MOV R6, R3 ;  /* 0x0000000300067202 */ /* 0x000fe40000000f00 */
[----:B------:R-:W-:-:S04]  /*18f0*/  ISETP.NE.U32.AND P1, PT, R12, RZ, PT ;  /* 0x000000ff0c00720c */ /* 0x000fc80003f25070 */
[----:B------:R-:W-:-:S13]  /*1900*/  ISETP.NE.AND.EX P1, PT, RZ, RZ, PT, P1 ;  /* 0x000000ffff00720c */ /* 0x000fda0003f25310 */
[----:B------:R-:W-:Y:S05]  /*1910*/  @!P1 BRA `(.L_x_66) ;  /* 0x0000000000e89947 */ /* 0x000fea0003800000 */
[----:B------:R-:W2:Y:S01]  /*1920*/  LDC.U16 R6, c[0x0][0x38c] ;  /* 0x0000e300ff067b82 */ /* 0x000ea20000000400 */
[----:B------:R-:W3:Y:S01]  /*1930*/  LDCU.64 UR8, c[0x0][0x380] ;  /* 0x00007000ff0877ac */ /* 0x000ee20008000a00 */
[----:B------:R-:W-:Y:S01]  /*1940*/  IADD3 R11, P2, PT, RZ, -R12, RZ ;  /* 0x8000000cff0b7210 */ /* 0x000fe20007f5e0ff */
[----:B------:R-:W-:-:S03]  /*1950*/  UPRMT UR4, UR6, 0x9910, URZ ;  /* 0x0000991006047896 */ /* 0x000fc600080000ff */
[----:B------:R-:W-:Y:S01]  /*1960*/  IADD3.X R20, PT, PT, RZ, -0x1, RZ, P2, !PT ;  /* 0xffffffffff147810 */ /* 0x000fe200017fe4ff */
[----:B---3--:R-:W-:Y:S01]  /*1970*/  ULEA UR5, UP0, UR6, UR8, 0x3 ;  /* 0x0000000806057291 */ /* 0x008fe2000f8018ff */
[----:B--2---:R-:W-:Y:S02]  /*1980*/  PRMT R9, R6, 0x9910, RZ ;  /* 0x0000991006097816 */ /* 0x004fe400000000ff */
[----:B------:R-:W-:-:S03]  /*1990*/  IADD3 R6, P1, PT, R12, R3, RZ ;  /* 0x000000030c067210 */ /* 0x000fc60007f3e0ff */
[----:B------:R-:W-:Y:S01]  /*19a0*/  IMAD R9, R9, UR4, RZ ;  /* 0x0000000409097c24 */ /* 0x000fe2000f8e02ff */
[----:B------:R-:W-:-:S04]  /*19b0*/  ULEA.HI.X UR4, UR6, UR9, UR7, 0x3, UP0 ;  /* 0x0000000906047291 */ /* 0x000fc800080f1c07 */
[----:B------:R-:W-:Y:S01]  /*19c0*/  LEA R12, R9, R30, 0x2 ;  /* 0x0000001e090c7211 */ /* 0x000fe200078e10ff */
[----:B------:R-:W-:-:S07]  /*19d0*/  IMAD.X R9, RZ, RZ, R2, P1 ;  /* 0x000000ffff097224 */ /* 0x000fce00008e0602 */
.L_x_69:
[----:B--2---:R-:W-:Y:S01]  /*19e0*/  PRMT R14, R12, 0x9910, RZ ;  /* 0x000099100c0e7816 */ /* 0x004fe200000000ff */
[----:B------:R-:W-:Y:S01]  /*19f0*/  HFMA2 R16, -RZ, RZ, 1.875, 0 ;  /* 0x3f800000ff107431 */ /* 0x000fe200000001ff */
[----:B------:R-:W-:Y:S02]  /*1a00*/  IADD3 R11, P1, PT, R11, 0x1, RZ ;  /* 0x000000010b0b7810 */ /* 0x000fe40007f3e0ff */
[----:B------:R-:W-:-:S03]  /*1a10*/  ISETP.NE.AND P2, PT, R14, RZ, PT ;  /* 0x000000ff0e00720c */ /* 0x000fc60003f45270 */
[----:B------:R-:W-:Y:S01]  /*1a20*/  IMAD.X R20, RZ, RZ, R20, P1 ;  /* 0x000000ffff147224 */ /* 0x000fe200008e0614 */
[----:B------:R-:W-:-:S04]  /*1a30*/  ISETP.NE.U32.AND P1, PT, R11, RZ, PT ;  /* 0x000000ff0b00720c */ /* 0x000fc80003f25070 */
[----:B------:R-:W-:-:S05]  /*1a40*/  ISETP.NE.AND.EX P1, PT, R20, RZ, PT, P1 ;  /* 0x000000ff1400720c */ /* 0x000fca0003f25310 */
[----:B------:R-:W-:Y:S08]  /*1a50*/  @!P2 BRA `(.L_x_67) ;  /* 0x000000000078a947 */ /* 0x000ff00003800000 */
[----:B------:R-:W2:Y:S02]  /*1a60*/  I2F.U16 R17, R12 ;  /* 0x0000000c00117306 */ /* 0x000ea40000101000 */
[----:B--2---:R-:W-:-:S04]  /*1a70*/  FSETP.NAN.AND P2, PT, |R17|, |R17|, PT ;  /* 0x400000111100720b */ /* 0x004fc80003f48200 */
[----:B------:R-:W-:-:S13]  /*1a80*/  FSETP.NAN.OR P2, PT, |R0|, |R0|, P2 ;  /* 0x400000000000720b */ /* 0x000fda0001748600 */
[----:B------:R-:W-:Y:S05]  /*1a90*/  @P2 BRA `(.L_x_68) ;  /* 0x0000000000642947 */ /* 0x000fea0003800000 */
[----:B------:R-:W-:Y:S01]  /*1aa0*/  FMUL R15, R4, R17 ;  /* 0x00000011040f7220 */ /* 0x000fe20000400000 */
[----:B------:R-:W-:-:S03]  /*1ab0*/  IMAD.MOV.U32 R19, RZ, RZ, 0x391fcb8e ;  /* 0x391fcb8eff137424 */ /* 0x000fc600078e00ff */
[----:B------:R-:W2:Y:S01]  /*1ac0*/  FRND R14, R15 ;  /* 0x0000000f000e7307 */ /* 0x000ea20000201000 */
[----:B------:R-:W-:Y:S01]  /*1ad0*/  FFMA R16, R4, R17, -R15 ;  /* 0x0000001104107223 */ /* 0x000fe2000000080f */
[----:B------:R-:W-:-:S03]  /*1ae0*/  FSETP.GT.AND P3, PT, |R15|, 152, PT ;  /* 0x431800000f00780b */ /* 0x000fc60003f64200 */
[----:B------:R-:W-:Y:S01]  /*1af0*/  FFMA R17, R5, R17, R16 ;  /* 0x0000001105117223 */ /* 0x000fe20000000010 */
[----:B--2---:R-:W-:Y:S01]  /*1b00*/  FADD R16, R15, -R14 ;  /* 0x8000000e0f107221 */ /* 0x004fe20000000000 */
[----:B------:R-:W-:-:S03]  /*1b10*/  FSETP.GT.AND P2, PT, R14, RZ, PT ;  /* 0x000000ff0e00720b */ /* 0x000fc60003f44000 */
[----:B------:R-:W-:Y:S01]  /*1b20*/  FADD R16, R16, R17 ;  /* 0x0000001110107221 */ /* 0x000fe20000000000 */
[----:B------:R-:W-:Y:S02]  /*1b30*/  SEL R14, RZ, 0x83000000, P2 ;  /* 0x83000000ff0e7807 */ /* 0x000fe40001000000 */
[----:B------:R-:W-:Y:S01]  /*1b40*/  FSETP.GEU.AND P2, PT, R15, RZ, PT ;  /* 0x000000ff0f00720b */ /* 0x000fe20003f4e000 */
[----:B------:R-:W-:Y:S01]  /*1b50*/  FFMA R17, R16, R19, 0.0013391353422775864601 ;  /* 0x3aaf85ed10117423 */ /* 0x000fe20000000013 */
[----:B------:R-:W-:-:S03]  /*1b60*/  IADD3 R18, PT, PT, R14, 0x7f000000, RZ ;  /* 0x7f0000000e127810 */ /* 0x000fc60007ffe0ff */
[C---:B------:R-:W-:Y:S02]  /*1b70*/  FFMA R19, R16.reuse, R17, 0.0096188392490148544312 ;  /* 0x3c1d985610137423 */ /* 0x040fe40000000011 */
[----:B------:R2:W3:Y:S02]  /*1b80*/  F2I.NTZ R17, R15 ;  /* 0x0000000f00117305 */ /* 0x0004e40000203100 */
[----:B------:R-:W-:-:S04]  /*1b90*/  FFMA R19, R16, R19, 0.055503588169813156128 ;  /* 0x3d6357bb10137423 */ /* 0x000fc80000000013 */
[----:B------:R-:W-:Y:S01]  /*1ba0*/  FFMA R19, R16, R19, 0.24022644758224487305 ;  /* 0x3e75fdec10137423 */ /* 0x000fe20000000013 */
[----:B--2---:R-:W-:-:S03]  /*1bb0*/  FSEL R15, RZ, +INF , !P2 ;  /* 0x7f800000ff0f7808 */ /* 0x004fc60005000000 */
[----:B------:R-:W-:-:S04]  /*1bc0*/  FFMA R19, R16, R19, 0.69314718246459960938 ;  /* 0x3f31721810137423 */ /* 0x000fc80000000013 */
[----:B------:R-:W-:Y:S01]  /*1bd0*/  FFMA R19, R16, R19, 1 ;  /* 0x3f80000010137423 */ /* 0x000fe20000000013 */
[----:B---3--:R-:W-:-:S03]  /*1be0*/  IMAD R17, R17, 0x800000, -R14 ;  /* 0x0080000011117824 */ /* 0x008fc600078e0a0e */
[----:B------:R-:W-:-:S04]  /*1bf0*/  FMUL R18, R18, R19 ;  /* 0x0000001312127220 */ /* 0x000fc80000400000 */
[----:B------:R-:W-:-:S05]  /*1c00*/  @!P3 FMUL R15, R17, R18 ;  /* 0x00000012110fb220 */ /* 0x000fca0000400000 */
[----:B------:R-:W-:Y:S01]  /*1c10*/  FSEL R16, R8, R15, P0 ;  /* 0x0000000f08107208 */ /* 0x000fe20000000000 */
[----:B------:R-:W-:Y:S06]  /*1c20*/  BRA `(.L_x_67) ;  /* 0x0000000000047947 */ /* 0x000fec0003800000 */
.L_x_68:
[----:B------:R-:W-:-:S07]  /*1c30*/  FADD R16, R0, R17 ;  /* 0x0000001100107221 */ /* 0x000fce0000000000 */
.L_x_67:
[----:B------:R-:W2:Y:S01]  /*1c40*/  F2I.U32.TRUNC.NTZ R17, R16 ;  /* 0x0000001000117305 */ /* 0x000ea2000020f000 */
[----:B------:R-:W-:Y:S01]  /*1c50*/  MOV R14, UR5 ;  /* 0x00000005000e7c02 */ /* 0x000fe20008000f00 */
[----:B------:R-:W-:Y:S01]  /*1c60*/  IMAD.U32 R15, RZ, RZ, UR4 ;  /* 0x00000004ff0f7e24 */ /* 0x000fe2000f8e00ff */
[----:B------:R-:W-:Y:S01]  /*1c70*/  UIADD3 UR5, UP0, UPT, UR5, 0x2, URZ ;  /* 0x0000000205057890 */ /* 0x000fe2000ff1e0ff */
[----:B-1----:R-:W-:-:S03]  /*1c80*/  IADD3 R12, PT, PT, R12, R7, RZ ;  /* 0x000000070c0c7210 */ /* 0x002fc60007ffe0ff */
[----:B------:R-:W-:Y:S01]  /*1c90*/  UIADD3.X UR4, UPT, UPT, URZ, UR4, URZ, UP0, !UPT ;  /* 0x00000004ff047290 */ /* 0x000fe200087fe4ff */
[----:B--2---:R2:W-:Y:S01]  /*1ca0*/  STG.E.U16 desc[UR10][R14.64], R17 ;  /* 0x000000110e007986 */ /* 0x0045e2000c10150a */
[----:B------:R-:W-:Y:S10]  /*1cb0*/  @P1 BRA `(.L_x_69) ;  /* 0xfffffffc00481947 */ /* 0x000ff4000383ffff */
.L_x_66:
[----:B------:R-:W-:-:S05]  /*1cc0*/  IADD3 R10, P1, PT, -R10, R3, RZ ;  /* 0x000000030a0a7210 */ /* 0x000fca0007f3e1ff */
[----:B------:R-:W-:Y:S01]  /*1cd0*/  IMAD.X R13, R2, 0x1, ~R13, P1 ;  /* 0x00000001020d7824 */ /* 0x000fe200008e0e0d */
[----:B------:R-:W-:-:S04]  /*1ce0*/  ISETP.GT.U32.AND P1, PT, R10, -0x4, PT ;  /* 0xfffffffc0a00780c */ /* 0x000fc80003f24070 */
[----:B------:R-:W-:-:S13]  /*1cf0*/  ISETP.GT.U32.AND.EX P1, PT, R13, -0x1, PT, P1 ;  /* 0xffffffff0d00780c */ /* 0x000fda0003f24110 */
[----:B------:R-:W-:Y:S05]  /*1d00*/  @P1 EXIT ;  /* 0x000000000000194d */ /* 0x000fea0003800000 */
[----:B------:R-:W3:Y:S01]  /*1d10*/  LDC.64 R10, c[0x0][0x380] ;  /* 0x0000e000ff0a7b82 */ /* 0x000ee20000000a00 */
[----:B------:R-:W4:Y:S01]  /*1d20*/  LDCU.U16 UR4, c[0x0][0x38c] ;  /* 0x00007180ff0477ac */ /* 0x000f220008000400 */
[C---:B------:R-:W-:Y:S01]  /*1d30*/  IADD3 R2, PT, PT, R6.reuse, 0x3, RZ ;  /* 0x0000000306027810 */ /* 0x040fe20007ffe0ff */
[----:B------:R-:W-:Y:S01]  /*1d40*/  VIADD R3, R6, 0x2 ;  /* 0x0000000206037836 */ /* 0x000fe20000000000 */
[----:B------:R-:W5:Y:S02]  /*1d50*/  LDCU.64 UR6, c[0x0][0x390] ;  /* 0x00007200ff0677ac */ /* 0x000f640008000a00 */
[----:B------:R-:W-:Y:S02]  /*1d60*/  PRMT R13, R2, 0x9910, RZ ;  /* 0x00009910020d7816 */ /* 0x000fe400000000ff */
[----:B------:R-:W-:Y:S01]  /*1d70*/  PRMT R3, R3, 0x9910, RZ ;  /* 0x0000991003037816 */ /* 0x000fe200000000ff */
[----:B----4-:R-:W-:Y:S01]  /*1d80*/  UPRMT UR4, UR4, 0x9910, URZ ;  /* 0x0000991004047896 */ /* 0x010fe200080000ff */
[----:B---3--:R-:W-:-:S05]  /*1d90*/  LEA R10, P1, R6, R10, 0x1 ;  /* 0x0000000a060a7211 */ /* 0x008fca00078208ff */
[----:B------:R-:W-:Y:S01]  /*1da0*/  IMAD R13, R13, UR4, RZ ;  /* 0x000000040d0d7c24 */ /* 0x000fe2000f8e02ff */
[C---:B--2---:R-:W-:Y:S02]  /*1db0*/  LEA.HI.X R17, R6.reuse, R11, R9, 0x1, P1 ;  /* 0x0000000b06117211 */ /* 0x044fe400008f0c09 */
[----:B------:R-:W-:Y:S02]  /*1dc0*/  PRMT R11, R6, 0x9910, RZ ;  /* 0x00009910060b7816 */ /* 0x000fe400000000ff */
[----:B------:R-:W-:Y:S02]  /*1dd0*/  IADD3 R10, P1, PT, R10, 0x4, RZ ;  /* 0x000000040a0a7810 */ /* 0x000fe40007f3e0ff */
[----:B------:R-:W-:Y:S01]  /*1de0*/  MOV R2, R11 ;  /* 0x0000000b00027202 */ /* 0x000fe20000000f00 */
[----:B------:R-:W-:Y:S01]  /*1df0*/  IMAD.MOV.U32 R11, RZ, RZ, R3 ;  /* 0x000000ffff0b7224 */ /* 0x000fe200078e0003 */
[----:B------:R-:W-:-:S03]  /*1e00*/  IADD3.X R17, PT, PT, RZ, R17, RZ, P1, !PT ;  /* 0x00000011ff117210 */ /* 0x000fc60000ffe4ff */
[----:B------:R-:W-:Y:S02]  /*1e10*/  IMAD R2, R2, UR4, RZ ;  /* 0x0000000402027c24 */ /* 0x000fe4000f8e02ff */
[----:B------:R-:W-:Y:S02]  /*1e20*/  IMAD R11, R11, UR4, RZ ;  /* 0x000000040b0b7c24 */ /* 0x000fe4000f8e02ff */
[----:B-1---5:R-:W-:-:S07]  /*1e30*/  IMAD.IADD R3, R2, 0x1, R7 ;  /* 0x0000000102037824 */ /* 0x022fce00078e0207 */
.L_x_77:
[----:B------:R-:W-:-:S04]  /*1e40*/  IADD3 R12, PT, PT, R2, R30, RZ ;  /* 0x0000001e020c7210 */ /* 0x000fc80007ffe0ff */
[----:B-1----:R-:W-:-:S04]  /*1e50*/  PRMT R14, R12, 0x9910, RZ ;  /* 0x000099100c0e7816 */ /* 0x002fc800000000ff */
[----:B------:R-:W-:Y:S01]  /*1e60*/  ISETP.NE.AND P1, PT, R14, RZ, PT ;  /* 0x000000ff0e00720c */ /* 0x000fe20003f25270 */
[----:B------:R-:W-:-:S12]  /*1e70*/  IMAD.MOV.U32 R14, RZ, RZ, 0x3f800000 ;  /* 0x3f800000ff0e7424 */ /* 0x000fd800078e00ff */
[----:B------:R-:W-:Y:S05]  /*1e80*/  @!P1 BRA `(.L_x_70) ;  /* 0x0000000000749947 */ /* 0x000fea0003800000 */
[----:B------:R-:W1:Y:S02]  /*1e90*/  I2F.U16 R19, R12 ;  /* 0x0000000c00137306 */ /* 0x000e640000101000 */
[----:B-1----:R-:W-:-:S04]  /*1ea0*/  FSETP.NAN.AND P1, PT, |R19|, |R19|, PT ;  /* 0x400000131300720b */ /* 0x002fc80003f28200 */
[----:B------:R-:W-:-:S13]  /*1eb0*/  FSETP.NUM.AND P1, PT, |R0|, |R0|, !P1 ;  /* 0x400000000000720b */ /* 0x000fda0004f27200 */
[----:B------:R-:W-:Y:S01]  /*1ec0*/  @!P1 FADD R14, R0, R19 ;  /* 0x00000013000e9221 */ /* 0x000fe20000000000 */
[----:B------:R-:W-:Y:S06]  /*1ed0*/  @!P1 BRA `(.L_x_70) ;  /* 0x0000000000609947 */ /* 0x000fec0003800000 */
[----:B------:R-:W-:Y:S01]  /*1ee0*/  FMUL R15, R4, R19 ;  /* 0x00000013040f7220 */ /* 0x000fe20000400000 */
[----:B------:R-:W-:-:S03]  /*1ef0*/  HFMA2 R21, -RZ, RZ, 0.64013671875, -15.109375 ;  /* 0x391fcb8eff157431 */ /* 0x000fc600000001ff */
[----:B------:R-:W1:Y:S01]  /*1f00*/  FRND R12, R15 ;  /* 0x0000000f000c7307 */ /* 0x000e620000201000 */
[----:B------:R-:W-:Y:S01]  /*1f10*/  FFMA R14, R4, R19, -R15 ;  /* 0x00000013040e7223 */ /* 0x000fe2000000080f */
[----:B------:R-:W-:-:S03]  /*1f20*/  FSETP.GT.AND P2, PT, |R15|, 152, PT ;  /* 0x431800000f00780b */ /* 0x000fc60003f44200 */
[----:B------:R-:W-:Y:S01]  /*1f30*/  FFMA R19, R5, R19, R14 ;  /* 0x0000001305137223 */ /* 0x000fe2000000000e */
[----:B-1----:R-:W-:Y:S01]  /*1f40*/  FADD R14, R15, -R12 ;  /* 0x8000000c0f0e7221 */ /* 0x002fe20000000000 */
[----:B------:R-:W-:-:S03]  /*1f50*/  FSETP.GT.AND P1, PT, R12, RZ, PT ;  /* 0x000000ff0c00720b */ /* 0x000fc60003f24000 */
[----:B------:R-:W-:Y:S01]  /*1f60*/  FADD R14, R14, R19 ;  /* 0x000000130e0e7221 */ /* 0x000fe20000000000 */
[----:B------:R-:W-:Y:S02]  /*1f70*/  SEL R12, RZ, 0x83000000, P1 ;  /* 0x83000000ff0c7807 */ /* 0x000fe40000800000 */
[----:B------:R-:W-:Y:S01]  /*1f80*/  FSETP.GEU.AND P1, PT, R15, RZ, PT ;  /* 0x000000ff0f00720b */ /* 0x000fe20003f2e000 */
[----:B------:R-:W-:Y:S02]  /*1f90*/  FFMA R19, R14, R21, 0.0013391353422775864601 ;  /* 0x3aaf85ed0e137423 */ /* 0x000fe40000000015 */
[----:B------:R-:W-:Y:S02]  /*1fa0*/  VIADD R16, R12, 0x7f000000 ;  /* 0x7f0000000c107836 */ /* 0x000fe40000000000 */
[C---:B------:R-:W-:Y:S02]  /*1fb0*/  FFMA R21, R14.reuse, R19, 0.0096188392490148544312 ;  /* 0x3c1d98560e157423 */ /* 0x040fe40000000013 */
[----:B------:R1:W2:Y:S02]  /*1fc0*/  F2I.NTZ R19, R15 ;  /* 0x0000000f00137305 */ /* 0x0002a40000203100 */
[----:B------:R-:W-:-:S04]  /*1fd0*/  FFMA R21, R14, R21, 0.055503588169813156128 ;  /* 0x3d6357bb0e157423 */ /* 0x000fc80000000015 */
[----:B------:R-:W-:Y:S01]  /*1fe0*/  FFMA R21, R14, R21, 0.24022644758224487305 ;  /* 0x3e75fdec0e157423 */ /* 0x000fe20000000015 */
[----:B-1----:R-:W-:-:S03]  /*1ff0*/  FSEL R15, RZ, +INF , !P1 ;  /* 0x7f800000ff0f7808 */ /* 0x002fc60004800000 */
[----:B------:R-:W-:-:S04]  /*2000*/  FFMA R21, R14, R21, 0.69314718246459960938 ;  /* 0x3f3172180e157423 */ /* 0x000fc80000000015 */
[----:B------:R-:W-:Y:S01]  /*2010*/  FFMA R21, R14, R21, 1 ;  /* 0x3f8000000e157423 */ /* 0x000fe20000000015 */
[----:B--2---:R-:W-:-:S03]  /*2020*/  LEA R19, R19, -R12, 0x17 ;  /* 0x8000000c13137211 */ /* 0x004fc600078eb8ff */
[----:B------:R-:W-:-:S04]  /*2030*/  FMUL R16, R16, R21 ;  /* 0x0000001510107220 */ /* 0x000fc80000400000 */
[----:B------:R-:W-:-:S05]  /*2040*/  @!P2 FMUL R15, R19, R16 ;  /* 0x00000010130fa220 */ /* 0x000fca0000400000 */
[----:B------:R-:W-:-:S07]  /*2050*/  FSEL R14, R8, R15, P0 ;  /* 0x0000000f080e7208 */ /* 0x000fce0000000000 */
.L_x_70:
[----:B------:R1:W2:Y:S01]  /*2060*/  F2I.U32.TRUNC.NTZ R19, R14 ;  /* 0x0000000e00137305 */ /* 0x0002a2000020f000 */
[----:B------:R-:W-:Y:S01]  /*2070*/  MOV R15, R17 ;  /* 0x00000011000f7202 */ /* 0x000fe20000000f00 */
[----:B-1----:R-:W-:Y:S02]  /*2080*/  IMAD.MOV.U32 R14, RZ, RZ, R10 ;  /* 0x000000ffff0e7224 */ /* 0x002fe400078e000a */
[----:B------:R-:W-:-:S03]  /*2090*/  IMAD.IADD R10, R3, 0x1, R30 ;  /* 0x00000001030a7824 */ /* 0x000fc600078e021e */
[----:B--2---:R1:W-:Y:S02]  /*20a0*/  STG.E.U16 desc[UR10][R14.64+-0x4], R19 ;  /* 0xfffffc130e007986 */ /* 0x0043e4000c10150a */
[----:B------:R-:W-:-:S04]  /*20b0*/  PRMT R12, R10, 0x9910, RZ ;  /* 0x000099100a0c7816 */ /* 0x000fc800000000ff */
[----:B------:R-:W-:Y:S02]  /*20c0*/  ISETP.NE.AND P1, PT, R12, RZ, PT ;  /* 0x000000ff0c00720c */ /* 0x000fe40003f25270 */
[----:B------:R-:W-:-:S11]  /*20d0*/  MOV R12, 0x3f800000 ;  /* 0x3f800000000c7802 */ /* 0x000fd60000000f00 */
[----:B-1----:R-:W-:Y:S05]  /*20e0*/  @!P1 BRA `(.L_x_71) ;  /* 0x0000000000789947 */ /* 0x002fea0003800000 */
[----:B------:R-:W1:Y:S02]  /*20f0*/  I2F.U16 R19, R10 ;  /* 0x0000000a00137306 */ /* 0x000e640000101000 */
[----:B-1----:R-:W-:-:S04]  /*2100*/  FSETP.NAN.AND P1, PT, |R19|, |R19|, PT ;  /* 0x400000131300720b */ /* 0x002fc80003f28200 */
[----:B------:R-:W-:-:S13]  /*2110*/  FSETP.NAN.OR P1, PT, |R0|, |R0|, P1 ;  /* 0x400000000000720b */ /* 0x000fda0000f28600 */
[----:B------:R-:W-:Y:S05]  /*2120*/  @P1 BRA `(.L_x_72) ;  /* 0x0000000000641947 */ /* 0x000fea0003800000 */
[----:B------:R-:W-:Y:S01]  /*2130*/  FMUL R17, R4, R19 ;  /* 0x0000001304117220 */ /* 0x000fe20000400000 */
[----:B------:R-:W-:-:S03]  /*2140*/  IMAD.MOV.U32 R21, RZ, RZ, 0x391fcb8e ;  /* 0x391fcb8eff157424 */ /* 0x000fc600078e00ff */
        /* <DEDUP_REMOVED lines=9> */
[----:B------:R-:W-:Y:S01]  /*21e0*/  FFMA R19, R12, R21, 0.0013391353422775864601 ;  /* 0x3aaf85ed0c137423 */ /* 0x000fe20000000015 */
[----:B------:R-:W-:-:S03]  /*21f0*/  IADD3 R16, PT, PT, R10, 0x7f000000, RZ ;  /* 0x7f0000000a107810 */ /* 0x000fc60007ffe0ff */
[C---:B------:R-:W-:Y:S02]  /*2200*/  FFMA R21, R12.reuse, R19, 0.0096188392490148544312 ;  /* 0x3c1d98560c157423 */ /* 0x040fe40000000013 */
[----:B------:R1:W2:Y:S02]  /*2210*/  F2I.NTZ R19, R17 ;  /* 0x0000001100137305 */ /* 0x0002a40000203100 */
[----:B------:R-:W-:-:S04]  /*2220*/  FFMA R21, R12, R21, 0.055503588169813156128 ;  /* 0x3d6357bb0c157423 */ /* 0x000fc80000000015 */
[----:B------:R-:W-:Y:S01]  /*2230*/  FFMA R21, R12, R21, 0.24022644758224487305 ;  /* 0x3e75fdec0c157423 */ /* 0x000fe20000000015 */
[----:B-1----:R-:W-:-:S03]  /*2240*/  FSEL R17, RZ, +INF , !P1 ;  /* 0x7f800000ff117808 */ /* 0x002fc60004800000 */
[----:B------:R-:W-:-:S04]  /*2250*/  FFMA R21, R12, R21, 0.69314718246459960938 ;  /* 0x3f3172180c157423 */ /* 0x000fc80000000015 */
[----:B------:R-:W-:Y:S01]  /*2260*/  FFMA R21, R12, R21, 1 ;  /* 0x3f8000000c157423 */ /* 0x000fe20000000015 */
[----:B--2---:R-:W-:-:S03]  /*2270*/  IMAD R19, R19, 0x800000, -R10 ;  /* 0x0080000013137824 */ /* 0x004fc600078e0a0a */
[----:B------:R-:W-:-:S04]  /*2280*/  FMUL R16, R16, R21 ;  /* 0x0000001510107220 */ /* 0x000fc80000400000 */
[----:B------:R-:W-:-:S05]  /*2290*/  @!P2 FMUL R17, R19, R16 ;  /* 0x000000101311a220 */ /* 0x000fca0000400000 */
[----:B------:R-:W-:Y:S01]  /*22a0*/  FSEL R12, R8, R17, P0 ;  /* 0x00000011080c7208 */ /* 0x000fe20000000000 */
[----:B------:R-:W-:Y:S06]  /*22b0*/  BRA `(.L_x_71) ;  /* 0x0000000000047947 */ /* 0x000fec0003800000 */
.L_x_72:
[----:B------:R-:W-:-:S07]  /*22c0*/  FADD R12, R0, R19 ;  /* 0x00000013000c7221 */ /* 0x000fce0000000000 */
.L_x_71:
[----:B------:R-:W1:Y:S01]  /*22d0*/  F2I.U32.TRUNC.NTZ R17, R12 ;  /* 0x0000000c00117305 */ /* 0x000e62000020f000 */
[----:B------:R-:W-:-:S04]  /*22e0*/  IADD3 R10, PT, PT, R11, R30, RZ ;  /* 0x0000001e0b0a7210 */ /* 0x000fc80007ffe0ff */
[----:B------:R-:W-:-:S04]  /*22f0*/  PRMT R16, R10, 0x9910, RZ ;  /* 0x000099100a107816 */ /* 0x000fc800000000ff */
[----:B------:R-:W-:Y:S01]  /*2300*/  ISETP.NE.AND P1, PT, R16, RZ, PT ;  /* 0x000000ff1000720c */ /* 0x000fe20003f25270 */
[----:B------:R-:W-:Y:S01]  /*2310*/  IMAD.MOV.U32 R16, RZ, RZ, 0x3f800000 ;  /* 0x3f800000ff107424 */ /* 0x000fe200078e00ff */
[----:B-1----:R1:W-:Y:S11]  /*2320*/  STG.E.U16 desc[UR10][R14.64+-0x2], R17 ;  /* 0xfffffe110e007986 */ /* 0x0023f6000c10150a */
[----:B------:R-:W-:Y:S05]  /*2330*/  @!P1 BRA `(.L_x_73) ;  /* 0x0000000000789947 */ /* 0x000fea0003800000 */
[----:B------:R-:W2:Y:S02]  /*2340*/  I2F.U16 R19, R10 ;  /* 0x0000000a00137306 */ /* 0x000ea40000101000 */
[----:B--2---:R-:W-:-:S04]  /*2350*/  FSETP.NAN.AND P1, PT, |R19|, |R19|, PT ;  /* 0x400000131300720b */ /* 0x004fc80003f28200 */
[----:B------:R-:W-:-:S13]  /*2360*/  FSETP.NAN.OR P1, PT, |R0|, |R0|, P1 ;  /* 0x400000000000720b */ /* 0x000fda0000f28600 */
[----:B------:R-:W-:Y:S05]  /*2370*/  @P1 BRA `(.L_x_74) ;  /* 0x0000000000641947 */ /* 0x000fea0003800000 */
[----:B-1----:R-:W-:Y:S01]  /*2380*/  FMUL R17, R4, R19 ;  /* 0x0000001304117220 */ /* 0x002fe20000400000 */
[----:B------:R-:W-:-:S03]  /*2390*/  MOV R21, 0x391fcb8e ;  /* 0x391fcb8e00157802 */ /* 0x000fc60000000f00 */
        /* <DEDUP_REMOVED lines=21> */
[----:B------:R-:W-:Y:S01]  /*24f0*/  FSEL R16, R8, R17, P0 ;  /* 0x0000001108107208 */ /* 0x000fe20000000000 */
[----:B------:R-:W-:Y:S06]  /*2500*/  BRA `(.L_x_73) ;  /* 0x0000000000047947 */ /* 0x000fec0003800000 */
.L_x_74:
[----:B------:R-:W-:-:S07]  /*2510*/  FADD R16, R0, R19 ;  /* 0x0000001300107221 */ /* 0x000fce0000000000 */
.L_x_73:
[----:B-1----:R-:W1:Y:S01]  /*2520*/  F2I.U32.TRUNC.NTZ R17, R16 ;  /* 0x0000001000117305 */ /* 0x002e62000020f000 */
[----:B------:R-:W-:-:S05]  /*2530*/  IMAD.IADD R10, R13, 0x1, R30 ;  /* 0x000000010d0a7824 */ /* 0x000fca00078e021e */
[----:B------:R-:W-:-:S04]  /*2540*/  PRMT R12, R10, 0x9910, RZ ;  /* 0x000099100a0c7816 */ /* 0x000fc800000000ff */
[----:B------:R-:W-:Y:S01]  /*2550*/  ISETP.NE.AND P1, PT, R12, RZ, PT ;  /* 0x000000ff0c00720c */ /* 0x000fe20003f25270 */
[----:B------:R-:W-:Y:S01]  /*2560*/  HFMA2 R12, -RZ, RZ, 1.875, 0 ;  /* 0x3f800000ff0c7431 */ /* 0x000fe200000001ff */
[----:B-1----:R1:W-:Y:S11]  /*2570*/  STG.E.U16 desc[UR10][R14.64], R17 ;  /* 0x000000110e007986 */ /* 0x0023f6000c10150a */
[----:B------:R-:W-:Y:S05]  /*2580*/  @!P1 BRA `(.L_x_75) ;  /* 0x0000000000789947 */ /* 0x000fea0003800000 */
[----:B------:R-:W2:Y:S02]  /*2590*/  I2F.U16 R19, R10 ;  /* 0x0000000a00137306 */ /* 0x000ea40000101000 */
[----:B--2---:R-:W-:-:S04]  /*25a0*/  FSETP.NAN.AND P1, PT, |R19|, |R19|, PT ;  /* 0x400000131300720b */ /* 0x004fc80003f28200 */
[----:B------:R-:W-:-:S13]  /*25b0*/  FSETP.NAN.OR P1, PT, |R0|, |R0|, P1 ;  /* 0x400000000000720b */ /* 0x000fda0000f28600 */
[----:B------:R-:W-:Y:S05]  /*25c0*/  @P1 BRA `(.L_x_76) ;  /* 0x0000000000641947 */ /* 0x000fea0003800000 */
[----:B-1----:R-:W-:Y:S01]  /*25d0*/  FMUL R17, R4, R19 ;  /* 0x0000001304117220 */ /* 0x002fe20000400000 */
        /* <DEDUP_REMOVED lines=24> */
.L_x_76:
[----:B------:R-:W-:-:S07]  /*2760*/  FADD R12, R0, R19 ;  /* 0x00000013000c7221 */ /* 0x000fce0000000000 */
.L_x_75:
[----:B------:R-:W2:Y:S01]  /*2770*/  F2I.U32.TRUNC.NTZ R19, R12 ;  /* 0x0000000c00137305 */ /* 0x000ea2000020f000 */
[----:B------:R-:W-:Y:S01]  /*2780*/  IADD3 R6, P1, PT, R6, 0x4, RZ ;  /* 0x0000000406067810 */ /* 0x000fe20007f3e0ff */
[----:B------:R-:W-:Y:S01]  /*2790*/  IMAD R30, R7, 0x4, R30 ;  /* 0x00000004071e7824 */ /* 0x000fe200078e021e */
[----:B------:R-:W-:Y:S02]  /*27a0*/  IADD3 R10, P2, PT, R14, 0x8, RZ ;  /* 0x000000080e0a7810 */ /* 0x000fe40007f5e0ff */
[----:B------:R-:W-:Y:S02]  /*27b0*/  IADD3.X R9, PT, PT, RZ, R9, RZ, P1, !PT ;  /* 0x00000009ff097210 */ /* 0x000fe40000ffe4ff */
[----:B------:R-:W-:Y:S02]  /*27c0*/  ISETP.GE.U32.AND P1, PT, R6, UR6, PT ;  /* 0x0000000606007c0c */ /* 0x000fe4000bf26070 */
[----:B-1----:R-:W-:Y:S02]  /*27d0*/  IADD3.X R17, PT, PT, RZ, R15, RZ, P2, !PT ;  /* 0x0000000fff117210 */ /* 0x002fe400017fe4ff */
[----:B------:R-:W-:Y:S01]  /*27e0*/  ISETP.GE.U32.AND.EX P1, PT, R9, UR7, PT, P1 ;  /* 0x0000000709007c0c */ /* 0x000fe2000bf26110 */
[----:B--2---:R1:W-:-:S12]  /*27f0*/  STG.E.U16 desc[UR10][R14.64+0x2], R19 ;  /* 0x000002130e007986 */ /* 0x0043d8000c10150a */
[----:B------:R-:W-:Y:S05]  /*2800*/  @!P1 BRA `(.L_x_77) ;  /* 0xfffffff4008c9947 */ /* 0x000fea000383ffff */
[----:B------:R-:W-:Y:S05]  /*2810*/  EXIT ;  /* 0x000000000000794d */ /* 0x000fea0003800000 */
.L_x_78:
        /* <DEDUP_REMOVED lines=14> */
.L_x_377:


//--------------------- .text.logspace_u8_vec4    --------------------------
	.section	.text.logspace_u8_vec4,"ax",@progbits
	.align	128
        .global         logspace_u8_vec4
        .type           logspace_u8_vec4,@function
        .size           logspace_u8_vec4,(.L_x_378 - logspace_u8_vec4)
        .other          logspace_u8_vec4,@"STO_CUDA_ENTRY STV_DEFAULT"
logspace_u8_vec4:
.text.logspace_u8_vec4:
[----:B------:R-:W-:Y:S01]  /*0000*/  LDC R1, c[0x0][0x37c] ;  /* 0x0000df00ff017b82 */ /* 0x000fe20000000800 */
[----:B------:R-:W0:Y:S07]  /*0010*/  S2R R30, SR_TID.X ;  /* 0x00000000001e7919 */ /* 0x000e2e0000002100 */
[----:B------:R-:W0:Y:S01]  /*0020*/  S2UR UR4, SR_CTAID.X ;  /* 0x00000000000479c3 */ /* 0x000e220000002500 */
[----:B------:R-:W1:Y:S01]  /*0030*/  LDCU.64 UR6, c[0x0][0x390] ;  /* 0x00007200ff0677ac */ /* 0x000e620008000a00 */
[----:B------:R-:W-:Y:S01]  /*0040*/  BSSY.RECONVERGENT B0, `(.L_x_79) ;  /* 0x00000fa000007945 */ /* 0x000fe20003800200 */
[----:B------:R-:W2:Y:S05]  /*0050*/  LDCU.64 UR8, c[0x0][0x358] ;  /* 0x00006b00ff0877ac */ /* 0x000eaa0008000a00 */
[----:B------:R-:W0:Y:S01]  /*0060*/  LDC R31, c[0x0][0x360] ;  /* 0x0000d800ff1f7b82 */ /* 0x000e220000000800 */
[----:B------:R-:W3:Y:S01]  /*0070*/  LDCU.U8 UR10, c[0x0][0x389] ;  /* 0x00007120ff0a77ac */ /* 0x000ee20008000000 */
[----:B------:R-:W4:Y:S06]  /*0080*/  LDCU.U8 UR11, c[0x0][0x38a] ;  /* 0x00007140ff0b77ac */ /* 0x000f2c0008000000 */
[----:B------:R-:W5:Y:S01]  /*0090*/  LDC.U8 R32, c[0x0][0x388] ;  /* 0x0000e200ff207b82 */ /* 0x000f620000000000 */
[----:B-1----:R-:W-:-:S02]  /*00a0*/  USHF.R.U64 UR5, UR6, 0x2, UR7 ;  /* 0x0000000206057899 */ /* 0x002fc40008001207 */
[----:B------:R-:W-:Y:S01]  /*00b0*/  USHF.R.U32.HI UR6, URZ, 0x2, UR7 ;  /* 0x00000002ff067899 */ /* 0x000fe20008011607 */
[----:B------:R-:W1:Y:S05]  /*00c0*/  LDCU UR7, c[0x0][0x370] ;  /* 0x00006e00ff0777ac */ /* 0x000e6a0008000800 */
[----:B------:R-:W-:Y:S02]  /*00d0*/  IMAD.U32 R0, RZ, RZ, UR6 ;  /* 0x00000006ff007e24 */ /* 0x000fe4000f8e00ff */
[----:B0-----:R-:W-:-:S05]  /*00e0*/  IMAD R30, R31, UR4, R30 ;  /* 0x000000041f1e7c24 */ /* 0x001fca000f8e021e */
[----:B------:R-:W-:-:S04]  /*00f0*/  ISETP.LT.U32.AND P0, PT, R30, UR5, PT ;  /* 0x000000051e007c0c */ /* 0x000fc8000bf01070 */
[----:B------:R-:W-:Y:S01]  /*0100*/  ISETP.GT.U32.AND.EX P0, PT, R0, RZ, PT, P0 ;  /* 0x000000ff0000720c */ /* 0x000fe20003f04100 */
[----:B-1----:R-:W-:-:S12]  /*0110*/  IMAD R31, R31, UR7, RZ ;  /* 0x000000071f1f7c24 */ /* 0x002fd8000f8e02ff */
[----:B--2345:R-:W-:Y:S05]  /*0120*/  @!P0 BRA `(.L_x_80) ;  /* 0x0000000c00ac8947 */ /* 0x03cfea0003800000 */
[----:B------:R-:W-:Y:S01]  /*0130*/  I2FP.F32.U32 R29, R32 ;  /* 0x00000020001d7245 */ /* 0x000fe20000201000 */
[----:B------:R-:W-:Y:S01]  /*0140*/  IMAD.MOV.U32 R8, RZ, RZ, 0x3a2c32e4 ;  /* 0x3a2c32e4ff087424 */ /* 0x000fe200078e00ff */
[----:B------:R-:W0:Y:S01]  /*0150*/  LDCU.64 UR12, c[0x0][0x380] ;  /* 0x00007000ff0c77ac */ /* 0x000e220008000a00 */
[----:B------:R-:W-:Y:S01]  /*0160*/  HFMA2 R17, -RZ, RZ, 0, 0 ;  /* 0x00000000ff117431 */ /* 0x000fe200000001ff */
[C---:B------:R-:W-:Y:S01]  /*0170*/  FSETP.GEU.AND P0, PT, |R29|.reuse, 1.175494350822287508e-38, PT ;  /* 0x008000001d00780b */ /* 0x040fe20003f0e200 */
[----:B------:R-:W-:Y:S01]  /*0180*/  FMUL R0, |R29|, 16777216 ;  /* 0x4b8000001d007820 */ /* 0x000fe20000400200 */
[----:B------:R-:W-:Y:S01]  /*0190*/  MOV R16, UR11 ;  /* 0x0000000b00107c02 */ /* 0x000fe20008000f00 */
[----:B------:R-:W-:Y:S01]  /*01a0*/  IMAD.WIDE.U32 R12, R30, UR11, RZ ;  /* 0x0000000b1e0c7c25 */ /* 0x000fe2000f8e00ff */
[----:B------:R-:W-:Y:S02]  /*01b0*/  UMOV UR4, URZ ;  /* 0x000000ff00047c82 */ /* 0x000fe40008000000 */
[----:B------:R-:W-:Y:S01]  /*01c0*/  FSEL R0, R0, |R29|, !P0 ;  /* 0x4000001d00007208 */ /* 0x000fe20004000000 */
[----:B------:R-:W-:-:S04]  /*01d0*/  IMAD.WIDE.U32 R14, R31, UR11, RZ ;  /* 0x0000000b1f0e7c25 */ /* 0x000fc8000f8e00ff */
[----:B------:R-:W-:Y:S01]  /*01e0*/  VIADD R2, R0, 0xc0cafb0d ;  /* 0xc0cafb0d00027836 */ /* 0x000fe20000000000 */
[----:B------:R-:W-:Y:S01]  /*01f0*/  IADD3 R23, PT, PT, R15, UR4, RZ ;  /* 0x000000040f177c10 */ /* 0x000fe2000fffe0ff */
[----:B------:R-:W-:-:S03]  /*0200*/  IMAD.U32 R10, RZ, RZ, UR10 ;  /* 0x0000000aff0a7e24 */ /* 0x000fc6000f8e00ff */
[----:B------:R-:W-:-:S04]  /*0210*/  LOP3.LUT R3, R2, 0xff800000, RZ, 0xc0, !PT ;  /* 0xff80000002037812 */ /* 0x000fc800078ec0ff */
[-C--:B------:R-:W-:Y:S02]  /*0220*/  IADD3 R0, PT, PT, R0, -R3.reuse, RZ ;  /* 0x8000000300007210 */ /* 0x080fe40007ffe0ff */
[----:B------:R-:W-:-:S03]  /*0230*/  I2FP.F32.S32 R3, R3 ;  /* 0x0000000300037245 */ /* 0x000fc60000201400 */
[C---:B------:R-:W-:Y:S01]  /*0240*/  FADD R4, R0.reuse, 1 ;  /* 0x3f80000000047421 */ /* 0x040fe20000000000 */
[----:B------:R-:W-:Y:S01]  /*0250*/  FADD R2, R0, -1 ;  /* 0xbf80000000027421 */ /* 0x000fe20000000000 */
[----:B------:R-:W-:-:S03]  /*0260*/  FSEL R0, RZ, -24, P0 ;  /* 0xc1c00000ff007808 */ /* 0x000fc60000000000 */
[----:B------:R-:W-:Y:S01]  /*0270*/  FADD R5, R2, R2 ;  /* 0x0000000202057221 */ /* 0x000fe20000000000 */
[----:B------:R-:W1:Y:S01]  /*0280*/  MUFU.RCP R4, R4 ;  /* 0x0000000400047308 */ /* 0x000e620000001000 */
[----:B------:R-:W-:Y:S02]  /*0290*/  FFMA R0, R3, 1.1920928955078125e-07, R0 ;  /* 0x3400000003007823 */ /* 0x000fe40000000000 */
[----:B-1----:R-:W-:-:S04]  /*02a0*/  FMUL R5, R4, R5 ;  /* 0x0000000504057220 */ /* 0x002fc80000400000 */
[----:B------:R-:W-:Y:S01]  /*02b0*/  FADD R6, R2, -R5 ;  /* 0x8000000502067221 */ /* 0x000fe20000000000 */
[CC--:B------:R-:W-:Y:S01]  /*02c0*/  FMUL R3, R5.reuse, R5.reuse ;  /* 0x0000000505037220 */ /* 0x0c0fe20000400000 */
[----:B------:R-:W-:Y:S02]  /*02d0*/  FFMA R9, R5, 1.4426950216293334961, R0 ;  /* 0x3fb8aa3b05097823 */ /* 0x000fe40000000000 */
[----:B------:R-:W-:Y:S01]  /*02e0*/  FADD R7, R6, R6 ;  /* 0x0000000606077221 */ /* 0x000fe20000000000 */
[C---:B------:R-:W-:Y:S01]  /*02f0*/  FFMA R6, R3.reuse, R8, 0.0032181653659790754318 ;  /* 0x3b52e7db03067423 */ /* 0x040fe20000000008 */
[----:B------:R-:W-:Y:S01]  /*0300*/  FADD R0, R0, -R9 ;  /* 0x8000000900007221 */ /* 0x000fe20000000000 */
[----:B------:R-:W-:Y:S01]  /*0310*/  MOV R8, R30 ;  /* 0x0000001e00087202 */ /* 0x000fe20000000f00 */
[----:B------:R-:W-:Y:S01]  /*0320*/  FFMA R7, R2, -R5, R7 ;  /* 0x8000000502077223 */ /* 0x000fe20000000007 */
[----:B------:R-:W-:Y:S01]  /*0330*/  FFMA R6, R3, R6, 0.018033718690276145935 ;  /* 0x3c93bb7303067423 */ /* 0x000fe20000000006 */
[----:B------:R-:W-:-:S02]  /*0340*/  FFMA R0, R5, 1.4426950216293334961, R0 ;  /* 0x3fb8aa3b05007823 */ /* 0x000fc40000000000 */
[----:B------:R-:W-:Y:S01]  /*0350*/  FMUL R7, R4, R7 ;  /* 0x0000000704077220 */ /* 0x000fe20000400000 */
[----:B------:R-:W-:Y:S01]  /*0360*/  FFMA R6, R3, R6, 0.12022458761930465698 ;  /* 0x3df6384f03067423 */ /* 0x000fe20000000006 */
[----:B------:R-:W-:Y:S02]  /*0370*/  SHF.L.U64.HI R4, R14, 0x2, R23 ;  /* 0x000000020e047819 */ /* 0x000fe40000010217 */
[----:B------:R-:W-:Y:S01]  /*0380*/  FFMA R0, R7, 1.4426950216293334961, R0 ;  /* 0x3fb8aa3b07007823 */ /* 0x000fe20000000000 */
[----:B------:R-:W-:Y:S01]  /*0390*/  FMUL R6, R3, R6 ;  /* 0x0000000603067220 */ /* 0x000fe20000400000 */
[----:B------:R-:W-:Y:S02]  /*03a0*/  SHF.R.U32.HI R3, RZ, 0x1e, R30 ;  /* 0x0000001eff037819 */ /* 0x000fe4000001161e */
[----:B------:R-:W-:Y:S01]  /*03b0*/  FFMA R0, R5, 1.9251366722983220825e-08, R0 ;  /* 0x32a55e3405007823 */ /* 0x000fe20000000000 */
[----:B------:R-:W-:Y:S02]  /*03c0*/  FMUL R2, R6, 3 ;  /* 0x4040000006027820 */ /* 0x000fe40000400000 */
[----:B------:R-:W-:-:S02]  /*03d0*/  IMAD R25, R3, UR11, RZ ;  /* 0x0000000b03197c24 */ /* 0x000fc4000f8e02ff */
[----:B------:R-:W-:Y:S01]  /*03e0*/  FFMA R7, R7, R2, R0 ;  /* 0x0000000207077223 */ /* 0x000fe20000000000 */
[----:B------:R-:W-:-:S03]  /*03f0*/  PRMT R0, R32, 0x9910, RZ ;  /* 0x0000991020007816 */ /* 0x000fc600000000ff */
[----:B------:R-:W-:Y:S01]  /*0400*/  FFMA R6, R5, R6, R7 ;  /* 0x0000000605067223 */ /* 0x000fe20000000007 */
[----:B------:R-:W-:Y:S01]  /*0410*/  IMAD.SHL.U32 R5, R30, 0x4, RZ ;  /* 0x000000041e057824 */ /* 0x000fe200078e00ff */
[----:B------:R-:W-:Y:S01]  /*0420*/  ISETP.NE.AND P3, PT, R0, 0x1, PT ;  /* 0x000000010000780c */ /* 0x000fe20003f65270 */
[----:B------:R-:W-:Y:S02]  /*0430*/  IMAD.MOV.U32 R7, RZ, RZ, RZ ;  /* 0x000000ffff077224 */ /* 0x000fe400078e00ff */
[----:B------:R-:W-:Y:S01]  /*0440*/  FADD R28, R9, R6 ;  /* 0x00000006091c7221 */ /* 0x000fe20000000000 */
[C---:B------:R-:W-:Y:S01]  /*0450*/  IMAD.WIDE.U32 R16, R5.reuse, UR11, R16 ;  /* 0x0000000b05107c25 */ /* 0x040fe2000f8e0010 */
[C---:B------:R-:W-:Y:S02]  /*0460*/  LOP3.LUT R20, R5.reuse, 0x3, RZ, 0xfc, !PT ;  /* 0x0000000305147812 */ /* 0x040fe400078efcff */
[----:B0-----:R-:W-:Y:S01]  /*0470*/  IADD3 R26, P0, PT, R5, UR12, RZ ;  /* 0x0000000c051a7c10 */ /* 0x001fe2000ff1e0ff */
[----:B------:R-:W-:Y:S01]  /*0480*/  FADD R11, -R9, R28 ;  /* 0x0000001c090b7221 */ /* 0x000fe20000000100 */
[----:B------:R-:W-:Y:S01]  /*0490*/  LOP3.LUT R18, R5, 0x2, RZ, 0xfc, !PT ;  /* 0x0000000205127812 */ /* 0x000fe200078efcff */
[----:B------:R-:W-:Y:S01]  /*04a0*/  VIADD R5, R13, UR4 ;  /* 0x000000040d057c36 */ /* 0x000fe20008000000 */
[----:B------:R-:W-:Y:S01]  /*04b0*/  IADD3.X R27, PT, PT, R3, UR13, RZ, P0, !PT ;  /* 0x0000000d031b7c10 */ /* 0x000fe200087fe4ff */
[----:B------:R-:W-:Y:S01]  /*04c0*/  IMAD.WIDE.U32 R20, R20, UR11, RZ ;  /* 0x0000000b14147c25 */ /* 0x000fe2000f8e00ff */
[----:B------:R-:W-:-:S03]  /*04d0*/  FSETP.NEU.AND P0, PT, |R29|, +INF , PT ;  /* 0x7f8000001d00780b */ /* 0x000fc60003f0d200 */
[----:B------:R-:W-:Y:S01]  /*04e0*/  FADD R11, R6, -R11 ;  /* 0x8000000b060b7221 */ /* 0x000fe20000000000 */
[----:B------:R-:W-:Y:S01]  /*04f0*/  FADD R6, R29, R29 ;  /* 0x0000001d1d067221 */ /* 0x000fe20000000000 */
[----:B------:R-:W-:Y:S01]  /*0500*/  IMAD.WIDE.U32 R18, R18, UR11, RZ ;  /* 0x0000000b12127c25 */ /* 0x000fe2000f8e00ff */
[----:B------:R-:W-:Y:S02]  /*0510*/  ISETP.EQ.OR P0, PT, R32, RZ, !P0 ;  /* 0x000000ff2000720c */ /* 0x000fe40004702670 */
[----:B------:R-:W-:Y:S01]  /*0520*/  SHF.L.U64.HI R5, R12, 0x2, R5 ;  /* 0x000000020c057819 */ /* 0x000fe20000010205 */
[----:B------:R-:W-:Y:S01]  /*0530*/  IMAD.MOV.U32 R9, RZ, RZ, RZ ;  /* 0x000000ffff097224 */ /* 0x000fe200078e00ff */
[----:B------:R-:W-:Y:S01]  /*0540*/  IADD3 R0, PT, PT, R21, R25, RZ ;  /* 0x0000001915007210 */ /* 0x000fe20007ffe0ff */
[----:B------:R-:W-:Y:S02]  /*0550*/  IMAD R3, R3, UR11, R17 ;  /* 0x0000000b03037c24 */ /* 0x000fe4000f8e0211 */
[----:B------:R-:W-:-:S07]  /*0560*/  IMAD.IADD R2, R19, 0x1, R25 ;  /* 0x0000000113027824 */ /* 0x000fce00078e0219 */
.L_x_89:
        /* <DEDUP_REMOVED lines=40> */
.L_x_82:
[----:B------:R-:W-:Y:S05]  /*07f0*/  BSYNC.RECONVERGENT B1 ;  /* 0x0000000000017941 */ /* 0x000fea0003800200 */
.L_x_81:
        /* <DEDUP_REMOVED lines=15> */
[----:B------:R-:W-:-:S03]  /*08f0*/  FSETP.GT.AND P1, PT, R22, RZ, PT ;  /* 0x000000ff1600720b */ /* 0x000fc60003f24000 */
[----:B------:R-:W-:Y:S01]  /*0900*/  FADD R24, R24, R25 ;  /* 0x0000001918187221 */ /* 0x000fe20000000000 */
[----:B------:R-:W-:Y:S01]  /*0910*/  HFMA2 R25, -RZ, RZ, 0.64013671875, -15.109375 ;  /* 0x391fcb8eff197431 */ /* 0x000fe200000001ff */
[----:B------:R-:W-:-:S04]  /*0920*/  SEL R22, RZ, 0x83000000, P1 ;  /* 0x83000000ff167807 */ /* 0x000fc80000800000 */
[----:B------:R-:W-:-:S04]  /*0930*/  FFMA R25, R24, R25, 0.0013391353422775864601 ;  /* 0x3aaf85ed18197423 */ /* 0x000fc80000000019 */
[----:B------:R-:W-:-:S04]  /*0940*/  FFMA R25, R24, R25, 0.0096188392490148544312 ;  /* 0x3c1d985618197423 */ /* 0x000fc80000000019 */
[----:B------:R-:W-:-:S04]  /*0950*/  FFMA R25, R24, R25, 0.055503588169813156128 ;  /* 0x3d6357bb18197423 */ /* 0x000fc80000000019 */
[C---:B------:R-:W-:Y:S02]  /*0960*/  FFMA R35, R24.reuse, R25, 0.24022644758224487305 ;  /* 0x3e75fdec18237423 */ /* 0x040fe40000000019 */
[----:B------:R-:W0:Y:S02]  /*0970*/  F2I.NTZ R25, R23 ;  /* 0x0000001700197305 */ /* 0x000e240000203100 */
[----:B------:R-:W-:-:S04]  /*0980*/  FFMA R35, R24, R35, 0.69314718246459960938 ;  /* 0x3f31721818237423 */ /* 0x000fc80000000023 */
[----:B------:R-:W-:Y:S01]  /*0990*/  FFMA R35, R24, R35, 1 ;  /* 0x3f80000018237423 */ /* 0x000fe20000000023 */
[----:B------:R-:W-:-:S04]  /*09a0*/  VIADD R24, R22, 0x7f000000 ;  /* 0x7f00000016187836 */ /* 0x000fc80000000000 */
[----:B------:R-:W-:Y:S01]  /*09b0*/  FMUL R24, R24, R35 ;  /* 0x0000002318187220 */ /* 0x000fe20000400000 */
[----:B------:R-:W-:Y:S02]  /*09c0*/  FSEL R35, RZ, +INF , !P4 ;  /* 0x7f800000ff237808 */ /* 0x000fe40006000000 */
[----:B0-----:R-:W-:-:S05]  /*09d0*/  LEA R25, R25, -R22, 0x17 ;  /* 0x8000001619197211 */ /* 0x001fca00078eb8ff */
[----:B------:R-:W-:-:S05]  /*09e0*/  @!P2 FMUL R35, R25, R24 ;  /* 0x000000181923a220 */ /* 0x000fca0000400000 */
[----:B------:R-:W-:-:S07]  /*09f0*/  FSEL R34, R6, R35, P0 ;  /* 0x0000002306227208 */ /* 0x000fce0000000000 */
.L_x_84:
[----:B------:R-:W-:Y:S05]  /*0a00*/  BSYNC.RECONVERGENT B1 ;  /* 0x0000000000017941 */ /* 0x000fea0003800200 */
.L_x_83:
        /* <DEDUP_REMOVED lines=37> */
.L_x_86:
[----:B------:R-:W-:Y:S05]  /*0c60*/  BSYNC.RECONVERGENT B1 ;  /* 0x0000000000017941 */ /* 0x000fea0003800200 */
.L_x_85:
        /* <DEDUP_REMOVED lines=23> */
[----:B------:R-:W-:-:S05]  /*0de0*/  HFMA2 R25, -RZ, RZ, 0.64013671875, -15.109375 ;  /* 0x391fcb8eff197431 */ /* 0x000fca00000001ff */
[----:B------:R-:W-:-:S04]  /*0df0*/  FFMA R25, R22, R25, 0.0013391353422775864601 ;  /* 0x3aaf85ed16197423 */ /* 0x000fc80000000019 */
[----:B------:R-:W-:-:S04]  /*0e00*/  FFMA R25, R22, R25, 0.0096188392490148544312 ;  /* 0x3c1d985616197423 */ /* 0x000fc80000000019 */
[C---:B------:R-:W-:Y:S02]  /*0e10*/  FFMA R35, R22.reuse, R25, 0.055503588169813156128 ;  /* 0x3d6357bb16237423 */ /* 0x040fe40000000019 */
[----:B------:R-:W0:Y:S02]  /*0e20*/  F2I.NTZ R25, R23 ;  /* 0x0000001700197305 */ /* 0x000e240000203100 */
        /* <DEDUP_REMOVED lines=10> */
.L_x_88:
[----:B------:R-:W-:Y:S05]  /*0ed0*/  BSYNC.RECONVERGENT B1 ;  /* 0x0000000000017941 */ /* 0x000fea0003800200 */
.L_x_87:
[----:B------:R-:W1:Y:S01]  /*0ee0*/  F2I.U32.TRUNC.NTZ R25, R25 ;  /* 0x0000001900197305 */ /* 0x000e62000020f000 */
[----:B------:R-:W-:Y:S01]  /*0ef0*/  PRMT R33, R33, 0x3340, R34 ;  /* 0x0000334021217816 */ /* 0x000fe20000000022 */
[----:B------:R-:W-:Y:S01]  /*0f00*/  IMAD.MOV.U32 R22, RZ, RZ, R26 ;  /* 0x000000ffff167224 */ /* 0x000fe200078e001a */
[----:B------:R-:W-:Y:S02]  /*0f10*/  MOV R23, R27 ;  /* 0x0000001b00177202 */ /* 0x000fe40000000f00 */
[C---:B------:R-:W-:Y:S02]  /*0f20*/  IADD3 R8, P1, PT, R31.reuse, R8, RZ ;  /* 0x000000081f087210 */ /* 0x040fe40007f3e0ff */
[----:B------:R-:W-:Y:S02]  /*0f30*/  LEA R10, P4, R14, R10, 0x2 ;  /* 0x0000000a0e0a7211 */ /* 0x000fe400078810ff */
[----:B------:R-:W-:Y:S01]  /*0f40*/  LEA R26, P2, R31, R26, 0x2 ;  /* 0x0000001a1f1a7211 */ /* 0x000fe200078410ff */
[----:B------:R-:W-:Y:S01]  /*0f50*/  IMAD.X R7, RZ, RZ, R7, P1 ;  /* 0x000000ffff077224 */ /* 0x000fe200008e0607 */
[----:B------:R-:W-:-:S02]  /*0f60*/  ISETP.GE.U32.AND P1, PT, R8, UR5, PT ;  /* 0x0000000508007c0c */ /* 0x000fc4000bf26070 */
[----:B------:R-:W-:Y:S02]  /*0f70*/  IADD3.X R9, PT, PT, R9, R4, RZ, P4, !PT ;  /* 0x0000000409097210 */ /* 0x000fe400027fe4ff */
[----:B-1----:R-:W-:Y:S02]  /*0f80*/  PRMT R24, R24, 0x3340, R25 ;  /* 0x0000334018187816 */ /* 0x002fe40000000019 */
[----:B------:R-:W-:Y:S02]  /*0f90*/  ISETP.GE.U32.AND.EX P1, PT, R7, UR6, PT, P1 ;  /* 0x0000000607007c0c */ /* 0x000fe4000bf26110 */
[----:B------:R-:W-:Y:S02]  /*0fa0*/  PRMT R33, R33, 0x5410, R24 ;  /* 0x0000541021217816 */ /* 0x000fe40000000018 */
[----:B------:R-:W-:-:S03]  /*0fb0*/  LEA.HI.X R27, R31, R27, RZ, 0x2, P2 ;  /* 0x0000001b1f1b7211 */ /* 0x000fc600010f14ff */
[----:B------:R0:W-:Y:S06]  /*0fc0*/  STG.E desc[UR8][R22.64], R33 ;  /* 0x0000002116007986 */ /* 0x0001ec000c101908 */
[----:B------:R-:W-:Y:S05]  /*0fd0*/  @!P1 BRA `(.L_x_89) ;  /* 0xfffffff400649947 */ /* 0x000fea000383ffff */
.L_x_80:
[----:B------:R-:W-:Y:S05]  /*0fe0*/  BSYNC.RECONVERGENT B0 ;  /* 0x0000000000007941 */ /* 0x000fea0003800200 */
.L_x_79:
[----:B------:R-:W1:Y:S02]  /*0ff0*/  LDC.64 R10, c[0x0][0x390] ;  /* 0x0000e400ff0a7b82 */ /* 0x000e640000000a00 */
[----:B-1----:R-:W-:-:S04]  /*1000*/  LOP3.LUT R3, R10, 0xfffffffc, RZ, 0xc0, !PT ;  /* 0xfffffffc0a037812 */ /* 0x002fc800078ec0ff */
[----:B------:R-:W-:-:S04]  /*1010*/  ISETP.NE.U32.AND P0, PT, R3, R10, PT ;  /* 0x0000000a0300720c */ /* 0x000fc80003f05070 */
[----:B------:R-:W-:-:S04]  /*1020*/  ISETP.NE.AND.EX P0, PT, R11, R11, PT, P0 ;  /* 0x0000000b0b00720c */ /* 0x000fc80003f05300 */
[----:B------:R-:W-:-:S13]  /*1030*/  ISETP.NE.OR P0, PT, R30, RZ, !P0 ;  /* 0x000000ff1e00720c */ /* 0x000fda0004705670 */
[----:B------:R-:W-:Y:S05]  /*1040*/  @P0 EXIT ;  /* 0x000000000000094d */ /* 0x000fea0003800000 */
[----:B------:R-:W1:Y:S01]  /*1050*/  LDCU.U8 UR4, c[0x0][0x388] ;  /* 0x00007100ff0477ac */ /* 0x000e620008000000 */
[----:B------:R-:W-:Y:S01]  /*1060*/  IMAD.MOV.U32 R13, RZ, RZ, 0x3a2c32e4 ;  /* 0x3a2c32e4ff0d7424 */ /* 0x000fe200078e00ff */
[----:B-1----:R-:W-:-:S04]  /*1070*/  I2FP.F32.U32 R2, UR4 ;  /* 0x0000000400027c45 */ /* 0x002fc80008201000 */
        /* <DEDUP_REMOVED lines=11> */
[----:B------:R-:W-:Y:S01]  /*1130*/  ISETP.EQ.OR P0, PT, R32, RZ, !P0 ;  /* 0x000000ff2000720c */ /* 0x000fe20004702670 */
        /* <DEDUP_REMOVED lines=20> */
[----:B------:R-:W-:Y:S01]  /*1280*/  FFMA R6, R6, R7, R5 ;  /* 0x0000000706067223 */ /* 0x000fe20000000005 */
[----:B------:R-:W-:-:S03]  /*1290*/  PRMT R5, R32, 0x9910, RZ ;  /* 0x0000991020057816 */ /* 0x000fc600000000ff */
[----:B------:R-:W-:Y:S01]  /*12a0*/  FFMA R6, R9, R4, R6 ;  /* 0x0000000409067223 */ /* 0x000fe20000000006 */
[----:B------:R-:W-:-:S03]  /*12b0*/  ISETP.NE.AND P1, PT, R5, 0x1, PT ;  /* 0x000000010500780c */ /* 0x000fc60003f25270 */
[----:B------:R-:W-:-:S04]  /*12c0*/  FADD R4, R15, R6 ;  /* 0x000000060f047221 */ /* 0x000fc80000000000 */
[----:B------:R-:W-:-:S04]  /*12d0*/  FADD R5, -R15, R4 ;  /* 0x000000040f057221 */ /* 0x000fc80000000100 */
[----:B------:R-:W-:Y:S02]  /*12e0*/  FADD R5, R6, -R5 ;  /* 0x8000000506057221 */ /* 0x000fe40000000000 */
[----:B------:R-:W-:Y:S05]  /*12f0*/  @P1 BRA `(.L_x_90) ;  /* 0x0000000400301947 */ /* 0x000fea0003800000 */
        /* <DEDUP_REMOVED lines=16> */
[----:B------:R-:W-:Y:S01]  /*1400*/  LOP3.LUT R2, R4, 0xfffffff8, RZ, 0xc0, !PT ;  /* 0xfffffff804027812 */ /* 0x000fe200078ec0ff */
[----:B------:R-:W1:Y:S06]  /*1410*/  LDCU.64 UR4, c[0x0][0x380] ;  /* 0x00007000ff0477ac */ /* 0x000e6c0008000a00 */
.L_x_92:
[C---:B-12---:R-:W-:Y:S01]  /*1420*/  IADD3 R4, P1, PT, R3.reuse, UR4, RZ ;  /* 0x0000000403047c10 */ /* 0x046fe2000ff3e0ff */
[----:B------:R-:W-:Y:S01]  /*1430*/  IMAD.MOV.U32 R7, RZ, RZ, 0x1 ;  /* 0x00000001ff077424 */ /* 0x000fe200078e00ff */
[----:B------:R-:W-:Y:S02]  /*1440*/  IADD3 R3, P2, PT, R3, 0x8, RZ ;  /* 0x0000000803037810 */ /* 0x000fe40007f5e0ff */
[----:B------:R-:W-:Y:S02]  /*1450*/  IADD3.X R5, PT, PT, R0, UR5, RZ, P1, !PT ;  /* 0x0000000500057c10 */ /* 0x000fe40008ffe4ff */
[----:B------:R-:W-:Y:S02]  /*1460*/  IADD3 R2, P1, PT, R2, -0x8, RZ ;  /* 0xfffffff802027810 */ /* 0x000fe40007f3e0ff */
[----:B------:R-:W-:Y:S01]  /*1470*/  IADD3.X R0, PT, PT, RZ, R0, RZ, P2, !PT ;  /* 0x00000000ff007210 */ /* 0x000fe200017fe4ff */
[----:B------:R2:W-:Y:S01]  /*1480*/  STG.E.U8 desc[UR8][R4.64], R7 ;  /* 0x0000000704007986 */ /* 0x0005e2000c101108 */
[----:B------:R-:W-:-:S02]  /*1490*/  IADD3.X R6, PT, PT, R6, -0x1, RZ, P1, !PT ;  /* 0xffffffff06067810 */ /* 0x000fc40000ffe4ff */
[----:B------:R-:W-:Y:S01]  /*14a0*/  ISETP.NE.U32.AND P1, PT, R2, RZ, PT ;  /* 0x000000ff0200720c */ /* 0x000fe20003f25070 */
[----:B------:R2:W-:Y:S03]  /*14b0*/  STG.E.U8 desc[UR8][R4.64+0x1], R7 ;  /* 0x0000010704007986 */ /* 0x0005e6000c101108 */
[----:B------:R-:W-:Y:S01]  /*14c0*/  ISETP.NE.AND.EX P1, PT, R6, RZ, PT, P1 ;  /* 0x000000ff0600720c */ /* 0x000fe20003f25310 */
[----:B------:R2:W-:Y:S04]  /*14d0*/  STG.E.U8 desc[UR8][R4.64+0x2], R7 ;  /* 0x0000020704007986 */ /* 0x0005e8000c101108 */
[----:B------:R2:W-:Y:S04]  /*14e0*/  STG.E.U8 desc[UR8][R4.64+0x3], R7 ;  /* 0x0000030704007986 */ /* 0x0005e8000c101108 */
[----:B------:R2:W-:Y:S04]  /*14f0*/  STG.E.U8 desc[UR8][R4.64+0x4], R7 ;  /* 0x0000040704007986 */ /* 0x0005e8000c101108 */
[----:B------:R2:W-:Y:S04]  /*1500*/  STG.E.U8 desc[UR8][R4.64+0x5], R7 ;  /* 0x0000050704007986 */ /* 0x0005e8000c101108 */
[----:B------:R2:W-:Y:S04]  /*1510*/  STG.E.U8 desc[UR8][R4.64+0x6], R7 ;  /* 0x0000060704007986 */ /* 0x0005e8000c101108 */
[----:B------:R2:W-:Y:S01]  /*1520*/  STG.E.U8 desc[UR8][R4.64+0x7], R7 ;  /* 0x0000070704007986 */ /* 0x0005e2000c101108 */
[----:B------:R-:W-:Y:S05]  /*1530*/  @P1 BRA `(.L_x_92) ;  /* 0xfffffffc00b81947 */ /* 0x000fea000383ffff */
.L_x_91:
[----:B------:R-:W-:Y:S05]  /*1540*/  @!P0 EXIT ;  /* 0x000000000000894d */ /* 0x000fea0003800000 */
[----:B------:R-:W-:Y:S02]  /*1550*/  ISETP.GE.U32.AND P0, PT, R8, 0x4, PT ;  /* 0x000000040800780c */ /* 0x000fe40003f06070 */
[----:B------:R-:W-:Y:S02]  /*1560*/  LOP3.LUT R6, R10, 0x3, RZ, 0xc0, !PT ;  /* 0x000000030a067812 */ /* 0x000fe400078ec0ff */
[----:B------:R-:W-:Y:S02]  /*1570*/  ISETP.GE.U32.AND.EX P0, PT, RZ, RZ, PT, P0 ;  /* 0x000000ffff00720c */ /* 0x000fe40003f06100 */
[----:B------:R-:W-:-:S04]  /*1580*/  ISETP.NE.U32.AND P1, PT, R6, RZ, PT ;  /* 0x000000ff0600720c */ /* 0x000fc80003f25070 */
[----:B------:R-:W-:-:S07]  /*1590*/  ISETP.NE.AND.EX P1, PT, RZ, RZ, PT, P1 ;  /* 0x000000ffff00720c */ /* 0x000fce0003f25310 */
[----:B------:R-:W-:Y:S06]  /*15a0*/  @!P0 BRA `(.L_x_93) ;  /* 0x0000000000288947 */ /* 0x000fec0003800000 */
[----:B------:R-:W2:Y:S01]  /*15b0*/  LDCU.64 UR4, c[0x0][0x380] ;  /* 0x00007000ff0477ac */ /* 0x000ea20008000a00 */
[----:B------:R-:W-:Y:S01]  /*15c0*/  IMAD.MOV.U32 R2, RZ, RZ, 0x1 ;  /* 0x00000001ff027424 */ /* 0x000fe200078e00ff */
[----:B--2---:R-:W-:-:S04]  /*15d0*/  IADD3 R4, P0, PT, R3, UR4, RZ ;  /* 0x0000000403047c10 */ /* 0x004fc8000ff1e0ff */
[----:B------:R-:W-:Y:S02]  /*15e0*/  IADD3.X R5, PT, PT, R0, UR5, RZ, P0, !PT ;  /* 0x0000000500057c10 */ /* 0x000fe400087fe4ff */
[----:B------:R-:W-:-:S03]  /*15f0*/  IADD3 R3, P0, PT, R3, 0x4, RZ ;  /* 0x0000000403037810 */ /* 0x000fc60007f1e0ff */
[----:B------:R1:W-:Y:S01]  /*1600*/  STG.E.U8 desc[UR8][R4.64], R2 ;  /* 0x0000000204007986 */ /* 0x0003e2000c101108 */
[----:B------:R-:W-:-:S03]  /*1610*/  IADD3.X R0, PT, PT, RZ, R0, RZ, P0, !PT ;  /* 0x00000000ff007210 */ /* 0x000fc600007fe4ff */
[----:B------:R1:W-:Y:S04]  /*1620*/  STG.E.U8 desc[UR8][R4.64+0x1], R2 ;  /* 0x0000010204007986 */ /* 0x0003e8000c101108 */
[----:B------:R1:W-:Y:S04]  /*1630*/  STG.E.U8 desc[UR8][R4.64+0x2], R2 ;  /* 0x0000020204007986 */ /* 0x0003e8000c101108 */
[----:B------:R1:W-:Y:S02]  /*1640*/  STG.E.U8 desc[UR8][R4.64+0x3], R2 ;  /* 0x0000030204007986 */ /* 0x0003e4000c101108 */
.L_x_93:
[----:B------:R-:W-:Y:S05]  /*1650*/  @!P1 EXIT ;  /* 0x000000000000994d */ /* 0x000fea0003800000 */
[----:B------:R-:W-:Y:S02]  /*1660*/  ISETP.NE.U32.AND P0, PT, R6, 0x1, PT ;  /* 0x000000010600780c */ /* 0x000fe40003f05070 */
[----:B-1----:R-:W-:Y:S02]  /*1670*/  LOP3.LUT R2, R10, 0x1, RZ, 0xc0, !PT ;  /* 0x000000010a027812 */ /* 0x002fe400078ec0ff */
[----:B------:R-:W-:Y:S02]  /*1680*/  ISETP.NE.AND.EX P0, PT, RZ, RZ, PT, P0 ;  /* 0x000000ffff00720c */ /* 0x000fe40003f05300 */
[----:B------:R-:W-:-:S04]  /*1690*/  ISETP.NE.U32.AND P1, PT, R2, 0x1, PT ;  /* 0x000000010200780c */ /* 0x000fc80003f25070 */
[----:B------:R-:W-:-:S07]  /*16a0*/  ISETP.NE.U32.AND.EX P1, PT, RZ, RZ, PT, P1 ;  /* 0x000000ffff00720c */ /* 0x000fce0003f25110 */
        /* <DEDUP_REMOVED lines=8> */
[----:B------:R1:W-:Y:S06]  /*1730*/  STG.E.U8 desc[UR8][R4.64+0x1], R2 ;  /* 0x0000010204007986 */ /* 0x0003ec000c101108 */
.L_x_94:
[----:B------:R-:W-:Y:S05]  /*1740*/  @P1 EXIT ;  /* 0x000000000000194d */ /* 0x000fea0003800000 */
[----:B------:R-:W3:Y:S01]  /*1750*/  LDCU.64 UR4, c[0x0][0x380] ;  /* 0x00007000ff0477ac */ /* 0x000ee20008000a00 */
[----:B-12---:R-:W-:Y:S01]  /*1760*/  IMAD.MOV.U32 R4, RZ, RZ, 0x1 ;  /* 0x00000001ff047424 */ /* 0x006fe200078e00ff */
[----:B---3--:R-:W-:-:S04]  /*1770*/  IADD3 R2, P0, PT, R3, UR4, RZ ;  /* 0x0000000403027c10 */ /* 0x008fc8000ff1e0ff */
[----:B------:R-:W-:Y:S02]  /*1780*/  IADD3.X R3, PT, PT, R0, UR5, RZ, P0, !PT ;  /* 0x0000000500037c10 */ /* 0x000fe400087fe4ff */
[----:B------:R-:W-:-:S05]  /*1790*/  PRMT R0, R4, 0x7610, R0 ;  /* 0x0000761004007816 */ /* 0x000fca0000000000 */
[----:B------:R-:W-:Y:S01]  /*17a0*/  STG.E.U8 desc[UR8][R2.64], R0 ;  /* 0x0000000002007986 */ /* 0x000fe2000c101108 */
[----:B------:R-:W-:Y:S05]  /*17b0*/  EXIT ;  /* 0x000000000000794d */ /* 0x000fea0003800000 */
.L_x_90:
[----:B------:R-:W-:Y:S01]  /*17c0*/  IADD3 R7, P2, PT, R3, 0x1, RZ ;  /* 0x0000000103077810 */ /* 0x000fe20007f5e0ff */
[----:B------:R-:W2:Y:S01]  /*17d0*/  LDC.U8 R6, c[0x0][0x38a] ;  /* 0x0000e280ff067b82 */ /* 0x000ea20000000000 */
[----:B------:R-:W3:Y:S01]  /*17e0*/  LDCU.U8 UR5, c[0x0][0x389] ;  /* 0x00007120ff0577ac */ /* 0x000ee20008000000 */
[----:B------:R-:W-:Y:S01]  /*17f0*/  FADD R9, R2, R2 ;  /* 0x0000000202097221 */ /* 0x000fe20000000000 */
[----:B------:R-:W-:Y:S02]  /*1800*/  ISETP.GT.U32.AND P1, PT, R7, R10, PT ;  /* 0x0000000a0700720c */ /* 0x000fe40003f24070 */
[----:B-1----:R-:W-:-:S04]  /*1810*/  IADD3.X R8, PT, PT, RZ, R0, RZ, P2, !PT ;  /* 0x00000000ff087210 */ /* 0x002fc800017fe4ff */
[----:B------:R-:W-:-:S04]  /*1820*/  ISETP.GT.U32.AND.EX P2, PT, R8, R11, PT, P1 ;  /* 0x0000000b0800720c */ /* 0x000fc80003f44110 */
[----:B------:R-:W-:Y:S01]  /*1830*/  SEL R10, R7, R10, P2 ;  /* 0x0000000a070a7207 */ /* 0x000fe20001000000 */
[----:B------:R-:W-:Y:S01]  /*1840*/  IMAD.MOV.U32 R7, RZ, RZ, R3 ;  /* 0x000000ffff077224 */ /* 0x000fe200078e0003 */
[----:B------:R-:W-:Y:S02]  /*1850*/  SEL R11, R8, R11, P2 ;  /* 0x0000000b080b7207 */ /* 0x000fe40001000000 */
[----:B------:R-:W-:Y:S02]  /*1860*/  LOP3.LUT R12, R10, 0x3, RZ, 0xc0, !PT ;  /* 0x000000030a0c7812 */ /* 0x000fe400078ec0ff */
[----:B------:R-:W-:Y:S02]  /*1870*/  MOV R8, R0 ;  /* 0x0000000000087202 */ /* 0x000fe40000000f00 */
[----:B------:R-:W-:-:S04]  /*1880*/  ISETP.NE.U32.AND P1, PT, R12, RZ, PT ;  /* 0x000000ff0c00720c */ /* 0x000fc80003f25070 */
[----:B------:R-:W-:-:S13]  /*1890*/  ISETP.NE.AND.EX P1, PT, RZ, RZ, PT, P1 ;  /* 0x000000ffff00720c */ /* 0x000fda0003f25310 */
[----:B---3--:R-:W-:Y:S05]  /*18a0*/  @!P1 BRA `(.L_x_95) ;  /* 0x0000000000d49947 */ /* 0x008fea0003800000 */
[----:B------:R-:W-:Y:S01]  /*18b0*/  IADD3 R12, P1, PT, RZ, -R12, RZ ;  /* 0x8000000cff0c7210 */ /* 0x000fe20007f3e0ff */
[----:B------:R-:W-:Y:S01]  /*18c0*/  IMAD.MOV.U32 R7, RZ, RZ, R3 ;  /* 0x000000ffff077224 */ /* 0x000fe200078e0003 */
[----:B--2---:R-:W-:Y:S01]  /*18d0*/  PRMT R13, R6, 0x9910, RZ ;  /* 0x00009910060d7816 */ /* 0x004fe200000000ff */
[----:B------:R-:W1:Y:S01]  /*18e0*/  LDCU.64 UR6, c[0x0][0x380] ;  /* 0x00007000ff0677ac */ /* 0x000e620008000a00 */
[----:B------:R-:W-:Y:S01]  /*18f0*/  MOV R8, R0 ;  /* 0x0000000000087202 */ /* 0x000fe20000000f00 */
[----:B------:R-:W-:Y:S01]  /*1900*/  IMAD.X R20, RZ, RZ, -0x1, P1 ;  /* 0xffffffffff147424 */ /* 0x000fe200008e06ff */
[----:B------:R-:W-:-:S12]  /*1910*/  UPRMT UR4, UR5, 0x9910, URZ ;  /* 0x0000991005047896 */ /* 0x000fd800080000ff */
.L_x_98:
[----:B---3--:R-:W-:Y:S01]  /*1920*/  PRMT R14, R7, 0x9910, RZ ;  /* 0x00009910070e7816 */ /* 0x008fe200000000ff */
[----:B------:R-:W-:Y:S01]  /*1930*/  IMAD.MOV.U32 R16, RZ, RZ, 0x3f800000 ;  /* 0x3f800000ff107424 */ /* 0x000fe200078e00ff */
[----:B------:R-:W-:-:S03]  /*1940*/  IADD3 R12, P1, PT, R12, 0x1, RZ ;  /* 0x000000010c0c7810 */ /* 0x000fc60007f3e0ff */
[----:B------:R-:W-:Y:S01]  /*1950*/  IMAD R14, R14, R13, UR4 ;  /* 0x000000040e0e7e24 */ /* 0x000fe2000f8e020d */
[----:B------:R-:W-:Y:S02]  /*1960*/  IADD3.X R20, PT, PT, RZ, R20, RZ, P1, !PT ;  /* 0x00000014ff147210 */ /* 0x000fe40000ffe4ff */
[----:B------:R-:W-:Y:S02]  /*1970*/  ISETP.NE.U32.AND P1, PT, R12, RZ, PT ;  /* 0x000000ff0c00720c */ /* 0x000fe40003f25070 */
[----:B------:R-:W-:Y:S02]  /*1980*/  LOP3.LUT P2, R14, R14, 0xff, RZ, 0xc0, !PT ;  /* 0x000000ff0e0e7812 */ /* 0x000fe4000784c0ff */
[----:B------:R-:W-:-:S11]  /*1990*/  ISETP.NE.AND.EX P1, PT, R20, RZ, PT, P1 ;  /* 0x000000ff1400720c */ /* 0x000fd60003f25310 */
[----:B------:R-:W-:Y:S05]  /*19a0*/  @!P2 BRA `(.L_x_96) ;  /* 0x000000000078a947 */ /* 0x000fea0003800000 */
[----:B------:R-:W2:Y:S02]  /*19b0*/  I2F.U16 R17, R14 ;  /* 0x0000000e00117306 */ /* 0x000ea40000101000 */
[----:B--2---:R-:W-:-:S04]  /*19c0*/  FSETP.NAN.AND P2, PT, |R17|, |R17|, PT ;  /* 0x400000111100720b */ /* 0x004fc80003f48200 */
[----:B------:R-:W-:-:S13]  /*19d0*/  FSETP.NAN.OR P2, PT, |R2|, |R2|, P2 ;  /* 0x400000020200720b */ /* 0x000fda0001748600 */
[----:B------:R-:W-:Y:S05]  /*19e0*/  @P2 BRA `(.L_x_97) ;  /* 0x0000000000642947 */ /* 0x000fea0003800000 */
[----:B------:R-:W-:Y:S01]  /*19f0*/  FMUL R15, R4, R17 ;  /* 0x00000011040f7220 */ /* 0x000fe20000400000 */
[----:B------:R-:W-:-:S03]  /*1a00*/  HFMA2 R19, -RZ, RZ, 0.64013671875, -15.109375 ;  /* 0x391fcb8eff137431 */ /* 0x000fc600000001ff */
        /* <DEDUP_REMOVED lines=9> */
[----:B------:R-:W-:Y:S02]  /*1aa0*/  FFMA R17, R16, R19, 0.0013391353422775864601 ;  /* 0x3aaf85ed10117423 */ /* 0x000fe40000000013 */
[----:B------:R-:W-:Y:S02]  /*1ab0*/  VIADD R18, R14, 0x7f000000 ;  /* 0x7f0000000e127836 */ /* 0x000fe40000000000 */
[C---:B------:R-:W-:Y:S02]  /*1ac0*/  FFMA R19, R16.reuse, R17, 0.0096188392490148544312 ;  /* 0x3c1d985610137423 */ /* 0x040fe40000000011 */
[----:B------:R-:W2:Y:S02]  /*1ad0*/  F2I.NTZ R17, R15 ;  /* 0x0000000f00117305 */ /* 0x000ea40000203100 */
[----:B------:R-:W-:-:S04]  /*1ae0*/  FFMA R19, R16, R19, 0.055503588169813156128 ;  /* 0x3d6357bb10137423 */ /* 0x000fc80000000013 */
[----:B------:R-:W-:-:S04]  /*1af0*/  FFMA R19, R16, R19, 0.24022644758224487305 ;  /* 0x3e75fdec10137423 */ /* 0x000fc80000000013 */
[----:B------:R-:W-:-:S04]  /*1b00*/  FFMA R19, R16, R19, 0.69314718246459960938 ;  /* 0x3f31721810137423 */ /* 0x000fc80000000013 */
[----:B------:R-:W-:Y:S01]  /*1b10*/  FFMA R19, R16, R19, 1 ;  /* 0x3f80000010137423 */ /* 0x000fe20000000013 */
[----:B--2---:R-:W-:Y:S02]  /*1b20*/  LEA R17, R17, -R14, 0x17 ;  /* 0x8000000e11117211 */ /* 0x004fe400078eb8ff */
[----:B------:R-:W-:Y:S01]  /*1b30*/  FSEL R16, RZ, +INF , !P2 ;  /* 0x7f800000ff107808 */ /* 0x000fe20005000000 */
[----:B------:R-:W-:-:S04]  /*1b40*/  FMUL R18, R18, R19 ;  /* 0x0000001312127220 */ /* 0x000fc80000400000 */
[----:B------:R-:W-:-:S05]  /*1b50*/  @!P3 FMUL R16, R17, R18 ;  /* 0x000000121110b220 */ /* 0x000fca0000400000 */
[----:B------:R-:W-:Y:S01]  /*1b60*/  FSEL R16, R9, R16, P0 ;  /* 0x0000001009107208 */ /* 0x000fe20000000000 */
[----:B------:R-:W-:Y:S06]  /*1b70*/  BRA `(.L_x_96) ;  /* 0x0000000000047947 */ /* 0x000fec0003800000 */
.L_x_97:
[----:B------:R-:W-:-:S07]  /*1b80*/  FADD R16, R2, R17 ;  /* 0x0000001102107221 */ /* 0x000fce0000000000 */
.L_x_96:
[----:B------:R-:W2:Y:S01]  /*1b90*/  F2I.U32.TRUNC.NTZ R17, R16 ;  /* 0x0000001000117305 */ /* 0x000ea2000020f000 */
[----:B-1----:R-:W-:-:S04]  /*1ba0*/  IADD3 R14, P2, PT, R7, UR6, RZ ;  /* 0x00000006070e7c10 */ /* 0x002fc8000ff5e0ff */
[----:B------:R-:W-:Y:S02]  /*1bb0*/  IADD3.X R15, PT, PT, R8, UR7, RZ, P2, !PT ;  /* 0x00000007080f7c10 */ /* 0x000fe400097fe4ff */
[----:B------:R-:W-:-:S05]  /*1bc0*/  IADD3 R7, P2, PT, R7, 0x1, RZ ;  /* 0x0000000107077810 */ /* 0x000fca0007f5e0ff */
[----:B------:R-:W-:Y:S01]  /*1bd0*/  IMAD.X R8, RZ, RZ, R8, P2 ;  /* 0x000000ffff087224 */ /* 0x000fe200010e0608 */
[----:B--2---:R3:W-:Y:S01]  /*1be0*/  STG.E.U8 desc[UR8][R14.64], R17 ;  /* 0x000000110e007986 */ /* 0x0047e2000c101108 */
[----:B------:R-:W-:Y:S06]  /*1bf0*/  @P1 BRA `(.L_x_98) ;  /* 0xfffffffc00481947 */ /* 0x000fec000383ffff */
.L_x_95:
[----:B------:R-:W-:-:S04]  /*1c00*/  IADD3 R10, P1, PT, -R10, R3, RZ ;  /* 0x000000030a0a7210 */ /* 0x000fc80007f3e1ff */
[----:B------:R-:W-:Y:S02]  /*1c10*/  IADD3.X R11, PT, PT, ~R11, R0, RZ, P1, !PT ;  /* 0x000000000b0b7210 */ /* 0x000fe40000ffe5ff */
[----:B------:R-:W-:-:S04]  /*1c20*/  ISETP.GT.U32.AND P1, PT, R10, -0x4, PT ;  /* 0xfffffffc0a00780c */ /* 0x000fc80003f24070 */
[----:B------:R-:W-:-:S13]  /*1c30*/  ISETP.GT.U32.AND.EX P1, PT, R11, -0x1, PT, P1 ;  /* 0xffffffff0b00780c */ /* 0x000fda0003f24110 */
[----:B------:R-:W-:Y:S05]  /*1c40*/  @P1 EXIT ;  /* 0x000000000000194d */ /* 0x000fea0003800000 */
[----:B--2---:R-:W-:Y:S01]  /*1c50*/  PRMT R0, R6, 0x9910, RZ ;  /* 0x0000991006007816 */ /* 0x004fe200000000ff */
[----:B------:R-:W1:Y:S01]  /*1c60*/  LDCU.64 UR6, c[0x0][0x380] ;  /* 0x00007000ff0677ac */ /* 0x000e620008000a00 */
[----:B------:R-:W2:Y:S01]  /*1c70*/  LDCU.64 UR10, c[0x0][0x390] ;  /* 0x00007200ff0a77ac */ /* 0x000ea20008000a00 */
[----:B------:R-:W-:-:S12]  /*1c80*/  UPRMT UR4, UR5, 0x9910, URZ ;  /* 0x0000991005047896 */ /* 0x000fd800080000ff */
.L_x_106:
[----:B----4-:R-:W-:Y:S01]  /*1c90*/  PRMT R3, R7, 0x9910, RZ ;  /* 0x0000991007037816 */ /* 0x010fe200000000ff */
[----:B------:R-:W-:-:S04]  /*1ca0*/  IMAD.MOV.U32 R12, RZ, RZ, 0x3f800000 ;  /* 0x3f800000ff0c7424 */ /* 0x000fc800078e00ff */
[----:B---3--:R-:W-:-:S05]  /*1cb0*/  IMAD R15, R0, R3, UR4 ;  /* 0x00000004000f7e24 */ /* 0x008fca000f8e0203 */
[----:B------:R-:W-:-:S13]  /*1cc0*/  LOP3.LUT P1, R3, R15, 0xff, RZ, 0xc0, !PT ;  /* 0x000000ff0f037812 */ /* 0x000fda000782c0ff */
[----:B-1----:R-:W-:Y:S05]  /*1cd0*/  @!P1 BRA `(.L_x_99) ;  /* 0x0000000000749947 */ /* 0x002fea0003800000 */
[----:B------:R-:W3:Y:S02]  /*1ce0*/  I2F.U16 R11, R3 ;  /* 0x00000003000b7306 */ /* 0x000ee40000101000 */
[----:B---3--:R-:W-:-:S04]  /*1cf0*/  FSETP.NAN.AND P1, PT, |R11|, |R11|, PT ;  /* 0x4000000b0b00720b */ /* 0x008fc80003f28200 */
[----:B------:R-:W-:-:S13]  /*1d00*/  FSETP.NUM.AND P1, PT, |R2|, |R2|, !P1 ;  /* 0x400000020200720b */ /* 0x000fda0004f27200 */
[----:B------:R-:W-:Y:S01]  /*1d10*/  @!P1 FADD R12, R2, R11 ;  /* 0x0000000b020c9221 */ /* 0x000fe20000000000 */
[----:B------:R-:W-:Y:S06]  /*1d20*/  @!P1 BRA `(.L_x_99) ;  /* 0x0000000000609947 */ /* 0x000fec0003800000 */
[----:B------:R-:W-:Y:S01]  /*1d30*/  FMUL R3, R4, R11 ;  /* 0x0000000b04037220 */ /* 0x000fe20000400000 */
[----:B------:R-:W-:-:S03]  /*1d40*/  MOV R14, 0x391fcb8e ;  /* 0x391fcb8e000e7802 */ /* 0x000fc60000000f00 */
[----:B------:R-:W3:Y:S01]  /*1d50*/  FRND R10, R3 ;  /* 0x00000003000a7307 */ /* 0x000ee20000201000 */
[----:B------:R-:W-:Y:S01]  /*1d60*/  FFMA R12, R4, R11, -R3 ;  /* 0x0000000b040c7223 */ /* 0x000fe20000000803 */
[----:B------:R-:W-:-:S03]  /*1d70*/  FSETP.GT.AND P2, PT, |R3|, 152, PT ;  /* 0x431800000300780b */ /* 0x000fc60003f44200 */
[----:B------:R-:W-:-:S03]  /*1d80*/  FFMA R12, R5, R11, R12 ;  /* 0x0000000b050c7223 */ /* 0x000fc6000000000c */
[----:B------:R-:W4:Y:S01]  /*1d90*/  F2I.NTZ R13, R3 ;  /* 0x00000003000d7305 */ /* 0x000f220000203100 */
[----:B---3--:R-:W-:Y:S01]  /*1da0*/  FADD R11, R3, -R10 ;  /* 0x8000000a030b7221 */ /* 0x008fe20000000000 */
[----:B------:R-:W-:-:S03]  /*1db0*/  FSETP.GT.AND P1, PT, R10, RZ, PT ;  /* 0x000000ff0a00720b */ /* 0x000fc60003f24000 */
[----:B------:R-:W-:Y:S01]  /*1dc0*/  FADD R11, R11, R12 ;  /* 0x0000000c0b0b7221 */ /* 0x000fe20000000000 */
[----:B------:R-:W-:Y:S02]  /*1dd0*/  SEL R10, RZ, 0x83000000, P1 ;  /* 0x83000000ff0a7807 */ /* 0x000fe40000800000 */
[----:B------:R-:W-:Y:S01]  /*1de0*/  FSETP.GEU.AND P1, PT, R3, RZ, PT ;  /* 0x000000ff0300720b */ /* 0x000fe20003f2e000 */
[----:B------:R-:W-:Y:S01]  /*1df0*/  FFMA R12, R11, R14, 0.0013391353422775864601 ;  /* 0x3aaf85ed0b0c7423 */ /* 0x000fe2000000000e */
[----:B----4-:R-:W-:-:S03]  /*1e00*/  LEA R13, R13, -R10, 0x17 ;  /* 0x8000000a0d0d7211 */ /* 0x010fc600078eb8ff */
[----:B------:R-:W-:-:S04]  /*1e10*/  FFMA R12, R11, R12, 0.0096188392490148544312 ;  /* 0x3c1d98560b0c7423 */ /* 0x000fc8000000000c */
[----:B------:R-:W-:-:S04]  /*1e20*/  FFMA R12, R11, R12, 0.055503588169813156128 ;  /* 0x3d6357bb0b0c7423 */ /* 0x000fc8000000000c */
[----:B------:R-:W-:-:S04]  /*1e30*/  FFMA R12, R11, R12, 0.24022644758224487305 ;  /* 0x3e75fdec0b0c7423 */ /* 0x000fc8000000000c */
[C---:B------:R-:W-:Y:S01]  /*1e40*/  FFMA R14, R11.reuse, R12, 0.69314718246459960938 ;  /* 0x3f3172180b0e7423 */ /* 0x040fe2000000000c */
[----:B------:R-:W-:Y:S01]  /*1e50*/  VIADD R12, R10, 0x7f000000 ;  /* 0x7f0000000a0c7836 */ /* 0x000fe20000000000 */
[----:B------:R-:W-:Y:S02]  /*1e60*/  FSEL R10, RZ, +INF , !P1 ;  /* 0x7f800000ff0a7808 */ /* 0x000fe40004800000 */
[----:B------:R-:W-:-:S04]  /*1e70*/  FFMA R11, R11, R14, 1 ;  /* 0x3f8000000b0b7423 */ /* 0x000fc8000000000e */
[----:B------:R-:W-:-:S04]  /*1e80*/  FMUL R12, R12, R11 ;  /* 0x0000000b0c0c7220 */ /* 0x000fc80000400000 */
[----:B------:R-:W-:-:S05]  /*1e90*/  @!P2 FMUL R10, R13, R12 ;  /* 0x0000000c0d0aa220 */ /* 0x000fca0000400000 */
[----:B------:R-:W-:-:S07]  /*1ea0*/  FSEL R12, R9, R10, P0 ;  /* 0x0000000a090c7208 */ /* 0x000fce0000000000 */
.L_x_99:
[----:B------:R-:W3:Y:S01]  /*1eb0*/  F2I.U32.TRUNC.NTZ R3, R12 ;  /* 0x0000000c00037305 */ /* 0x000ee2000020f000 */
[----:B-1----:R-:W-:Y:S01]  /*1ec0*/  IADD3 R10, P1, PT, R7, UR6, RZ ;  /* 0x00000006070a7c10 */ /* 0x002fe2000ff3e0ff */
[----:B------:R-:W-:Y:S02]  /*1ed0*/  IMAD.IADD R17, R6, 0x1, R15 ;  /* 0x0000000106117824 */ /* 0x000fe400078e020f */
[----:B------:R-:W-:Y:S01]  /*1ee0*/  HFMA2 R14, -RZ, RZ, 1.875, 0 ;  /* 0x3f800000ff0e7431 */ /* 0x000fe200000001ff */
[----:B------:R-:W-:Y:S02]  /*1ef0*/  IADD3.X R11, PT, PT, R8, UR7, RZ, P1, !PT ;  /* 0x00000007080b7c10 */ /* 0x000fe40008ffe4ff */
[----:B------:R-:W-:-:S03]  /*1f00*/  LOP3.LUT P1, R13, R17, 0xff, RZ, 0xc0, !PT ;  /* 0x000000ff110d7812 */ /* 0x000fc6000782c0ff */
[----:B---3--:R1:W-:Y:S10]  /*1f10*/  STG.E.U8 desc[UR8][R10.64], R3 ;  /* 0x000000030a007986 */ /* 0x0083f4000c101108 */
[----:B------:R-:W-:Y:S05]  /*1f20*/  @!P1 BRA `(.L_x_100) ;  /* 0x0000000000789947 */ /* 0x000fea0003800000 */
[----:B------:R-:W3:Y:S02]  /*1f30*/  I2F.U16 R13, R13 ;  /* 0x0000000d000d7306 */ /* 0x000ee40000101000 */
[----:B---3--:R-:W-:-:S04]  /*1f40*/  FSETP.NAN.AND P1, PT, |R13|, |R13|, PT ;  /* 0x4000000d0d00720b */ /* 0x008fc80003f28200 */
[----:B------:R-:W-:-:S13]  /*1f50*/  FSETP.NAN.OR P1, PT, |R2|, |R2|, P1 ;  /* 0x400000020200720b */ /* 0x000fda0000f28600 */
[----:B------:R-:W-:Y:S05]  /*1f60*/  @P1 BRA `(.L_x_101) ;  /* 0x0000000000641947 */ /* 0x000fea0003800000 */
[----:B-1----:R-:W-:Y:S01]  /*1f70*/  FMUL R3, R4, R13 ;  /* 0x0000000d04037220 */ /* 0x002fe20000400000 */
[----:B------:R-:W-:-:S03]  /*1f80*/  IMAD.MOV.U32 R16, RZ, RZ, 0x391fcb8e ;  /* 0x391fcb8eff107424 */ /* 0x000fc600078e00ff */
[----:B------:R-:W1:Y:S01]  /*1f90*/  FRND R12, R3 ;  /* 0x00000003000c7307 */ /* 0x000e620000201000 */
[----:B------:R-:W-:Y:S01]  /*1fa0*/  FFMA R14, R4, R13, -R3 ;  /* 0x0000000d040e7223 */ /* 0x000fe20000000803 */
[----:B------:R-:W-:-:S03]  /*1fb0*/  FSETP.GT.AND P2, PT, |R3|, 152, PT ;  /* 0x431800000300780b */ /* 0x000fc60003f44200 */
[----:B------:R-:W-:-:S03]  /*1fc0*/  FFMA R14, R5, R13, R14 ;  /* 0x0000000d050e7223 */ /* 0x000fc6000000000e */
[----:B------:R-:W3:Y:S01]  /*1fd0*/  F2I.NTZ R15, R3 ;  /* 0x00000003000f7305 */ /* 0x000ee20000203100 */
[----:B-1----:R-:W-:Y:S01]  /*1fe0*/  FADD R13, R3, -R12 ;  /* 0x8000000c030d7221 */ /* 0x002fe20000000000 */
[----:B------:R-:W-:-:S03]  /*1ff0*/  FSETP.GT.AND P1, PT, R12, RZ, PT ;  /* 0x000000ff0c00720b */ /* 0x000fc60003f24000 */
[----:B------:R-:W-:Y:S01]  /*2000*/  FADD R13, R13, R14 ;  /* 0x0000000e0d0d7221 */ /* 0x000fe20000000000 */
[----:B------:R-:W-:Y:S02]  /*2010*/  SEL R12, RZ, 0x83000000, P1 ;  /* 0x83000000ff0c7807 */ /* 0x000fe40000800000 */
[----:B------:R-:W-:Y:S01]  /*2020*/  FSETP.GEU.AND P1, PT, R3, RZ, PT ;  /* 0x000000ff0300720b */ /* 0x000fe20003f2e000 */
[----:B------:R-:W-:Y:S02]  /*2030*/  FFMA R14, R13, R16, 0.0013391353422775864601 ;  /* 0x3aaf85ed0d0e7423 */ /* 0x000fe40000000010 */
[----:B---3--:R-:W-:Y:S02]  /*2040*/  IMAD R15, R15, 0x800000, -R12 ;  /* 0x008000000f0f7824 */ /* 0x008fe400078e0a0c */
[----:B------:R-:W-:-:S04]  /*2050*/  FFMA R14, R13, R14, 0.0096188392490148544312 ;  /* 0x3c1d98560d0e7423 */ /* 0x000fc8000000000e */
[----:B------:R-:W-:-:S04]  /*2060*/  FFMA R14, R13, R14, 0.055503588169813156128 ;  /* 0x3d6357bb0d0e7423 */ /* 0x000fc8000000000e */
[----:B------:R-:W-:-:S04]  /*2070*/  FFMA R14, R13, R14, 0.24022644758224487305 ;  /* 0x3e75fdec0d0e7423 */ /* 0x000fc8000000000e */
[C---:B------:R-:W-:Y:S01]  /*2080*/  FFMA R16, R13.reuse, R14, 0.69314718246459960938 ;  /* 0x3f3172180d107423 */ /* 0x040fe2000000000e */
[----:B------:R-:W-:Y:S02]  /*2090*/  IADD3 R14, PT, PT, R12, 0x7f000000, RZ ;  /* 0x7f0000000c0e7810 */ /* 0x000fe40007ffe0ff */
[----:B------:R-:W-:Y:S01]  /*20a0*/  FSEL R12, RZ, +INF , !P1 ;  /* 0x7f800000ff0c7808 */ /* 0x000fe20004800000 */
[----:B------:R-:W-:-:S04]  /*20b0*/  FFMA R13, R13, R16, 1 ;  /* 0x3f8000000d0d7423 */ /* 0x000fc80000000010 */
[----:B------:R-:W-:-:S04]  /*20c0*/  FMUL R14, R14, R13 ;  /* 0x0000000d0e0e7220 */ /* 0x000fc80000400000 */
[----:B------:R-:W-:-:S05]  /*20d0*/  @!P2 FMUL R12, R15, R14 ;  /* 0x0000000e0f0ca220 */ /* 0x000fca0000400000 */
[----:B------:R-:W-:Y:S01]  /*20e0*/  FSEL R14, R9, R12, P0 ;  /* 0x0000000c090e7208 */ /* 0x000fe20000000000 */
[----:B------:R-:W-:Y:S06]  /*20f0*/  BRA `(.L_x_100) ;  /* 0x0000000000047947 */ /* 0x000fec0003800000 */
.L_x_101:
[----:B------:R-:W-:-:S07]  /*2100*/  FADD R14, R2, R13 ;  /* 0x0000000d020e7221 */ /* 0x000fce0000000000 */
.L_x_100:
[----:B-1----:R-:W1:Y:S01]  /*2110*/  F2I.U32.TRUNC.NTZ R3, R14 ;  /* 0x0000000e00037305 */ /* 0x002e62000020f000 */
[----:B------:R-:W-:Y:S01]  /*2120*/  IADD3 R17, PT, PT, R6, R17, RZ ;  /* 0x0000001106117210 */ /* 0x000fe20007ffe0ff */
[----:B------:R-:W-:-:S03]  /*2130*/  IMAD.MOV.U32 R13, RZ, RZ, 0x3f800000 ;  /* 0x3f800000ff0d7424 */ /* 0x000fc600078e00ff */
[----:B------:R-:W-:Y:S01]  /*2140*/  LOP3.LUT P1, R12, R17, 0xff, RZ, 0xc0, !PT ;  /* 0x000000ff110c7812 */ /* 0x000fe2000782c0ff */
[----:B-1----:R1:W-:-:S12]  /*2150*/  STG.E.U8 desc[UR8][R10.64+0x1], R3 ;  /* 0x000001030a007986 */ /* 0x0023d8000c101108 */
[----:B------:R-:W-:Y:S05]  /*2160*/  @!P1 BRA `(.L_x_102) ;  /* 0x0000000000789947 */ /* 0x000fea0003800000 */
[----:B------:R-:W3:Y:S02]  /*2170*/  I2F.U16 R13, R12 ;  /* 0x0000000c000d7306 */ /* 0x000ee40000101000 */
[----:B---3--:R-:W-:-:S04]  /*2180*/  FSETP.NAN.AND P1, PT, |R13|, |R13|, PT ;  /* 0x4000000d0d00720b */ /* 0x008fc80003f28200 */
[----:B------:R-:W-:-:S13]  /*2190*/  FSETP.NAN.OR P1, PT, |R2|, |R2|, P1 ;  /* 0x400000020200720b */ /* 0x000fda0000f28600 */
[----:B------:R-:W-:Y:S05]  /*21a0*/  @P1 BRA `(.L_x_103) ;  /* 0x0000000000641947 */ /* 0x000fea0003800000 */
[----:B-1----:R-:W-:Y:S01]  /*21b0*/  FMUL R3, R4, R13 ;  /* 0x0000000d04037220 */ /* 0x002fe20000400000 */
[----:B------:R-:W-:-:S03]  /*21c0*/  MOV R16, 0x391fcb8e ;  /* 0x391fcb8e00107802 */ /* 0x000fc60000000f00 */
        /* <DEDUP_REMOVED lines=10> */
[----:B------:R-:W-:Y:S01]  /*2270*/  FFMA R14, R13, R16, 0.0013391353422775864601 ;  /* 0x3aaf85ed0d0e7423 */ /* 0x000fe20000000010 */
[----:B---3--:R-:W-:-:S03]  /*2280*/  LEA R15, R15, -R12, 0x17 ;  /* 0x8000000c0f0f7211 */ /* 0x008fc600078eb8ff */
        /* <DEDUP_REMOVED lines=9> */
[----:B------:R-:W-:Y:S01]  /*2320*/  FSEL R13, R9, R12, P0 ;  /* 0x0000000c090d7208 */ /* 0x000fe20000000000 */
[----:B------:R-:W-:Y:S06]  /*2330*/  BRA `(.L_x_102) ;  /* 0x0000000000047947 */ /* 0x000fec0003800000 */
.L_x_103:
[----:B------:R-:W-:-:S07]  /*2340*/  FADD R13, R2, R13 ;  /* 0x0000000d020d7221 */ /* 0x000fce0000000000 */
.L_x_102:
[----:B------:R-:W3:Y:S01]  /*2350*/  F2I.U32.TRUNC.NTZ R13, R13 ;  /* 0x0000000d000d7305 */ /* 0x000ee2000020f000 */
[----:B-1----:R-:W-:Y:S02]  /*2360*/  IMAD.IADD R3, R6, 0x1, R17 ;  /* 0x0000000106037824 */ /* 0x002fe400078e0211 */
[----:B------:R-:W-:-:S03]  /*2370*/  HFMA2 R12, -RZ, RZ, 1.875, 0 ;  /* 0x3f800000ff0c7431 */ /* 0x000fc600000001ff */
[----:B------:R-:W-:Y:S01]  /*2380*/  LOP3.LUT P1, R3, R3, 0xff, RZ, 0xc0, !PT ;  /* 0x000000ff03037812 */ /* 0x000fe2000782c0ff */
[----:B---3--:R1:W-:-:S12]  /*2390*/  STG.E.U8 desc[UR8][R10.64+0x2], R13 ;  /* 0x0000020d0a007986 */ /* 0x0083d8000c101108 */
[----:B------:R-:W-:Y:S05]  /*23a0*/  @!P1 BRA `(.L_x_104) ;  /* 0x0000000000789947 */ /* 0x000fea0003800000 */
[----:B-1----:R-:W1:Y:S02]  /*23b0*/  I2F.U16 R13, R3 ;  /* 0x00000003000d7306 */ /* 0x002e640000101000 */
        /* <DEDUP_REMOVED lines=28> */
.L_x_105:
[----:B------:R-:W-:-:S07]  /*2580*/  FADD R12, R2, R13 ;  /* 0x0000000d020c7221 */ /* 0x000fce0000000000 */
.L_x_104:
[----:B------:R-:W3:Y:S01]  /*2590*/  F2I.U32.TRUNC.NTZ R3, R12 ;  /* 0x0000000c00037305 */ /* 0x000ee2000020f000 */
[----:B------:R-:W-:-:S04]  /*25a0*/  IADD3 R7, P1, PT, R7, 0x4, RZ ;  /* 0x0000000407077810 */ /* 0x000fc80007f3e0ff */
[----:B------:R-:W-:Y:S02]  /*25b0*/  IADD3.X R8, PT, PT, RZ, R8, RZ, P1, !PT ;  /* 0x00000008ff087210 */ /* 0x000fe40000ffe4ff */
[----:B--2---:R-:W-:-:S04]  /*25c0*/  ISETP.GE.U32.AND P1, PT, R7, UR10, PT ;  /* 0x0000000a07007c0c */ /* 0x004fc8000bf26070 */
[----:B------:R-:W-:Y:S01]  /*25d0*/  ISETP.GE.U32.AND.EX P1, PT, R8, UR11, PT, P1 ;  /* 0x0000000b08007c0c */ /* 0x000fe2000bf26110 */
[----:B---3--:R4:W-:-:S12]  /*25e0*/  STG.E.U8 desc[UR8][R10.64+0x3], R3 ;  /* 0x000003030a007986 */ /* 0x0089d8000c101108 */
[----:B------:R-:W-:Y:S05]  /*25f0*/  @!P1 BRA `(.L_x_106) ;  /* 0xfffffff400a49947 */ /* 0x000fea000383ffff */
[----:B------:R-:W-:Y:S05]  /*2600*/  EXIT ;  /* 0x000000000000794d */ /* 0x000fea0003800000 */
.L_x_107:
        /* <DEDUP_REMOVED lines=15> */
.L_x_378:


//--------------------- .text.logspace_i64_vec4   --------------------------
	.section	.text.logspace_i64_vec4,"ax",@progbits
	.align	128
        .global         logspace_i64_vec4
        .type           logspace_i64_vec4,@function
        .size           logspace_i64_vec4,(.L_x_373 - logspace_i64_vec4)
        .other          logspace_i64_vec4,@"STO_CUDA_ENTRY STV_DEFAULT"
logspace_i64_vec4:
.text.logspace_i64_vec4:
        /* <DEDUP_REMOVED lines=29> */
[----:B0-----:R-:W0:Y:S01]  /*01d0*/  I2F.F64.S64 R20, UR8 ;  /* 0x0000000800147d12 */ /* 0x001e220008301c00 */
        /* <DEDUP_REMOVED lines=10> */
.L_x_114:
[C---:B0-----:R-:W-:Y:S01]  /*0280*/  IMAD.WIDE.U32 R12, R0.reuse, UR22, RZ ;  /* 0x00000016000c7c25 */ /* 0x041fe2000f8e00ff */
[----:B------:R-:W-:Y:S01]  /*0290*/  DADD R28, -RZ, |R20| ;  /* 0x00000000ff1c7229 */ /* 0x000fe20000000514 */
[----:B------:R-:W-:Y:S01]  /*02a0*/  BSSY.RECONVERGENT B1, `(.L_x_110) ;  /* 0x0000016000017945 */ /* 0x000fe20003800200 */
[----:B------:R-:W-:Y:S01]  /*02b0*/  ISETP.GE.AND P1, PT, R21, RZ, PT ;  /* 0x000000ff1500720c */ /* 0x000fe20003f26270 */
[----:B------:R-:W-:Y:S01]  /*02c0*/  IMAD R13, R0, UR23, R13 ;  /* 0x00000017000d7c24 */ /* 0x000fe2000f8e020d */
[C---:B------:R-:W-:Y:S01]  /*02d0*/  LEA R18, P0, R12.reuse, R4, 0x2 ;  /* 0x000000040c127211 */ /* 0x040fe200078010ff */
[----:B------:R-:W-:Y:S01]  /*02e0*/  IMAD.MOV.U32 R22, RZ, RZ, R30 ;  /* 0x000000ffff167224 */ /* 0x000fe200078e001e */
[----:B------:R-:W-:Y:S01]  /*02f0*/  MOV R52, 0x400 ;  /* 0x0000040000347802 */ /* 0x000fe20000000f00 */
[----:B------:R-:W-:Y:S01]  /*0300*/  IMAD.MOV.U32 R23, RZ, RZ, R31 ;  /* 0x000000ffff177224 */ /* 0x000fe200078e001f */
[----:B------:R-:W-:Y:S02]  /*0310*/  LEA.HI.X R19, R12, R5, R13, 0x2, P0 ;  /* 0x000000050c137211 */ /* 0x000fe400000f140d */
[----:B------:R-:W-:Y:S01]  /*0320*/  ISETP.NE.U32.AND P0, PT, RZ, UR16, PT ;  /* 0x00000010ff007c0c */ /* 0x000fe2000bf05070 */
[----:B------:R-:W-:Y:S01]  /*0330*/  IMAD.MOV.U32 R51, RZ, RZ, R29 ;  /* 0x000000ffff337224 */ /* 0x000fe200078e001d */
[----:B------:R-:W0:Y:S02]  /*0340*/  I2F.F64.U64 R12, R18 ;  /* 0x00000012000c7312 */ /* 0x000e240000301800 */
[----:B------:R-:W-:-:S02]  /*0350*/  ISETP.NE.AND.EX P0, PT, RZ, UR17, PT, P0 ;  /* 0x00000011ff007c0c */ /* 0x000fc4000bf05300 */
[--C-:B0-----:R-:W-:Y:S01]  /*0360*/  SHF.R.U32.HI R14, RZ, 0x14, R13.reuse ;  /* 0x00000014ff0e7819 */ /* 0x101fe2000001160d */
[----:B------:R-:W-:Y:S02]  /*0370*/  IMAD.MOV.U32 R50, RZ, RZ, R12 ;  /* 0x000000ffff327224 */ /* 0x000fe400078e000c */
[----:B------:R-:W-:Y:S01]  /*0380*/  IMAD.MOV.U32 R45, RZ, RZ, R13 ;  /* 0x000000ffff2d7224 */ /* 0x000fe200078e000d */
[----:B------:R-:W-:-:S05]  /*0390*/  LOP3.LUT R14, R14, 0x7ff, RZ, 0xc0, !PT ;  /* 0x000007ff0e0e7812 */ /* 0x000fca00078ec0ff */
[----:B------:R-:W-:-:S05]  /*03a0*/  VIADD R15, R14, 0xfffffc0c ;  /* 0xfffffc0c0e0f7836 */ /* 0x000fca0000000000 */
[CC--:B------:R-:W-:Y:S02]  /*03b0*/  SHF.L.U32 R14, R12.reuse, R15.reuse, RZ ;  /* 0x0000000f0c0e7219 */ /* 0x0c0fe400000006ff */
[----:B------:R-:W-:Y:S02]  /*03c0*/  SHF.L.U64.HI R15, R12, R15, R13 ;  /* 0x0000000f0c0f7219 */ /* 0x000fe4000001020d */
[----:B------:R-:W-:-:S04]  /*03d0*/  ISETP.NE.U32.AND P2, PT, R14, RZ, PT ;  /* 0x000000ff0e00720c */ /* 0x000fc80003f45070 */
[----:B------:R-:W-:-:S13]  /*03e0*/  ISETP.NE.AND.EX P2, PT, R15, -0x80000000, PT, P2 ;  /* 0x800000000f00780c */ /* 0x000fda0003f45320 */
[----:B------:R-:W-:Y:S05]  /*03f0*/  CALL.REL.NOINC `($logspace_i64_vec4$__internal_accurate_pow) ;  /* 0x00000024007c7944 */ /* 0x000fea0003c00000 */
[----:B------:R-:W-:Y:S05]  /*0400*/  BSYNC.RECONVERGENT B1 ;  /* 0x0000000000017941 */ /* 0x000fea0003800200 */
.L_x_110:
[----:B------:R-:W-:Y:S01]  /*0410*/  IADD3 R16, P3, PT, R4, R10, RZ ;  /* 0x0000000a04107210 */ /* 0x000fe20007f7e0ff */
[----:B------:R-:W0:Y:S01]  /*0420*/  LDC.64 R24, c[0x0][0x388] ;  /* 0x0000e200ff187b82 */ /* 0x000e220000000a00 */
[----:B------:R-:W-:Y:S01]  /*0430*/  IMAD.MOV.U32 R28, RZ, RZ, R30 ;  /* 0x000000ffff1c7224 */ /* 0x000fe200078e001e */
[----:B------:R-:W-:Y:S01]  /*0440*/  ISETP.NE.U32.AND P4, PT, R18, RZ, PT ;  /* 0x000000ff1200720c */ /* 0x000fe20003f85070 */
[----:B------:R-:W-:Y:S01]  /*0450*/  DADD R50, -RZ, |R20| ;  /* 0x00000000ff327229 */ /* 0x000fe20000000514 */
[----:B------:R-:W-:Y:S01]  /*0460*/  IMAD.X R17, R5, 0x1, R44, P3 ;  /* 0x0000000105117824 */ /* 0x000fe200018e062c */
[----:B------:R-:W-:Y:S01]  /*0470*/  ISETP.GE.OR P3, PT, R13, RZ, P0 ;  /* 0x000000ff0d00720c */ /* 0x000fe20000766670 */
[----:B------:R-:W-:Y:S01]  /*0480*/  BSSY.RECONVERGENT B1, `(.L_x_111) ;  /* 0x000001e000017945 */ /* 0x000fe20003800200 */
[----:B------:R-:W-:Y:S01]  /*0490*/  DADD R26, -RZ, -R28 ;  /* 0x00000000ff1a7229 */ /* 0x000fe2000000091c */
[----:B------:R-:W1:Y:S01]  /*04a0*/  I2F.F64.U64 R14, R16 ;  /* 0x00000010000e7312 */ /* 0x000e620000301800 */
[----:B------:R-:W-:-:S02]  /*04b0*/  ISETP.NE.AND.EX P4, PT, R19, RZ, PT, P4 ;  /* 0x000000ff1300720c */ /* 0x000fc40003f85340 */
[----:B------:R-:W-:Y:S02]  /*04c0*/  MOV R52, 0x660 ;  /* 0x0000066000347802 */ /* 0x000fe40000000f00 */
[----:B------:R-:W-:-:S04]  /*04d0*/  IMAD.MOV.U32 R28, RZ, RZ, R50 ;  /* 0x000000ffff1c7224 */ /* 0x000fc800078e0032 */
[-C--:B------:R-:W-:Y:S02]  /*04e0*/  FSEL R31, R26, R30.reuse, !P2 ;  /* 0x0000001e1a1f7208 */ /* 0x080fe40005000000 */
[-C--:B------:R-:W-:Y:S02]  /*04f0*/  FSEL R26, R27, R29.reuse, !P2 ;  /* 0x0000001d1b1a7208 */ /* 0x080fe40005000000 */
[----:B------:R-:W-:Y:S01]  /*0500*/  FSEL R30, R31, R30, !P1 ;  /* 0x0000001e1f1e7208 */ /* 0x000fe20004800000 */
[----:B------:R-:W-:Y:S01]  /*0510*/  @!P0 IMAD.MOV.U32 R30, RZ, RZ, RZ ;  /* 0x000000ffff1e8224 */ /* 0x000fe200078e00ff */
[--C-:B-1----:R-:W-:Y:S01]  /*0520*/  SHF.R.U32.HI R12, RZ, 0x14, R15.reuse ;  /* 0x00000014ff0c7819 */ /* 0x102fe2000001160f */
[----:B------:R-:W-:Y:S01]  /*0530*/  IMAD.MOV.U32 R50, RZ, RZ, R14 ;  /* 0x000000ffff327224 */ /* 0x000fe200078e000e */
[----:B------:R-:W-:Y:S01]  /*0540*/  FSEL R31, R26, R29, !P1 ;  /* 0x0000001d1a1f7208 */ /* 0x000fe20004800000 */
[----:B------:R-:W-:Y:S01]  /*0550*/  IMAD.MOV.U32 R45, RZ, RZ, R15 ;  /* 0x000000ffff2d7224 */ /* 0x000fe200078e000f */
[----:B------:R-:W-:-:S05]  /*0560*/  LOP3.LUT R12, R12, 0x7ff, RZ, 0xc0, !PT ;  /* 0x000007ff0c0c7812 */ /* 0x000fca00078ec0ff */
[----:B------:R-:W-:Y:S01]  /*0570*/  VIADD R13, R12, 0xfffffc0c ;  /* 0xfffffc0c0c0d7836 */ /* 0x000fe20000000000 */
[----:B------:R-:W-:-:S04]  /*0580*/  @!P0 SEL R12, R21, RZ, !P2 ;  /* 0x000000ff150c8207 */ /* 0x000fc80005000000 */
[----:B------:R-:W-:Y:S02]  /*0590*/  @!P3 LOP3.LUT R12, R12, 0x7ff00000, RZ, 0xfc, !PT ;  /* 0x7ff000000c0cb812 */ /* 0x000fe400078efcff */
[-C--:B------:R-:W-:Y:S02]  /*05a0*/  SHF.L.U32 R18, R14, R13.reuse, RZ ;  /* 0x0000000d0e127219 */ /* 0x080fe400000006ff */
[----:B0-----:R-:W-:Y:S01]  /*05b0*/  ISETP.NE.U32.AND P3, PT, R24, 0x1, PT ;  /* 0x000000011800780c */ /* 0x001fe20003f65070 */
[----:B------:R-:W-:Y:S01]  /*05c0*/  @!P0 IMAD.MOV.U32 R31, RZ, RZ, R12 ;  /* 0x000000ffff1f8224 */ /* 0x000fe200078e000c */
[----:B------:R-:W-:Y:S02]  /*05d0*/  ISETP.NE.U32.AND P2, PT, R18, RZ, PT ;  /* 0x000000ff1200720c */ /* 0x000fe40003f45070 */
[----:B------:R-:W-:Y:S02]  /*05e0*/  SHF.L.U64.HI R13, R14, R13, R15 ;  /* 0x0000000d0e0d7219 */ /* 0x000fe4000001020f */
[----:B------:R-:W-:-:S02]  /*05f0*/  FSEL R12, R30, RZ, P4 ;  /* 0x000000ff1e0c7208 */ /* 0x000fc40002000000 */
[----:B------:R-:W-:Y:S02]  /*0600*/  ISETP.NE.AND.EX P3, PT, R25, RZ, PT, P3 ;  /* 0x000000ff1900720c */ /* 0x000fe40003f65330 */
[----:B------:R-:W-:Y:S02]  /*0610*/  FSEL R30, R31, 1.875, P4 ;  /* 0x3ff000001f1e7808 */ /* 0x000fe40002000000 */
[----:B------:R-:W-:Y:S02]  /*0620*/  ISETP.NE.AND.EX P2, PT, R13, -0x80000000, PT, P2 ;  /* 0x800000000d00780c */ /* 0x000fe40003f45320 */
[----:B------:R-:W-:Y:S02]  /*0630*/  FSEL R12, R12, RZ, P3 ;  /* 0x000000ff0c0c7208 */ /* 0x000fe40001800000 */
[----:B------:R-:W-:-:S09]  /*0640*/  FSEL R13, R30, 1.875, P3 ;  /* 0x3ff000001e0d7808 */ /* 0x000fd20001800000 */
[----:B------:R-:W-:Y:S05]  /*0650*/  CALL.REL.NOINC `($logspace_i64_vec4$__internal_accurate_pow) ;  /* 0x0000002000e47944 */ /* 0x000fea0003c00000 */
[----:B------:R-:W-:Y:S05]  /*0660*/  BSYNC.RECONVERGENT B1 ;  /* 0x0000000000017941 */ /* 0x000fea0003800200 */
.L_x_111:
[----:B------:R-:W-:Y:S01]  /*0670*/  IMAD R57, R3, UR22, RZ ;  /* 0x0000001603397c24 */ /* 0x000fe2000f8e02ff */
[----:B------:R-:W-:Y:S01]  /*0680*/  ISETP.GE.OR P5, PT, R15, RZ, P0 ;  /* 0x000000ff0f00720c */ /* 0x000fe200007a6670 */
[----:B------:R-:W-:Y:S01]  /*0690*/  IMAD.WIDE.U32 R54, R8, UR22, R4 ;  /* 0x0000001608367c25 */ /* 0x000fe2000f8e0004 */
[----:B------:R-:W-:Y:S01]  /*06a0*/  ISETP.NE.U32.AND P4, PT, R16, RZ, PT ;  /* 0x000000ff1000720c */ /* 0x000fe20003f85070 */
[----:B------:R-:W-:Y:S01]  /*06b0*/  DADD R50, -RZ, |R20| ;  /* 0x00000000ff327229 */ /* 0x000fe20000000514 */
[----:B------:R-:W-:Y:S01]  /*06c0*/  BSSY.RECONVERGENT B1, `(.L_x_112) ;  /* 0x0000020000017945 */ /* 0x000fe20003800200 */
[----:B------:R-:W-:Y:S01]  /*06d0*/  IMAD R57, R8, UR23, R57 ;  /* 0x0000001708397c24 */ /* 0x000fe2000f8e0239 */
[----:B------:R-:W-:Y:S01]  /*06e0*/  ISETP.NE.AND.EX P4, PT, R17, RZ, PT, P4 ;  /* 0x000000ff1100720c */ /* 0x000fe20003f85340 */
[----:B------:R-:W-:Y:S01]  /*06f0*/  IMAD.MOV.U32 R56, RZ, RZ, R54 ;  /* 0x000000ffff387224 */ /* 0x000fe200078e0036 */
[----:B------:R-:W-:Y:S01]  /*0700*/  MOV R52, 0x8c0 ;  /* 0x000008c000347802 */ /* 0x000fe20000000f00 */
[----:B------:R-:W-:-:S02]  /*0710*/  IMAD.IADD R57, R55, 0x1, R57 ;  /* 0x0000000137397824 */ /* 0x000fc400078e0239 */
[----:B------:R-:W-:Y:S02]  /*0720*/  IMAD.MOV.U32 R28, RZ, RZ, R30 ;  /* 0x000000ffff1c7224 */ /* 0x000fe400078e001e */
[----:B------:R-:W0:Y:S04]  /*0730*/  I2F.F64.U64 R24, R56 ;  /* 0x0000003800187312 */ /* 0x000e280000301800 */
[----:B------:R-:W-:Y:S01]  /*0740*/  DADD R18, -RZ, -R28 ;  /* 0x00000000ff127229 */ /* 0x000fe2000000091c */
[----:B------:R-:W-:-:S09]  /*0750*/  IMAD.MOV.U32 R28, RZ, RZ, R50 ;  /* 0x000000ffff1c7224 */ /* 0x000fd200078e0032 */
[-C--:B------:R-:W-:Y:S01]  /*0760*/  FSEL R31, R18, R30.reuse, !P2 ;  /* 0x0000001e121f7208 */ /* 0x080fe20005000000 */
[----:B0-----:R-:W-:Y:S01]  /*0770*/  IMAD.MOV.U32 R50, RZ, RZ, R24 ;  /* 0x000000ffff327224 */ /* 0x001fe200078e0018 */
[--C-:B------:R-:W-:Y:S01]  /*0780*/  SHF.R.U32.HI R14, RZ, 0x14, R25.reuse ;  /* 0x00000014ff0e7819 */ /* 0x100fe20000011619 */
[----:B------:R-:W-:Y:S01]  /*0790*/  IMAD.MOV.U32 R45, RZ, RZ, R25 ;  /* 0x000000ffff2d7224 */ /* 0x000fe200078e0019 */
[-C--:B------:R-:W-:Y:S02]  /*07a0*/  FSEL R18, R19, R29.reuse, !P2 ;  /* 0x0000001d13127208 */ /* 0x080fe40005000000 */
[----:B------:R-:W-:Y:S02]  /*07b0*/  LOP3.LUT R14, R14, 0x7ff, RZ, 0xc0, !PT ;  /* 0x000007ff0e0e7812 */ /* 0x000fe400078ec0ff */
[----:B------:R-:W-:Y:S01]  /*07c0*/  FSEL R30, R31, R30, !P1 ;  /* 0x0000001e1f1e7208 */ /* 0x000fe20004800000 */
[----:B------:R-:W-:Y:S01]  /*07d0*/  @!P0 IMAD.MOV.U32 R30, RZ, RZ, RZ ;  /* 0x000000ffff1e8224 */ /* 0x000fe200078e00ff */
[----:B------:R-:W-:Y:S01]  /*07e0*/  FSEL R31, R18, R29, !P1 ;  /* 0x0000001d121f7208 */ /* 0x000fe20004800000 */
[----:B------:R-:W-:Y:S01]  /*07f0*/  VIADD R15, R14, 0xfffffc0c ;  /* 0xfffffc0c0e0f7836 */ /* 0x000fe20000000000 */
[----:B------:R-:W-:-:S04]  /*0800*/  @!P0 SEL R14, R21, RZ, !P2 ;  /* 0x000000ff150e8207 */ /* 0x000fc80005000000 */
[----:B------:R-:W-:Y:S02]  /*0810*/  @!P5 LOP3.LUT R14, R14, 0x7ff00000, RZ, 0xfc, !PT ;  /* 0x7ff000000e0ed812 */ /* 0x000fe400078efcff */
[CC--:B------:R-:W-:Y:S02]  /*0820*/  SHF.L.U32 R16, R24.reuse, R15.reuse, RZ ;  /* 0x0000000f18107219 */ /* 0x0c0fe400000006ff */
[----:B------:R-:W-:Y:S01]  /*0830*/  SHF.L.U64.HI R15, R24, R15, R25 ;  /* 0x0000000f180f7219 */ /* 0x000fe20000010219 */
[----:B------:R-:W-:Y:S01]  /*0840*/  @!P0 IMAD.MOV.U32 R31, RZ, RZ, R14 ;  /* 0x000000ffff1f8224 */ /* 0x000fe200078e000e */
[----:B------:R-:W-:Y:S02]  /*0850*/  ISETP.NE.U32.AND P2, PT, R16, RZ, PT ;  /* 0x000000ff1000720c */ /* 0x000fe40003f45070 */
[----:B------:R-:W-:Y:S02]  /*0860*/  FSEL R14, R30, RZ, P4 ;  /* 0x000000ff1e0e7208 */ /* 0x000fe40002000000 */
[----:B------:R-:W-:-:S02]  /*0870*/  FSEL R30, R31, 1.875, P4 ;  /* 0x3ff000001f1e7808 */ /* 0x000fc40002000000 */
[----:B------:R-:W-:Y:S02]  /*0880*/  ISETP.NE.AND.EX P2, PT, R15, -0x80000000, PT, P2 ;  /* 0x800000000f00780c */ /* 0x000fe40003f45320 */
[----:B------:R-:W-:Y:S02]  /*0890*/  FSEL R14, R14, RZ, P3 ;  /* 0x000000ff0e0e7208 */ /* 0x000fe40001800000 */
[----:B------:R-:W-:-:S09]  /*08a0*/  FSEL R15, R30, 1.875, P3 ;  /* 0x3ff000001e0f7808 */ /* 0x000fd20001800000 */
[----:B------:R-:W-:Y:S05]  /*08b0*/  CALL.REL.NOINC `($logspace_i64_vec4$__internal_accurate_pow) ;  /* 0x00000020004c7944 */ /* 0x000fea0003c00000 */
[----:B------:R-:W-:Y:S05]  /*08c0*/  BSYNC.RECONVERGENT B1 ;  /* 0x0000000000017941 */ /* 0x000fea0003800200 */
.L_x_112:
[----:B------:R-:W-:Y:S01]  /*08d0*/  IMAD R16, R3, UR22, RZ ;  /* 0x0000001603107c24 */ /* 0x000fe2000f8e02ff */
[----:B------:R-:W0:Y:S01]  /*08e0*/  LDC.64 R32, c[0x0][0x388] ;  /* 0x0000e200ff207b82 */ /* 0x000e220000000a00 */
[----:B------:R-:W-:Y:S01]  /*08f0*/  IMAD.WIDE.U32 R18, R9, UR22, R4 ;  /* 0x0000001609127c25 */ /* 0x000fe2000f8e0004 */
[----:B------:R-:W-:Y:S01]  /*0900*/  ISETP.GE.OR P3, PT, R25, RZ, P0 ;  /* 0x000000ff1900720c */ /* 0x000fe20000766670 */
[----:B------:R-:W-:Y:S01]  /*0910*/  DADD R50, -RZ, |R20| ;  /* 0x00000000ff327229 */ /* 0x000fe20000000514 */
[----:B------:R-:W-:Y:S01]  /*0920*/  ISETP.NE.U32.AND P4, PT, R54, RZ, PT ;  /* 0x000000ff3600720c */ /* 0x000fe20003f85070 */
[----:B------:R-:W-:Y:S01]  /*0930*/  IMAD R17, R9, UR23, R16 ;  /* 0x0000001709117c24 */ /* 0x000fe2000f8e0210 */
[----:B------:R-:W-:Y:S01]  /*0940*/  BSSY.RECONVERGENT B1, `(.L_x_113) ;  /* 0x0000024000017945 */ /* 0x000fe20003800200 */
[----:B------:R-:W-:Y:S01]  /*0950*/  IMAD.MOV.U32 R16, RZ, RZ, R18 ;  /* 0x000000ffff107224 */ /* 0x000fe200078e0012 */
[----:B------:R-:W-:Y:S01]  /*0960*/  ISETP.NE.AND.EX P4, PT, R57, RZ, PT, P4 ;  /* 0x000000ff3900720c */ /* 0x000fe20003f85340 */
[----:B------:R-:W-:Y:S01]  /*0970*/  IMAD.IADD R17, R19, 0x1, R17 ;  /* 0x0000000113117824 */ /* 0x000fe200078e0211 */
[----:B------:R-:W-:Y:S01]  /*0980*/  MOV R52, 0xb80 ;  /* 0x00000b8000347802 */ /* 0x000fe20000000f00 */
[----:B------:R-:W-:-:S02]  /*0990*/  IMAD.MOV.U32 R28, RZ, RZ, R30 ;  /* 0x000000ffff1c7224 */ /* 0x000fc400078e001e */
[----:B------:R-:W1:Y:S04]  /*09a0*/  I2F.F64.U64 R26, R16 ;  /* 0x00000010001a7312 */ /* 0x000e680000301800 */
[----:B------:R-:W-:Y:S01]  /*09b0*/  DADD R34, -RZ, -R28 ;  /* 0x00000000ff227229 */ /* 0x000fe2000000091c */
[----:B------:R-:W-:-:S09]  /*09c0*/  IMAD.MOV.U32 R28, RZ, RZ, R50 ;  /* 0x000000ffff1c7224 */ /* 0x000fd200078e0032 */
[-C--:B------:R-:W-:Y:S01]  /*09d0*/  FSEL R31, R34, R30.reuse, !P2 ;  /* 0x0000001e221f7208 */ /* 0x080fe20005000000 */
[----:B-1----:R-:W-:Y:S01]  /*09e0*/  IMAD.MOV.U32 R50, RZ, RZ, R26 ;  /* 0x000000ffff327224 */ /* 0x002fe200078e001a */
        /* <DEDUP_REMOVED lines=8> */
[----:B------:R-:W-:-:S02]  /*0a70*/  @!P0 SEL R24, R21, RZ, !P2 ;  /* 0x000000ff15188207 */ /* 0x000fc40005000000 */
[----:B0-----:R-:W-:Y:S02]  /*0a80*/  ISETP.NE.U32.AND P2, PT, R32, 0x1, PT ;  /* 0x000000012000780c */ /* 0x001fe40003f45070 */
[----:B------:R-:W-:Y:S02]  /*0a90*/  @!P3 LOP3.LUT R24, R24, 0x7ff00000, RZ, 0xfc, !PT ;  /* 0x7ff000001818b812 */ /* 0x000fe400078efcff */
[CC--:B------:R-:W-:Y:S02]  /*0aa0*/  SHF.L.U32 R35, R26.reuse, R25.reuse, RZ ;  /* 0x000000191a237219 */ /* 0x0c0fe400000006ff */
[----:B------:R-:W-:Y:S01]  /*0ab0*/  SHF.L.U64.HI R25, R26, R25, R27 ;  /* 0x000000191a197219 */ /* 0x000fe2000001021b */
[----:B------:R-:W-:Y:S01]  /*0ac0*/  @!P0 IMAD.MOV.U32 R31, RZ, RZ, R24 ;  /* 0x000000ffff1f8224 */ /* 0x000fe200078e0018 */
[----:B------:R-:W-:Y:S02]  /*0ad0*/  ISETP.NE.U32.AND P1, PT, R35, RZ, PT ;  /* 0x000000ff2300720c */ /* 0x000fe40003f25070 */
[----:B------:R-:W-:-:S02]  /*0ae0*/  ISETP.NE.U32.AND P3, PT, R32, RZ, PT ;  /* 0x000000ff2000720c */ /* 0x000fc40003f65070 */
[----:B------:R-:W-:Y:S02]  /*0af0*/  ISETP.NE.AND.EX P0, PT, R25, -0x80000000, PT, P1 ;  /* 0x800000001900780c */ /* 0x000fe40003f05310 */
[----:B------:R-:W-:Y:S02]  /*0b00*/  FSEL R24, R30, RZ, P4 ;  /* 0x000000ff1e187208 */ /* 0x000fe40002000000 */
[----:B------:R-:W-:Y:S02]  /*0b10*/  ISETP.NE.AND.EX P1, PT, R33, RZ, PT, P2 ;  /* 0x000000ff2100720c */ /* 0x000fe40003f25320 */
[----:B------:R-:W-:Y:S02]  /*0b20*/  FSEL R30, R31, 1.875, P4 ;  /* 0x3ff000001f1e7808 */ /* 0x000fe40002000000 */
[----:B------:R-:W-:Y:S02]  /*0b30*/  ISETP.NE.AND.EX P2, PT, R33, RZ, PT, P3 ;  /* 0x000000ff2100720c */ /* 0x000fe40003f45330 */
[----:B------:R-:W-:-:S02]  /*0b40*/  ISETP.GE.AND P3, PT, R21, RZ, PT ;  /* 0x000000ff1500720c */ /* 0x000fc40003f66270 */
[----:B------:R-:W-:Y:S02]  /*0b50*/  FSEL R24, R24, RZ, P1 ;  /* 0x000000ff18187208 */ /* 0x000fe40000800000 */
[----:B------:R-:W-:-:S09]  /*0b60*/  FSEL R25, R30, 1.875, P1 ;  /* 0x3ff000001e197808 */ /* 0x000fd20000800000 */
[----:B------:R-:W-:Y:S05]  /*0b70*/  CALL.REL.NOINC `($logspace_i64_vec4$__internal_accurate_pow) ;  /* 0x0000001c009c7944 */ /* 0x000fea0003c00000 */
[----:B------:R-:W-:Y:S05]  /*0b80*/  BSYNC.RECONVERGENT B1 ;  /* 0x0000000000017941 */ /* 0x000fea0003800200 */
.L_x_113:
[----:B------:R-:W-:Y:S01]  /*0b90*/  IMAD.MOV.U32 R28, RZ, RZ, R30 ;  /* 0x000000ffff1c7224 */ /* 0x000fe200078e001e */
[----:B------:R-:W-:Y:S01]  /*0ba0*/  ISETP.GE.OR P5, PT, R27, RZ, P2 ;  /* 0x000000ff1b00720c */ /* 0x000fe200017a6670 */
[----:B------:R-:W-:Y:S01]  /*0bb0*/  F2I.S64.F64.TRUNC R12, R12 ;  /* 0x0000000c000c7311 */ /* 0x000fe2000030d900 */
[----:B------:R-:W-:Y:S01]  /*0bc0*/  @!P2 SEL R16, R21, RZ, !P0 ;  /* 0x000000ff1510a207 */ /* 0x000fe20004000000 */
[----:B------:R-:W-:Y:S01]  /*0bd0*/  IMAD.WIDE.U32 R26, R2, UR22, RZ ;  /* 0x00000016021a7c25 */ /* 0x000fe2000f8e00ff */
[----:B------:R-:W-:Y:S01]  /*0be0*/  ISETP.NE.U32.AND P4, PT, R18, RZ, PT ;  /* 0x000000ff1200720c */ /* 0x000fe20003f85070 */
[----:B------:R-:W-:-:S04]  /*0bf0*/  DADD R32, -RZ, -R28 ;  /* 0x00000000ff207229 */ /* 0x000fc8000000091c */
[----:B------:R-:W0:Y:S04]  /*0c00*/  F2I.S64.F64.TRUNC R14, R14 ;  /* 0x0000000e000e7311 */ /* 0x000e28000030d900 */
[----:B------:R-:W-:Y:S02]  /*0c10*/  @!P5 LOP3.LUT R16, R16, 0x7ff00000, RZ, 0xfc, !PT ;  /* 0x7ff000001010d812 */ /* 0x000fe400078efcff */
[-C--:B------:R-:W-:Y:S02]  /*0c20*/  FSEL R31, R32, R30.reuse, !P0 ;  /* 0x0000001e201f7208 */ /* 0x080fe40004000000 */
[-C--:B------:R-:W-:Y:S02]  /*0c30*/  FSEL R32, R33, R29.reuse, !P0 ;  /* 0x0000001d21207208 */ /* 0x080fe40004000000 */
[----:B------:R-:W-:Y:S01]  /*0c40*/  FSEL R30, R31, R30, !P3 ;  /* 0x0000001e1f1e7208 */ /* 0x000fe20005800000 */
[----:B------:R-:W-:Y:S01]  /*0c50*/  @!P2 IMAD.MOV.U32 R30, RZ, RZ, RZ ;  /* 0x000000ffff1ea224 */ /* 0x000fe200078e00ff */
[----:B------:R-:W-:Y:S01]  /*0c60*/  FSEL R31, R32, R29, !P3 ;  /* 0x0000001d201f7208 */ /* 0x000fe20005800000 */
[----:B------:R-:W-:Y:S01]  /*0c70*/  @!P2 IMAD.MOV.U32 R31, RZ, RZ, R16 ;  /* 0x000000ffff1fa224 */ /* 0x000fe200078e0010 */
[----:B------:R-:W-:Y:S01]  /*0c80*/  ISETP.NE.AND.EX P0, PT, R17, RZ, PT, P4 ;  /* 0x000000ff1100720c */ /* 0x000fe20003f05340 */
[----:B0-----:R0:W-:Y:S01]  /*0c90*/  STG.E.128 desc[UR14][R22.64+-0x10], R12 ;  /* 0xfffff00c16007986 */ /* 0x0011e2000c101d0e */
[----:B------:R1:W-:Y:S02]  /*0ca0*/  F2I.S64.F64.TRUNC R16, R24 ;  /* 0x0000001800107311 */ /* 0x0003e4000030d900 */
[----:B------:R-:W-:-:S02]  /*0cb0*/  FSEL R18, R30, RZ, P0 ;  /* 0x000000ff1e127208 */ /* 0x000fc40000000000 */
[----:B------:R-:W-:Y:S02]  /*0cc0*/  FSEL R30, R31, 1.875, P0 ;  /* 0x3ff000001f1e7808 */ /* 0x000fe40000000000 */
[----:B------:R-:W-:Y:S02]  /*0cd0*/  FSEL R18, R18, RZ, P1 ;  /* 0x000000ff12127208 */ /* 0x000fe40000800000 */
[----:B------:R-:W-:Y:S02]  /*0ce0*/  FSEL R19, R30, 1.875, P1 ;  /* 0x3ff000001e137808 */ /* 0x000fe40000800000 */
[C---:B------:R-:W-:Y:S01]  /*0cf0*/  IADD3 R7, P0, PT, R2.reuse, R7, RZ ;  /* 0x0000000702077210 */ /* 0x040fe20007f1e0ff */
[C---:B-1----:R-:W-:Y:S01]  /*0d00*/  IMAD R24, R2.reuse, UR23, R27 ;  /* 0x0000001702187c24 */ /* 0x042fe2000f8e021b */
[----:B------:R-:W-:Y:S02]  /*0d10*/  LEA R30, P2, R2, R22, 0x5 ;  /* 0x00000016021e7211 */ /* 0x000fe400078428ff */
[----:B------:R-:W1:Y:S01]  /*0d20*/  F2I.S64.F64.TRUNC R18, R18 ;  /* 0x0000001200127311 */ /* 0x000e62000030d900 */
[----:B------:R-:W-:Y:S01]  /*0d30*/  IMAD.X R6, RZ, RZ, R6, P0 ;  /* 0x000000ffff067224 */ /* 0x000fe200000e0606 */
[----:B------:R-:W-:-:S02]  /*0d40*/  ISETP.GE.U32.AND P0, PT, R7, UR6, PT ;  /* 0x0000000607007c0c */ /* 0x000fc4000bf06070 */
[----:B------:R-:W-:Y:S02]  /*0d50*/  LEA R4, P1, R26, R4, 0x2 ;  /* 0x000000041a047211 */ /* 0x000fe400078210ff */
[----:B------:R-:W-:Y:S02]  /*0d60*/  ISETP.GE.U32.AND.EX P0, PT, R6, UR7, PT, P0 ;  /* 0x0000000706007c0c */ /* 0x000fe4000bf06100 */
[----:B------:R-:W-:Y:S02]  /*0d70*/  LEA.HI.X R31, R2, R23, RZ, 0x5, P2 ;  /* 0x00000017021f7211 */ /* 0x000fe400010f2cff */
[----:B------:R-:W-:Y:S01]  /*0d80*/  LEA.HI.X R5, R26, R5, R24, 0x2, P1 ;  /* 0x000000051a057211 */ /* 0x000fe200008f1418 */
[----:B-1----:R0:W-:Y:S08]  /*0d90*/  STG.E.128 desc[UR14][R22.64], R16 ;  /* 0x0000001016007986 */ /* 0x0021f0000c101d0e */
[----:B------:R-:W-:Y:S05]  /*0da0*/  @!P0 BRA `(.L_x_114) ;  /* 0xfffffff400348947 */ /* 0x000fea000383ffff */
.L_x_109:
[----:B------:R-:W-:Y:S05]  /*0db0*/  BSYNC.RECONVERGENT B0 ;  /* 0x0000000000007941 */ /* 0x000fea0003800200 */
.L_x_108:
        /* <DEDUP_REMOVED lines=8> */
[----:B-1----:R-:W1:Y:S01]  /*0e40*/  I2F.F64.S64 R14, UR8 ;  /* 0x00000008000e7d12 */ /* 0x002e620008301c00 */
        /* <DEDUP_REMOVED lines=34> */
.L_x_117:
[----:B------:R-:W-:Y:S02]  /*1070*/  UMOV UR8, UR10 ;  /* 0x0000000a00087c82 */ /* 0x000fe40008000000 */
[----:B-1----:R-:W0:Y:S02]  /*1080*/  I2F.F64.S64 R2, UR8 ;  /* 0x0000000800027d12 */ /* 0x002e240008301c00 */
[----:B0-----:R-:W-:Y:S01]  /*1090*/  SHF.R.U32.HI R4, RZ, 0x14, R3 ;  /* 0x00000014ff047819 */ /* 0x001fe20000011603 */
[----:B------:R-:W-:Y:S01]  /*10a0*/  DSETP.NEU.AND P4, PT, |R2|, 0.5, PT ;  /* 0x3fe000000200742a */ /* 0x000fe20003f8d200 */
[----:B------:R-:W-:Y:S02]  /*10b0*/  ISETP.GE.AND P3, PT, R3, RZ, PT ;  /* 0x000000ff0300720c */ /* 0x000fe40003f66270 */
[----:B------:R-:W-:-:S05]  /*10c0*/  LOP3.LUT R4, R4, 0x7ff, RZ, 0xc0, !PT ;  /* 0x000007ff04047812 */ /* 0x000fca00078ec0ff */
[----:B------:R-:W-:-:S05]  /*10d0*/  VIADD R5, R4, 0xfffffc0c ;  /* 0xfffffc0c04057836 */ /* 0x000fca0000000000 */
[CC--:B------:R-:W-:Y:S02]  /*10e0*/  SHF.L.U32 R4, R2.reuse, R5.reuse, RZ ;  /* 0x0000000502047219 */ /* 0x0c0fe400000006ff */
[----:B------:R-:W-:Y:S02]  /*10f0*/  SHF.L.U64.HI R5, R2, R5, R3 ;  /* 0x0000000502057219 */ /* 0x000fe40000010203 */
[----:B------:R-:W-:Y:S01]  /*1100*/  ISETP.NE.U32.AND P2, PT, R4, RZ, PT ;  /* 0x000000ff0400720c */ /* 0x000fe20003f45070 */
[----:B------:R-:W-:Y:S01]  /*1110*/  IMAD.U32 R4, RZ, RZ, UR11 ;  /* 0x0000000bff047e24 */ /* 0x000fe2000f8e00ff */
[----:B------:R-:W-:Y:S02]  /*1120*/  UIADD3 UR11, UP0, UPT, UR11, 0x8, URZ ;  /* 0x000000080b0b7890 */ /* 0x000fe4000ff1e0ff */
[----:B------:R-:W-:Y:S01]  /*1130*/  ISETP.NE.AND.EX P2, PT, R5, -0x80000000, PT, P2 ;  /* 0x800000000500780c */ /* 0x000fe20003f45320 */
[----:B------:R-:W-:Y:S01]  /*1140*/  IMAD.U32 R5, RZ, RZ, UR12 ;  /* 0x0000000cff057e24 */ /* 0x000fe2000f8e00ff */
[----:B------:R-:W-:-:S02]  /*1150*/  UIADD3.X UR12, UPT, UPT, URZ, UR12, URZ, UP0, !UPT ;  /* 0x0000000cff0c7290 */ /* 0x000fc400087fe4ff */
[----:B------:R-:W-:Y:S02]  /*1160*/  SEL R2, R15, RZ, !P2 ;  /* 0x000000ff0f027207 */ /* 0x000fe40005000000 */
[----:B------:R-:W-:Y:S01]  /*1170*/  ISETP.NE.U32.AND P2, PT, RZ, UR10, PT ;  /* 0x0000000aff007c0c */ /* 0x000fe2000bf45070 */
[----:B------:R-:W-:Y:S01]  /*1180*/  UIADD3 UR10, UP1, UPT, UR10, UR18, URZ ;  /* 0x000000120a0a7290 */ /* 0x000fe2000ff3e0ff */
[----:B------:R-:W-:Y:S02]  /*1190*/  SEL R2, R2, RZ, P4 ;  /* 0x000000ff02027207 */ /* 0x000fe40002000000 */
        /* <DEDUP_REMOVED lines=9> */
[----:B------:R-:W0:Y:S01]  /*1230*/  F2I.S64.F64.TRUNC R2, R2 ;  /* 0x0000000200027311 */ /* 0x000e22000030d900 */
[----:B------:R-:W-:Y:S01]  /*1240*/  ISETP.NE.AND.EX P2, PT, R10, RZ, PT, P2 ;  /* 0x000000ff0a00720c */ /* 0x000fe20003f45320 */
[----:B0-----:R1:W-:-:S12]  /*1250*/  STG.E.64 desc[UR14][R4.64], R2 ;  /* 0x0000000204007986 */ /* 0x0013d8000c101b0e */
[----:B------:R-:W-:Y:S05]  /*1260*/  @P2 BRA `(.L_x_117) ;  /* 0xfffffffc00802947 */ /* 0x000fea000383ffff */
.L_x_116:
        /* <DEDUP_REMOVED lines=21> */
.L_x_118:
[----:B0-----:R-:W-:Y:S01]  /*13c0*/  IMAD.U32 R12, RZ, RZ, UR4 ;  /* 0x00000004ff0c7e24 */ /* 0x001fe2000f8e00ff */
[----:B------:R-:W-:Y:S01]  /*13d0*/  IADD3 R18, P1, PT, R2, UR4, RZ ;  /* 0x0000000402127c10 */ /* 0x000fe2000ff3e0ff */
[----:B------:R-:W-:Y:S01]  /*13e0*/  IMAD.U32 R13, RZ, RZ, UR5 ;  /* 0x00000005ff0d7e24 */ /* 0x000fe2000f8e00ff */
[----:B------:R-:W-:Y:S02]  /*13f0*/  ULEA UR4, UP0, UR8, UR4, 0x2 ;  /* 0x0000000408047291 */ /* 0x000fe4000f8010ff */
[----:B------:R-:W-:Y:S01]  /*1400*/  IMAD R20, R11, UR8, RZ ;  /* 0x000000080b147c24 */ /* 0x000fe2000f8e02ff */
[----:B------:R-:W-:Y:S01]  /*1410*/  IADD3.X R19, PT, PT, R4, UR5, RZ, P1, !PT ;  /* 0x0000000504137c10 */ /* 0x000fe20008ffe4ff */
[C---:B------:R-:W-:Y:S01]  /*1420*/  IMAD.WIDE.U32 R26, R5.reuse, UR8, R12 ;  /* 0x00000008051a7c25 */ /* 0x040fe2000f8e000c */
[----:B------:R-:W-:Y:S01]  /*1430*/  ISETP.NE.U32.AND P1, PT, R18, RZ, PT ;  /* 0x000000ff1200720c */ /* 0x000fe20003f25070 */
[----:B------:R-:W-:Y:S02]  /*1440*/  UIADD3.X UR5, UPT, UPT, UR5, UR6, URZ, UP0, !UPT ;  /* 0x0000000605057290 */ /* 0x000fe400087fe4ff */
[----:B------:R-:W-:Y:S01]  /*1450*/  IMAD R23, R5, UR9, R20 ;  /* 0x0000000905177c24 */ /* 0x000fe2000f8e0214 */
[----:B------:R-:W-:Y:S01]  /*1460*/  ISETP.NE.AND.EX P1, PT, R19, RZ, PT, P1 ;  /* 0x000000ff1300720c */ /* 0x000fe20003f25310 */
[----:B------:R-:W-:Y:S01]  /*1470*/  IMAD R25, R33, UR8, RZ ;  /* 0x0000000821197c24 */ /* 0x000fe2000f8e02ff */
[----:B------:R-:W0:Y:S01]  /*1480*/  I2F.F64.S64 R20, R18 ;  /* 0x0000001200147312 */ /* 0x000e220000301c00 */
[----:B------:R-:W-:-:S02]  /*1490*/  IMAD.IADD R27, R27, 0x1, R23 ;  /* 0x000000011b1b7824 */ /* 0x000fc400078e0217 */
[C---:B------:R-:W-:Y:S02]  /*14a0*/  IMAD R23, R10.reuse, UR9, R25 ;  /* 0x000000090a177c24 */ /* 0x040fe4000f8e0219 */
[----:B------:R-:W-:-:S03]  /*14b0*/  IMAD.WIDE.U32 R28, R10, UR8, R12 ;  /* 0x000000080a1c7c25 */ /* 0x000fc6000f8e000c */
[----:B------:R-:W1:Y:S01]  /*14c0*/  I2F.F64.S64 R24, R26 ;  /* 0x0000001a00187312 */ /* 0x000e620000301c00 */
[----:B------:R-:W-:Y:S02]  /*14d0*/  IMAD.IADD R29, R29, 0x1, R23 ;  /* 0x000000011d1d7824 */ /* 0x000fe400078e0217 */
[----:B------:R-:W-:Y:S02]  /*14e0*/  IMAD R31, R32, UR8, RZ ;  /* 0x00000008201f7c24 */ /* 0x000fe4000f8e02ff */
[----:B------:R-:W-:-:S03]  /*14f0*/  IMAD.WIDE.U32 R12, R6, UR8, R12 ;  /* 0x00000008060c7c25 */ /* 0x000fc6000f8e000c */
[----:B------:R-:W2:Y:S01]  /*1500*/  I2F.F64.S64 R22, R28 ;  /* 0x0000001c00167312 */ /* 0x000ea20000301c00 */
[----:B------:R-:W-:-:S04]  /*1510*/  IMAD R31, R6, UR9, R31 ;  /* 0x00000009061f7c24 */ /* 0x000fc8000f8e021f */
[----:B------:R-:W-:Y:S01]  /*1520*/  IMAD.IADD R13, R13, 0x1, R31 ;  /* 0x000000010d0d7824 */ /* 0x000fe200078e021f */
[----:B0-----:R-:W-:Y:S01]  /*1530*/  SHF.R.U32.HI R31, RZ, 0x14, R21 ;  /* 0x00000014ff1f7819 */ /* 0x001fe20000011615 */
[----:B-1----:R-:W-:Y:S01]  /*1540*/  DSETP.NEU.AND P6, PT, |R24|, 0.5, PT ;  /* 0x3fe000001800742a */ /* 0x002fe20003fcd200 */
[----:B------:R-:W-:Y:S02]  /*1550*/  SHF.R.U32.HI R30, RZ, 0x14, R25 ;  /* 0x00000014ff1e7819 */ /* 0x000fe40000011619 */
[----:B------:R-:W-:Y:S02]  /*1560*/  LOP3.LUT R31, R31, 0x7ff, RZ, 0xc0, !PT ;  /* 0x000007ff1f1f7812 */ /* 0x000fe400078ec0ff */
[----:B------:R-:W-:Y:S02]  /*1570*/  LOP3.LUT R30, R30, 0x7ff, RZ, 0xc0, !PT ;  /* 0x000007ff1e1e7812 */ /* 0x000fe400078ec0ff */
[----:B------:R-:W-:Y:S01]  /*1580*/  ISETP.GE.AND P4, PT, R25, RZ, PT ;  /* 0x000000ff1900720c */ /* 0x000fe20003f86270 */
[----:B------:R-:W-:Y:S01]  /*1590*/  VIADD R37, R31, 0xfffffc0c ;  /* 0xfffffc0c1f257836 */ /* 0x000fe20000000000 */
[----:B--2---:R-:W-:Y:S01]  /*15a0*/  SHF.R.U32.HI R34, RZ, 0x14, R23 ;  /* 0x00000014ff227819 */ /* 0x004fe20000011617 */
[----:B------:R-:W-:-:S02]  /*15b0*/  VIADD R35, R30, 0xfffffc0c ;  /* 0xfffffc0c1e237836 */ /* 0x000fc40000000000 */
[----:B------:R-:W0:Y:S01]  /*15c0*/  I2F.F64.S64 R30, R12 ;  /* 0x0000000c001e7312 */ /* 0x000e220000301c00 */
[----:B------:R-:W-:Y:S02]  /*15d0*/  LOP3.LUT R34, R34, 0x7ff, RZ, 0xc0, !PT ;  /* 0x000007ff22227812 */ /* 0x000fe400078ec0ff */
[CC--:B------:R-:W-:Y:S02]  /*15e0*/  SHF.L.U32 R36, R24.reuse, R35.reuse, RZ ;  /* 0x0000002318247219 */ /* 0x0c0fe400000006ff */
[----:B------:R-:W-:Y:S01]  /*15f0*/  SHF.L.U64.HI R35, R24, R35, R25 ;  /* 0x0000002318237219 */ /* 0x000fe20000010219 */
[----:B------:R-:W-:Y:S01]  /*1600*/  VIADD R39, R34, 0xfffffc0c ;  /* 0xfffffc0c22277836 */ /* 0x000fe20000000000 */
[----:B------:R-:W-:Y:S02]  /*1610*/  ISETP.NE.U32.AND P5, PT, R36, RZ, PT ;  /* 0x000000ff2400720c */ /* 0x000fe40003fa5070 */
[----:B------:R-:W-:Y:S02]  /*1620*/  SHF.L.U32 R34, R20, R37, RZ ;  /* 0x0000002514227219 */ /* 0x000fe400000006ff */
[----:B------:R-:W-:-:S02]  /*1630*/  SHF.L.U32 R18, R22, R39, RZ ;  /* 0x0000002716127219 */ /* 0x000fc400000006ff */
[----:B------:R-:W-:Y:S02]  /*1640*/  SHF.L.U64.HI R39, R22, R39, R23 ;  /* 0x0000002716277219 */ /* 0x000fe40000010217 */
[----:B------:R-:W-:Y:S02]  /*1650*/  ISETP.NE.U32.AND P3, PT, R18, RZ, PT ;  /* 0x000000ff1200720c */ /* 0x000fe40003f65070 */
[----:B0-----:R-:W-:Y:S02]  /*1660*/  SHF.R.U32.HI R19, RZ, 0x14, R31 ;  /* 0x00000014ff137819 */ /* 0x001fe4000001161f */
[----:B------:R-:W-:Y:S02]  /*1670*/  ISETP.NE.AND.EX P3, PT, R39, -0x80000000, PT, P3 ;  /* 0x800000002700780c */ /* 0x000fe40003f65330 */
[----:B------:R-:W-:Y:S02]  /*1680*/  ISETP.NE.AND.EX P5, PT, R35, -0x80000000, PT, P5 ;  /* 0x800000002300780c */ /* 0x000fe40003fa5350 */
[----:B------:R-:W-:-:S02]  /*1690*/  SEL R24, R15, RZ, !P3 ;  /* 0x000000ff0f187207 */ /* 0x000fc40005800000 */
[----:B------:R-:W-:Y:S01]  /*16a0*/  ISETP.NE.U32.AND P2, PT, R34, RZ, PT ;  /* 0x000000ff2200720c */ /* 0x000fe20003f45070 */
[----:B------:R-:W-:Y:S01]  /*16b0*/  DSETP.NEU.AND P3, PT, |R20|, 0.5, PT ;  /* 0x3fe000001400742a */ /* 0x000fe20003f6d200 */
[----:B------:R-:W-:Y:S02]  /*16c0*/  SHF.L.U64.HI R37, R20, R37, R21 ;  /* 0x0000002514257219 */ /* 0x000fe40000010215 */
[----:B------:R-:W-:Y:S02]  /*16d0*/  LOP3.LUT R20, R19, 0x7ff, RZ, 0xc0, !PT ;  /* 0x000007ff13147812 */ /* 0x000fe400078ec0ff */
[----:B------:R-:W-:Y:S02]  /*16e0*/  SEL R18, R15, RZ, !P5 ;  /* 0x000000ff0f127207 */ /* 0x000fe40006800000 */
[----:B------:R-:W-:Y:S02]  /*16f0*/  ISETP.NE.AND.EX P2, PT, R37, -0x80000000, PT, P2 ;  /* 0x800000002500780c */ /* 0x000fe40003f45320 */
[----:B------:R-:W-:Y:S01]  /*1700*/  ISETP.GE.AND P5, PT, R21, RZ, PT ;  /* 0x000000ff1500720c */ /* 0x000fe20003fa6270 */
[----:B------:R-:W-:Y:S01]  /*1710*/  VIADD R21, R20, 0xfffffc0c ;  /* 0xfffffc0c14157836 */ /* 0x000fe20000000000 */
[----:B------:R-:W-:-:S02]  /*1720*/  SEL R18, R18, RZ, P6 ;  /* 0x000000ff12127207 */ /* 0x000fc40003000000 */
[----:B------:R-:W-:Y:S02]  /*1730*/  ISETP.NE.U32.AND P6, PT, R26, RZ, PT ;  /* 0x000000ff1a00720c */ /* 0x000fe40003fc5070 */
[----:B------:R-:W-:Y:S02]  /*1740*/  SEL R19, R15, RZ, !P2 ;  /* 0x000000ff0f137207 */ /* 0x000fe40005000000 */
[----:B------:R-:W-:Y:S02]  /*1750*/  SHF.L.U32 R20, R30, R21, RZ ;  /* 0x000000151e147219 */ /* 0x000fe400000006ff */
[----:B------:R-:W-:Y:S02]  /*1760*/  SEL R19, R19, RZ, P3 ;  /* 0x000000ff13137207 */ /* 0x000fe40001800000 */
[----:B------:R-:W-:Y:S01]  /*1770*/  ISETP.NE.AND.EX P3, PT, R27, RZ, PT, P6 ;  /* 0x000000ff1b00720c */ /* 0x000fe20003f65360 */
[----:B------:R-:W-:Y:S01]  /*1780*/  DSETP.NEU.AND P6, PT, |R22|, 0.5, PT ;  /* 0x3fe000001600742a */ /* 0x000fe20003fcd200 */
[----:B------:R-:W-:-:S02]  /*1790*/  @!P4 LOP3.LUT R18, R18, 0x7ff00000, RZ, 0xfc, !PT ;  /* 0x7ff000001212c812 */ /* 0x000fc400078efcff */
[----:B------:R-:W-:Y:S02]  /*17a0*/  ISETP.NE.U32.AND P4, PT, R20, RZ, PT ;  /* 0x000000ff1400720c */ /* 0x000fe40003f85070 */
[----:B------:R-:W-:Y:S02]  /*17b0*/  SHF.L.U64.HI R21, R30, R21, R31 ;  /* 0x000000151e157219 */ /* 0x000fe4000001021f */
[----:B------:R-:W-:Y:S02]  /*17c0*/  @!P5 LOP3.LUT R19, R19, 0x7ff00000, RZ, 0xfc, !PT ;  /* 0x7ff000001313d812 */ /* 0x000fe400078efcff */
[----:B------:R-:W-:Y:S01]  /*17d0*/  FSEL R25, R18, 1.875, P3 ;  /* 0x3ff0000012197808 */ /* 0x000fe20001800000 */
[----:B------:R-:W-:Y:S01]  /*17e0*/  IMAD.MOV.U32 R18, RZ, RZ, RZ ;  /* 0x000000ffff127224 */ /* 0x000fe200078e00ff */
[----:B------:R-:W-:Y:S02]  /*17f0*/  ISETP.GE.AND P3, PT, R31, RZ, PT ;  /* 0x000000ff1f00720c */ /* 0x000fe40003f66270 */
[----:B------:R-:W-:-:S02]  /*1800*/  ISETP.GE.AND P5, PT, R23, RZ, PT ;  /* 0x000000ff1700720c */ /* 0x000fc40003fa6270 */
[----:B------:R-:W-:Y:S02]  /*1810*/  ISETP.NE.AND.EX P4, PT, R21, -0x80000000, PT, P4 ;  /* 0x800000001500780c */ /* 0x000fe40003f85340 */
[----:B------:R-:W-:Y:S01]  /*1820*/  SEL R24, R24, RZ, P6 ;  /* 0x000000ff18187207 */ /* 0x000fe20003000000 */
[----:B------:R-:W-:Y:S01]  /*1830*/  DSETP.NEU.AND P6, PT, |R30|, 0.5, PT ;  /* 0x3fe000001e00742a */ /* 0x000fe20003fcd200 */
[----:B------:R-:W-:Y:S02]  /*1840*/  FSEL R19, R19, 1.875, P1 ;  /* 0x3ff0000013137808 */ /* 0x000fe40000800000 */
[----:B------:R-:W-:Y:S02]  /*1850*/  ISETP.NE.U32.AND P1, PT, R12, RZ, PT ;  /* 0x000000ff0c00720c */ /* 0x000fe40003f25070 */
[----:B------:R-:W-:Y:S02]  /*1860*/  SEL R12, R15, RZ, !P4 ;  /* 0x000000ff0f0c7207 */ /* 0x000fe40006000000 */
[----:B------:R-:W-:-:S02]  /*1870*/  ISETP.NE.U32.AND P2, PT, R28, RZ, PT ;  /* 0x000000ff1c00720c */ /* 0x000fc40003f45070 */
[----:B------:R-:W-:Y:S02]  /*1880*/  SEL R20, R12, RZ, P6 ;  /* 0x000000ff0c147207 */ /* 0x000fe40003000000 */
[----:B------:R-:W-:Y:S02]  /*1890*/  ISETP.NE.AND.EX P1, PT, R13, RZ, PT, P1 ;  /* 0x000000ff0d00720c */ /* 0x000fe40003f25310 */
[----:B------:R-:W-:Y:S02]  /*18a0*/  @!P3 LOP3.LUT R20, R20, 0x7ff00000, RZ, 0xfc, !PT ;  /* 0x7ff000001414b812 */ /* 0x000fe400078efcff */
[----:B------:R-:W-:Y:S02]  /*18b0*/  ISETP.NE.AND.EX P2, PT, R29, RZ, PT, P2 ;  /* 0x000000ff1d00720c */ /* 0x000fe40003f45320 */
[----:B------:R-:W-:Y:S02]  /*18c0*/  @!P5 LOP3.LUT R24, R24, 0x7ff00000, RZ, 0xfc, !PT ;  /* 0x7ff000001818d812 */ /* 0x000fe400078efcff */
[----:B------:R-:W-:Y:S01]  /*18d0*/  FSEL R22, R20, 1.875, P1 ;  /* 0x3ff0000014167808 */ /* 0x000fe20000800000 */
[----:B------:R-:W-:Y:S01]  /*18e0*/  IMAD.MOV.U32 R20, RZ, RZ, RZ ;  /* 0x000000ffff147224 */ /* 0x000fe200078e00ff */
[----:B------:R-:W-:Y:S01]  /*18f0*/  FSEL R21, R24, 1.875, P2 ;  /* 0x3ff0000018157808 */ /* 0x000fe20001000000 */
[----:B------:R-:W-:Y:S01]  /*1900*/  IMAD.MOV.U32 R24, RZ, RZ, RZ ;  /* 0x000000ffff187224 */ /* 0x000fe200078e00ff */
[----:B------:R-:W-:Y:S01]  /*1910*/  FSEL R23, R22, 1.875, P0 ;  /* 0x3ff0000016177808 */ /* 0x000fe20000000000 */
[----:B------:R-:W-:Y:S01]  /*1920*/  IMAD.MOV.U32 R22, RZ, RZ, RZ ;  /* 0x000000ffff167224 */ /* 0x000fe200078e00ff */
[----:B------:R-:W-:-:S02]  /*1930*/  FSEL R19, R19, 1.875, P0 ;  /* 0x3ff0000013137808 */ /* 0x000fc40000000000 */
[----:B------:R-:W-:Y:S02]  /*1940*/  FSEL R21, R21, 1.875, P0 ;  /* 0x3ff0000015157808 */ /* 0x000fe40000000000 */
[----:B------:R-:W-:Y:S01]  /*1950*/  FSEL R25, R25, 1.875, P0 ;  /* 0x3ff0000019197808 */ /* 0x000fe20000000000 */
[----:B------:R-:W-:Y:S01]  /*1960*/  F2I.S64.F64.TRUNC R22, R22 ;  /* 0x0000001600167311 */ /* 0x000fe2000030d900 */
[----:B------:R-:W-:-:S05]  /*1970*/  IADD3 R7, P1, PT, R7, 0x4, RZ ;  /* 0x0000000407077810 */ /* 0x000fca0007f3e0ff */
[----:B------:R-:W-:Y:S01]  /*1980*/  IMAD.X R0, RZ, RZ, R0, P1 ;  /* 0x000000ffff007224 */ /* 0x000fe200008e0600 */
[----:B------:R-:W-:Y:S01]  /*1990*/  ISETP.GE.U32.AND P1, PT, R7, R8, PT ;  /* 0x000000080700720c */ /* 0x000fe20003f26070 */
[----:B------:R-:W0:Y:S03]  /*19a0*/  F2I.S64.F64.TRUNC R18, R18 ;  /* 0x0000001200127311 */ /* 0x000e26000030d900 */
[----:B------:R-:W-:-:S05]  /*19b0*/  ISETP.GE.U32.AND.EX P1, PT, R0, R9, PT, P1 ;  /* 0x000000090000720c */ /* 0x000fca0003f26110 */
[----:B------:R1:W2:Y:S08]  /*19c0*/  F2I.S64.F64.TRUNC R12, R24 ;  /* 0x00000018000c7311 */ /* 0x0002b0000030d900 */
[----:B------:R-:W3:Y:S01]  /*19d0*/  F2I.S64.F64.TRUNC R20, R20 ;  /* 0x0000001400147311 */ /* 0x000ee2000030d900 */
        /* <DEDUP_REMOVED lines=10> */
.L_x_115:
        /* <DEDUP_REMOVED lines=28> */
.L_x_121:
[----:B------:R-:W-:Y:S01]  /*1c40*/  UMOV UR8, UR10 ;  /* 0x0000000a00087c82 */ /* 0x000fe20008000000 */
[----:B------:R-:W-:Y:S01]  /*1c50*/  DADD R28, -RZ, |R14| ;  /* 0x00000000ff1c7229 */ /* 0x000fe2000000050e */
[----:B------:R-:W0:Y:S01]  /*1c60*/  I2F.F64.S64 R44, UR8 ;  /* 0x00000008002c7d12 */ /* 0x000e220008301c00 */
[----:B--2---:R-:W-:Y:S01]  /*1c70*/  ISETP.NE.U32.AND P2, PT, R2, 0x1, PT ;  /* 0x000000010200780c */ /* 0x004fe20003f45070 */
[----:B------:R-:W-:Y:S01]  /*1c80*/  BSSY.RECONVERGENT B0, `(.L_x_120) ;  /* 0x000000e000007945 */ /* 0x000fe20003800200 */
[----:B------:R-:W-:Y:S02]  /*1c90*/  ISETP.GE.AND P1, PT, R15, RZ, PT ;  /* 0x000000ff0f00720c */ /* 0x000fe40003f26270 */
[----:B------:R-:W-:Y:S02]  /*1ca0*/  ISETP.NE.AND.EX P2, PT, R3, RZ, PT, P2 ;  /* 0x000000ff0300720c */ /* 0x000fe40003f45320 */
[----:B------:R-:W-:Y:S02]  /*1cb0*/  MOV R52, 0x1d60 ;  /* 0x00001d6000347802 */ /* 0x000fe40000000f00 */
[----:B------:R-:W-:Y:S01]  /*1cc0*/  IMAD.MOV.U32 R51, RZ, RZ, R29 ;  /* 0x000000ffff337224 */ /* 0x000fe200078e001d */
        /* <DEDUP_REMOVED lines=10> */
.L_x_120:
[----:B------:R-:W-:Y:S01]  /*1d70*/  IMAD.MOV.U32 R28, RZ, RZ, R30 ;  /* 0x000000ffff1c7224 */ /* 0x000fe200078e001e */
[----:B------:R-:W-:Y:S01]  /*1d80*/  ISETP.NE.U32.AND P3, PT, RZ, UR10, PT ;  /* 0x0000000aff007c0c */ /* 0x000fe2000bf65070 */
[----:B------:R-:W-:-:S04]  /*1d90*/  UIADD3 UR10, UP1, UPT, UR10, UR22, URZ ;  /* 0x000000160a0a7290 */ /* 0x000fc8000ff3e0ff */
[----:B------:R-:W-:-:S10]  /*1da0*/  DADD R10, -RZ, -R28 ;  /* 0x00000000ff0a7229 */ /* 0x000fd4000000091c */
        /* <DEDUP_REMOVED lines=15> */
[----:B------:R-:W0:Y:S01]  /*1ea0*/  F2I.S64.F64.TRUNC R10, R10 ;  /* 0x0000000a000a7311 */ /* 0x000e22000030d900 */
[----:B------:R-:W-:Y:S01]  /*1eb0*/  IMAD.X R9, RZ, RZ, R9, P0 ;  /* 0x000000ffff097224 */ /* 0x000fe200000e0609 */
[----:B------:R-:W-:-:S04]  /*1ec0*/  ISETP.NE.U32.AND P0, PT, R8, RZ, PT ;  /* 0x000000ff0800720c */ /* 0x000fc80003f05070 */
[----:B------:R-:W-:Y:S01]  /*1ed0*/  ISETP.NE.AND.EX P0, PT, R9, RZ, PT, P0 ;  /* 0x000000ff0900720c */ /* 0x000fe20003f05300 */
[----:B0-----:R1:W-:-:S12]  /*1ee0*/  STG.E.64 desc[UR14][R12.64], R10 ;  /* 0x0000000a0c007986 */ /* 0x0013d8000c101b0e */
[----:B------:R-:W-:Y:S05]  /*1ef0*/  @P0 BRA `(.L_x_121) ;  /* 0xfffffffc00500947 */ /* 0x000fea000383ffff */
.L_x_119:
        /* <DEDUP_REMOVED lines=26> */
.L_x_126:
[-C--:B------:R-:W-:Y:S01]  /*20a0*/  IMAD R10, R9, R2.reuse, RZ ;  /* 0x00000002090a7224 */ /* 0x080fe200078e02ff */
[----:B0-----:R-:W0:Y:S01]  /*20b0*/  LDC.64 R24, c[0x0][0x388] ;  /* 0x0000e200ff187b82 */ /* 0x001e220000000a00 */
[C---:B------:R-:W-:Y:S01]  /*20c0*/  IMAD.WIDE.U32 R18, R4.reuse, R2, UR4 ;  /* 0x0000000404127e25 */ /* 0x040fe2000f8e0002 */
[----:B------:R-:W-:Y:S01]  /*20d0*/  DADD R28, -RZ, |R14| ;  /* 0x00000000ff1c7229 */ /* 0x000fe2000000050e */
[----:B------:R-:W-:Y:S01]  /*20e0*/  BSSY.RECONVERGENT B0, `(.L_x_122) ;  /* 0x0000015000007945 */ /* 0x000fe20003800200 */
[----:B------:R-:W-:Y:S01]  /*20f0*/  ISETP.GE.AND P0, PT, R15, RZ, PT ;  /* 0x000000ff0f00720c */ /* 0x000fe20003f06270 */
[----:B------:R-:W-:Y:S01]  /*2100*/  IMAD R23, R4, R3, R10 ;  /* 0x0000000304177224 */ /* 0x000fe200078e020a */
[----:B------:R-:W-:Y:S01]  /*2110*/  MOV R52, 0x2230 ;  /* 0x0000223000347802 */ /* 0x000fe20000000f00 */
[----:B------:R-:W-:Y:S02]  /*2120*/  IMAD.MOV.U32 R22, RZ, RZ, R18 ;  /* 0x000000ffff167224 */ /* 0x000fe400078e0012 */
[----:B------:R-:W-:-:S03]  /*2130*/  IMAD.IADD R23, R19, 0x1, R23 ;  /* 0x0000000113177824 */ /* 0x000fc600078e0217 */
[----:B------:R-:W-:Y:S01]  /*2140*/  IMAD.MOV.U32 R51, RZ, RZ, R29 ;  /* 0x000000ffff337224 */ /* 0x000fe200078e001d */
[----:B------:R-:W1:Y:S01]  /*2150*/  I2F.F64.S64 R44, R22 ;  /* 0x00000016002c7312 */ /* 0x000e620000301c00 */
        /* <DEDUP_REMOVED lines=14> */
.L_x_122:
[----:B------:R-:W-:Y:S01]  /*2240*/  IMAD.MOV.U32 R28, RZ, RZ, R30 ;  /* 0x000000ffff1c7224 */ /* 0x000fe200078e001e */
[----:B------:R-:W-:Y:S01]  /*2250*/  ISETP.NE.U32.AND P3, PT, R18, RZ, PT ;  /* 0x000000ff1200720c */ /* 0x000fe20003f65070 */
[----:B------:R-:W-:Y:S01]  /*2260*/  BSSY.RECONVERGENT B0, `(.L_x_123) ;  /* 0x000001c000007945 */ /* 0x000fe20003800200 */
[----:B------:R-:W-:Y:S02]  /*2270*/  IADD3 R16, P4, PT, R20, UR4, RZ ;  /* 0x0000000414107c10 */ /* 0x000fe4000ff9e0ff */
[----:B------:R-:W-:Y:S01]  /*2280*/  MOV R52, 0x2420 ;  /* 0x0000242000347802 */ /* 0x000fe20000000f00 */
[----:B------:R-:W-:Y:S01]  /*2290*/  DADD R26, -RZ, -R28 ;  /* 0x00000000ff1a7229 */ /* 0x000fe2000000091c */
[----:B------:R-:W-:-:S04]  /*22a0*/  IADD3.X R17, PT, PT, R8, UR5, RZ, P4, !PT ;  /* 0x0000000508117c10 */ /* 0x000fc8000a7fe4ff */
[----:B------:R-:W0:Y:S05]  /*22b0*/  I2F.F64.S64 R44, R16 ;  /* 0x00000010002c7312 */ /* 0x000e2a0000301c00 */
[-C--:B------:R-:W-:Y:S02]  /*22c0*/  FSEL R19, R26, R30.reuse, !P2 ;  /* 0x0000001e1a137208 */ /* 0x080fe40005000000 */
[----:B------:R-:W-:Y:S02]  /*22d0*/  FSEL R10, R27, R29, !P2 ;  /* 0x0000001d1b0a7208 */ /* 0x000fe40005000000 */
[----:B------:R-:W-:Y:S02]  /*22e0*/  ISETP.NE.AND.EX P2, PT, R23, RZ, PT, P3 ;  /* 0x000000ff1700720c */ /* 0x000fe40003f45330 */
[----:B------:R-:W-:-:S02]  /*22f0*/  FSEL R18, R19, R30, !P0 ;  /* 0x0000001e13127208 */ /* 0x000fc40004000000 */
[----:B------:R-:W-:Y:S01]  /*2300*/  FSEL R10, R10, R29, !P0 ;  /* 0x0000001d0a0a7208 */ /* 0x000fe20004000000 */
[----:B------:R-:W-:Y:S01]  /*2310*/  DADD R28, -RZ, |R14| ;  /* 0x00000000ff1c7229 */ /* 0x000fe2000000050e */
[----:B------:R-:W-:Y:S01]  /*2320*/  FSEL R18, R18, RZ, P2 ;  /* 0x000000ff12127208 */ /* 0x000fe20001000000 */
[----:B0-----:R-:W-:Y:S01]  /*2330*/  IMAD.MOV.U32 R50, RZ, RZ, R44 ;  /* 0x000000ffff327224 */ /* 0x001fe200078e002c */
[----:B------:R-:W-:Y:S02]  /*2340*/  FSEL R10, R10, 1.875, P2 ;  /* 0x3ff000000a0a7808 */ /* 0x000fe40001000000 */
[----:B------:R-:W-:Y:S02]  /*2350*/  FSEL R18, R18, RZ, P1 ;  /* 0x000000ff12127208 */ /* 0x000fe40000800000 */
[----:B------:R-:W-:Y:S02]  /*2360*/  FSEL R19, R10, 1.875, P1 ;  /* 0x3ff000000a137808 */ /* 0x000fe40000800000 */
[----:B------:R-:W-:Y:S01]  /*2370*/  SHF.R.U32.HI R10, RZ, 0x14, R45 ;  /* 0x00000014ff0a7819 */ /* 0x000fe2000001162d */
[----:B------:R-:W-:-:S03]  /*2380*/  IMAD.MOV.U32 R51, RZ, RZ, R29 ;  /* 0x000000ffff337224 */ /* 0x000fc600078e001d */
[----:B------:R-:W0:Y:S01]  /*2390*/  F2I.S64.F64.TRUNC R18, R18 ;  /* 0x0000001200127311 */ /* 0x000e22000030d900 */
[----:B------:R-:W-:-:S05]  /*23a0*/  LOP3.LUT R10, R10, 0x7ff, RZ, 0xc0, !PT ;  /* 0x000007ff0a0a7812 */ /* 0x000fca00078ec0ff */
[----:B------:R-:W-:-:S05]  /*23b0*/  VIADD R23, R10, 0xfffffc0c ;  /* 0xfffffc0c0a177836 */ /* 0x000fca0000000000 */
[CC--:B------:R-:W-:Y:S02]  /*23c0*/  SHF.L.U32 R10, R44.reuse, R23.reuse, RZ ;  /* 0x000000172c0a7219 */ /* 0x0c0fe400000006ff */
[----:B------:R-:W-:Y:S01]  /*23d0*/  SHF.L.U64.HI R23, R44, R23, R45 ;  /* 0x000000172c177219 */ /* 0x000fe2000001022d */
[----:B0-----:R0:W-:Y:S01]  /*23e0*/  STG.E.64 desc[UR14][R24.64+-0x10], R18 ;  /* 0xfffff01218007986 */ /* 0x0011e2000c101b0e */
[----:B------:R-:W-:-:S04]  /*23f0*/  ISETP.NE.U32.AND P2, PT, R10, RZ, PT ;  /* 0x000000ff0a00720c */ /* 0x000fc80003f45070 */
[----:B------:R-:W-:-:S13]  /*2400*/  ISETP.NE.AND.EX P2, PT, R23, -0x80000000, PT, P2 ;  /* 0x800000001700780c */ /* 0x000fda0003f45320 */
[----:B0-----:R-:W-:Y:S05]  /*2410*/  CALL.REL.NOINC `($logspace_i64_vec4$__internal_accurate_pow) ;  /* 0x0000000400747944 */ /* 0x001fea0003c00000 */
[----:B------:R-:W-:Y:S05]  /*2420*/  BSYNC.RECONVERGENT B0 ;  /* 0x0000000000007941 */ /* 0x000fea0003800200 */
.L_x_123:
[----:B------:R-:W-:Y:S01]  /*2430*/  IMAD.MOV.U32 R28, RZ, RZ, R30 ;  /* 0x000000ffff1c7224 */ /* 0x000fe200078e001e */
[----:B------:R-:W-:Y:S01]  /*2440*/  ISETP.NE.U32.AND P3, PT, R16, RZ, PT ;  /* 0x000000ff1000720c */ /* 0x000fe20003f65070 */
[-C--:B------:R-:W-:Y:S01]  /*2450*/  IMAD R10, R13, R2.reuse, RZ ;  /* 0x000000020d0a7224 */ /* 0x080fe200078e02ff */
[----:B------:R-:W-:Y:S01]  /*2460*/  BSSY.RECONVERGENT B0, `(.L_x_124) ;  /* 0x000001e000007945 */ /* 0x000fe20003800200 */
[C---:B------:R-:W-:Y:S01]  /*2470*/  IMAD.WIDE.U32 R18, R7.reuse, R2, UR4 ;  /* 0x0000000407127e25 */ /* 0x040fe2000f8e0002 */
[----:B------:R-:W-:Y:S01]  /*2480*/  MOV R52, 0x2640 ;  /* 0x0000264000347802 */ /* 0x000fe20000000f00 */
[----:B------:R-:W-:Y:S02]  /*2490*/  DADD R22, -RZ, -R28 ;  /* 0x00000000ff167229 */ /* 0x000fe4000000091c */
[----:B------:R-:W-:-:S08]  /*24a0*/  IMAD R31, R7, R3, R10 ;  /* 0x00000003071f7224 */ /* 0x000fd000078e020a */
[-C--:B------:R-:W-:Y:S01]  /*24b0*/  FSEL R27, R22, R30.reuse, !P2 ;  /* 0x0000001e161b7208 */ /* 0x080fe20005000000 */
[----:B------:R-:W-:Y:S01]  /*24c0*/  IMAD.MOV.U32 R22, RZ, RZ, R18 ;  /* 0x000000ffff167224 */ /* 0x000fe200078e0012 */
[-C--:B------:R-:W-:Y:S01]  /*24d0*/  FSEL R10, R23, R29.reuse, !P2 ;  /* 0x0000001d170a7208 */ /* 0x080fe20005000000 */
[----:B------:R-:W-:Y:S01]  /*24e0*/  IMAD.IADD R23, R19, 0x1, R31 ;  /* 0x0000000113177824 */ /* 0x000fe200078e021f */
[----:B------:R-:W-:Y:S02]  /*24f0*/  ISETP.NE.AND.EX P2, PT, R17, RZ, PT, P3 ;  /* 0x000000ff1100720c */ /* 0x000fe40003f45330 */
[----:B------:R-:W-:Y:S01]  /*2500*/  FSEL R16, R27, R30, !P0 ;  /* 0x0000001e1b107208 */ /* 0x000fe20004000000 */
[----:B------:R-:W0:Y:S01]  /*2510*/  I2F.F64.S64 R44, R22 ;  /* 0x00000016002c7312 */ /* 0x000e220000301c00 */
[----:B------:R-:W-:Y:S01]  /*2520*/  FSEL R10, R10, R29, !P0 ;  /* 0x0000001d0a0a7208 */ /* 0x000fe20004000000 */
[----:B------:R-:W-:Y:S01]  /*2530*/  DADD R28, -RZ, |R14| ;  /* 0x00000000ff1c7229 */ /* 0x000fe2000000050e */
[----:B------:R-:W-:-:S02]  /*2540*/  FSEL R16, R16, RZ, P2 ;  /* 0x000000ff10107208 */ /* 0x000fc40001000000 */
[----:B------:R-:W-:Y:S02]  /*2550*/  FSEL R10, R10, 1.875, P2 ;  /* 0x3ff000000a0a7808 */ /* 0x000fe40001000000 */
[----:B------:R-:W-:Y:S02]  /*2560*/  FSEL R16, R16, RZ, P1 ;  /* 0x000000ff10107208 */ /* 0x000fe40000800000 */
[----:B------:R-:W-:-:S03]  /*2570*/  FSEL R17, R10, 1.875, P1 ;  /* 0x3ff000000a117808 */ /* 0x000fc60000800000 */
[----:B------:R-:W-:-:S03]  /*2580*/  IMAD.MOV.U32 R51, RZ, RZ, R29 ;  /* 0x000000ffff337224 */ /* 0x000fc600078e001d */
[----:B------:R-:W1:Y:S01]  /*2590*/  F2I.S64.F64.TRUNC R16, R16 ;  /* 0x0000001000107311 */ /* 0x000e62000030d900 */
        /* <DEDUP_REMOVED lines=9> */
[----:B0-----:R-:W-:Y:S05]  /*2630*/  CALL.REL.NOINC `($logspace_i64_vec4$__internal_accurate_pow) ;  /* 0x0000000000ec7944 */ /* 0x001fea0003c00000 */
[----:B------:R-:W-:Y:S05]  /*2640*/  BSYNC.RECONVERGENT B0 ;  /* 0x0000000000007941 */ /* 0x000fea0003800200 */
.L_x_124:
[----:B------:R-:W-:Y:S01]  /*2650*/  IMAD.MOV.U32 R28, RZ, RZ, R30 ;  /* 0x000000ffff1c7224 */ /* 0x000fe200078e001e */
[----:B------:R-:W-:Y:S01]  /*2660*/  ISETP.NE.U32.AND P3, PT, R18, RZ, PT ;  /* 0x000000ff1200720c */ /* 0x000fe20003f65070 */
[-C--:B------:R-:W-:Y:S01]  /*2670*/  IMAD R10, R11, R2.reuse, RZ ;  /* 0x000000020b0a7224 */ /* 0x080fe200078e02ff */
[----:B------:R-:W-:Y:S01]  /*2680*/  BSSY.RECONVERGENT B0, `(.L_x_125) ;  /* 0x000001e000007945 */ /* 0x000fe20003800200 */
[C---:B------:R-:W-:Y:S01]  /*2690*/  IMAD.WIDE.U32 R16, R6.reuse, R2, UR4 ;  /* 0x0000000406107e25 */ /* 0x040fe2000f8e0002 */
[----:B------:R-:W-:Y:S01]  /*26a0*/  MOV R52, 0x2860 ;  /* 0x0000286000347802 */ /* 0x000fe20000000f00 */
[----:B------:R-:W-:Y:S02]  /*26b0*/  DADD R26, -RZ, -R28 ;  /* 0x00000000ff1a7229 */ /* 0x000fe4000000091c */
[----:B------:R-:W-:Y:S02]  /*26c0*/  IMAD R19, R6, R3, R10 ;  /* 0x0000000306137224 */ /* 0x000fe400078e020a */
[----:B------:R-:W-:-:S02]  /*26d0*/  IMAD.MOV.U32 R18, RZ, RZ, R16 ;  /* 0x000000ffff127224 */ /* 0x000fc400078e0010 */
[----:B------:R-:W-:-:S04]  /*26e0*/  IMAD.IADD R19, R17, 0x1, R19 ;  /* 0x0000000111137824 */ /* 0x000fc800078e0213 */
[-C--:B------:R-:W-:Y:S01]  /*26f0*/  FSEL R31, R26, R30.reuse, !P2 ;  /* 0x0000001e1a1f7208 */ /* 0x080fe20005000000 */
[----:B------:R-:W0:Y:S01]  /*2700*/  I2F.F64.S64 R44, R18 ;  /* 0x00000012002c7312 */ /* 0x000e220000301c00 */
[-C--:B------:R-:W-:Y:S02]  /*2710*/  FSEL R10, R27, R29.reuse, !P2 ;  /* 0x0000001d1b0a7208 */ /* 0x080fe40005000000 */
[----:B------:R-:W-:Y:S02]  /*2720*/  ISETP.NE.AND.EX P2, PT, R23, RZ, PT, P3 ;  /* 0x000000ff1700720c */ /* 0x000fe40003f45330 */
[----:B------:R-:W-:Y:S02]  /*2730*/  FSEL R22, R31, R30, !P0 ;  /* 0x0000001e1f167208 */ /* 0x000fe40004000000 */
[----:B------:R-:W-:Y:S01]  /*2740*/  FSEL R10, R10, R29, !P0 ;  /* 0x0000001d0a0a7208 */ /* 0x000fe20004000000 */
[----:B------:R-:W-:Y:S01]  /*2750*/  DADD R28, -RZ, |R14| ;  /* 0x00000000ff1c7229 */ /* 0x000fe2000000050e */
[----:B------:R-:W-:-:S02]  /*2760*/  FSEL R22, R22, RZ, P2 ;  /* 0x000000ff16167208 */ /* 0x000fc40001000000 */
[----:B------:R-:W-:Y:S02]  /*2770*/  FSEL R10, R10, 1.875, P2 ;  /* 0x3ff000000a0a7808 */ /* 0x000fe40001000000 */
[----:B------:R-:W-:Y:S02]  /*2780*/  FSEL R22, R22, RZ, P1 ;  /* 0x000000ff16167208 */ /* 0x000fe40000800000 */
[----:B------:R-:W-:Y:S01]  /*2790*/  FSEL R23, R10, 1.875, P1 ;  /* 0x3ff000000a177808 */ /* 0x000fe20000800000 */
[----:B0-----:R-:W-:Y:S01]  /*27a0*/  IMAD.MOV.U32 R50, RZ, RZ, R44 ;  /* 0x000000ffff327224 */ /* 0x001fe200078e002c */
        /* <DEDUP_REMOVED lines=12> */
.L_x_125:
[----:B------:R-:W-:Y:S01]  /*2870*/  IMAD.MOV.U32 R28, RZ, RZ, R30 ;  /* 0x000000ffff1c7224 */ /* 0x000fe200078e001e */
[----:B------:R-:W-:Y:S01]  /*2880*/  ISETP.NE.U32.AND P3, PT, R16, RZ, PT ;  /* 0x000000ff1000720c */ /* 0x000fe20003f65070 */
[----:B------:R-:W-:-:S04]  /*2890*/  ULEA UR4, UP0, UR6, UR4, 0x2 ;  /* 0x0000000406047291 */ /* 0x000fc8000f8010ff */
[----:B------:R-:W-:Y:S01]  /*28a0*/  DADD R22, -RZ, -R28 ;  /* 0x00000000ff167229 */ /* 0x000fe2000000091c */
[----:B------:R-:W-:-:S09]  /*28b0*/  UIADD3.X UR5, UPT, UPT, UR5, UR8, URZ, UP0, !UPT ;  /* 0x0000000805057290 */ /* 0x000fd200087fe4ff */
        /* <DEDUP_REMOVED lines=11> */
[----:B------:R-:W0:Y:S01]  /*2970*/  F2I.S64.F64.TRUNC R16, R16 ;  /* 0x0000001000107311 */ /* 0x000e22000030d900 */
[----:B------:R-:W-:Y:S01]  /*2980*/  IMAD.X R0, RZ, RZ, R0, P0 ;  /* 0x000000ffff007224 */ /* 0x000fe200000e0600 */
[----:B------:R-:W-:Y:S01]  /*2990*/  ISETP.GE.U32.AND P0, PT, R5, UR10, PT ;  /* 0x0000000a05007c0c */ /* 0x000fe2000bf06070 */
[----:B------:R-:W-:-:S03]  /*29a0*/  IMAD.X R27, RZ, RZ, R25, P1 ;  /* 0x000000ffff1b7224 */ /* 0x000fc600008e0619 */
[----:B------:R-:W-:Y:S01]  /*29b0*/  ISETP.GE.U32.AND.EX P0, PT, R0, UR11, PT, P0 ;  /* 0x0000000b00007c0c */ /* 0x000fe2000bf06100 */
[----:B0-----:R0:W-:-:S12]  /*29c0*/  STG.E.64 desc[UR14][R24.64+0x8], R16 ;  /* 0x0000081018007986 */ /* 0x0011d8000c101b0e */
[----:B------:R-:W-:Y:S05]  /*29d0*/  @!P0 BRA `(.L_x_126) ;  /* 0xfffffff400b08947 */ /* 0x000fea000383ffff */
[----:B------:R-:W-:Y:S05]  /*29e0*/  EXIT ;  /* 0x000000000000794d */ /* 0x000fea0003800000 */
        .type           $logspace_i64_vec4$__internal_accurate_pow,@function
        .size           $logspace_i64_vec4$__internal_accurate_pow,(.L_x_373 - $logspace_i64_vec4$__internal_accurate_pow)
$logspace_i64_vec4$__internal_accurate_pow:
[----:B------:R-:W-:Y:S01]  /*29f0*/  ISETP.GT.U32.AND P5, PT, R51, 0xfffff, PT ;  /* 0x000fffff3300780c */ /* 0x000fe20003fa4070 */
[--C-:B------:R-:W-:Y:S01]  /*2a00*/  IMAD.MOV.U32 R29, RZ, RZ, R51.reuse ;  /* 0x000000ffff1d7224 */ /* 0x100fe200078e0033 */
[----:B------:R-:W-:Y:S01]  /*2a10*/  UMOV UR18, 0x7d2cafe2 ;  /* 0x7d2cafe200127882 */ /* 0x000fe20000000000 */
[----:B------:R-:W-:Y:S01]  /*2a20*/  UMOV UR19, 0x3eb0f5ff ;  /* 0x3eb0f5ff00137882 */ /* 0x000fe20000000000 */
[----:B------:R-:W-:Y:S01]  /*2a30*/  SHF.R.U32.HI R51, RZ, 0x14, R51 ;  /* 0x00000014ff337819 */ /* 0x000fe20000011633 */
[----:B------:R-:W-:Y:S01]  /*2a40*/  UMOV UR20, 0x3b39803f ;  /* 0x3b39803f00147882 */ /* 0x000fe20000000000 */
[----:B------:R-:W-:-:S07]  /*2a50*/  UMOV UR21, 0x3c7abc9e ;  /* 0x3c7abc9e00157882 */ /* 0x000fce0000000000 */
[----:B------:R-:W-:-:S10]  /*2a60*/  @!P5 DMUL R48, R28, 1.80143985094819840000e+16 ;  /* 0x435000001c30d828 */ /* 0x000fd40000000000 */
[----:B------:R-:W-:Y:S01]  /*2a70*/  @!P5 IMAD.MOV.U32 R29, RZ, RZ, R49 ;  /* 0x000000ffff1dd224 */ /* 0x000fe200078e0031 */
[----:B------:R-:W-:Y:S01]  /*2a80*/  @!P5 LEA.HI R51, R49, 0xffffffca, RZ, 0xc ;  /* 0xffffffca3133d811 */ /* 0x000fe200078f60ff */
        /* <DEDUP_REMOVED lines=64> */
[----:B------:R-:W-:-:S08]  /*2e90*/  DFMA R36, R34, R36, R42 ;  /* 0x000000242224722b */ /* 0x000fd0000000002a */
[----:B------:R-:W-:-:S08]  /*2ea0*/  DFMA R36, R40, R30, R36 ;  /* 0x0000001e2824722b */ /* 0x000fd00000000024 */
[----:B------:R-:W-:-:S08]  /*2eb0*/  DADD R30, R38, R36 ;  /* 0x00000000261e7229 */ /* 0x000fd00000000024 */
[--C-:B------:R-:W-:Y:S02]  /*2ec0*/  DADD R32, R46, R30.reuse ;  /* 0x000000002e207229 */ /* 0x100fe4000000001e */
[----:B------:R-:W-:-:S06]  /*2ed0*/  DADD R38, R38, -R30 ;  /* 0x0000000026267229 */ /* 0x000fcc000000081e */
[----:B------:R-:W-:Y:S02]  /*2ee0*/  DADD R46, R46, -R32 ;  /* 0x000000002e2e7229 */ /* 0x000fe40000000820 */
[----:B------:R-:W-:-:S06]  /*2ef0*/  DADD R38, R36, R38 ;  /* 0x0000000024267229 */ /* 0x000fcc0000000026 */
[----:B------:R-:W-:Y:S01]  /*2f00*/  DADD R46, R30, R46 ;  /* 0x000000001e2e7229 */ /* 0x000fe2000000002e */
[C---:B------:R-:W-:Y:S02]  /*2f10*/  VIADD R30, R51.reuse, 0xfffffc01 ;  /* 0xfffffc01331e7836 */ /* 0x040fe40000000000 */
[----:B------:R-:W-:Y:S02]  /*2f20*/  @P4 VIADD R30, R51, 0xfffffc02 ;  /* 0xfffffc02331e4836 */ /* 0x000fe40000000000 */
[----:B------:R-:W-:-:S03]  /*2f30*/  IMAD.MOV.U32 R31, RZ, RZ, 0x43300000 ;  /* 0x43300000ff1f7424 */ /* 0x000fc600078e00ff */
[----:B------:R-:W-:Y:S01]  /*2f40*/  DADD R38, R38, R46 ;  /* 0x0000000026267229 */ /* 0x000fe2000000002e */
[----:B------:R-:W-:Y:S01]  /*2f50*/  LOP3.LUT R30, R30, 0x80000000, RZ, 0x3c, !PT ;  /* 0x800000001e1e7812 */ /* 0x000fe200078e3cff */
[----:B------:R-:W-:-:S05]  /*2f60*/  IMAD.MOV.U32 R51, RZ, RZ, R45 ;  /* 0x000000ffff337224 */ /* 0x000fca00078e002d */
[----:B------:R-:W-:Y:S01]  /*2f70*/  DADD R34, R30, -UR18 ;  /* 0x800000121e227e29 */ /* 0x000fe20008000000 */
[----:B------:R-:W-:Y:S01]  /*2f80*/  UMOV UR18, 0xfefa39ef ;  /* 0xfefa39ef00127882 */ /* 0x000fe20000000000 */
[----:B------:R-:W-:Y:S01]  /*2f90*/  DADD R28, R28, R38 ;  /* 0x000000001c1c7229 */ /* 0x000fe20000000026 */
[----:B------:R-:W-:-:S07]  /*2fa0*/  UMOV UR19, 0x3fe62e42 ;  /* 0x3fe62e4200137882 */ /* 0x000fce0000000000 */
[----:B------:R-:W-:-:S08]  /*2fb0*/  DADD R36, R32, R28 ;  /* 0x0000000020247229 */ /* 0x000fd0000000001c */
        /* <DEDUP_REMOVED lines=75> */
.L_x_127:
[----:B------:R-:W-:Y:S01]  /*3470*/  DFMA R32, R32, R34, R34 ;  /* 0x000000222020722b */ /* 0x000fe20000000022 */
[----:B------:R-:W-:Y:S01]  /*3480*/  IMAD.MOV.U32 R53, RZ, RZ, 0x0 ;  /* 0x00000000ff357424 */ /* 0x000fe200078e00ff */
[----:B------:R-:W-:-:S08]  /*3490*/  DSETP.NEU.AND P4, PT, |R34|, +INF , PT ;  /* 0x7ff000002200742a */ /* 0x000fd00003f8d200 */
[----:B------:R-:W-:Y:S02]  /*34a0*/  FSEL R30, R34, R32, !P4 ;  /* 0x00000020221e7208 */ /* 0x000fe40006000000 */
[----:B------:R-:W-:Y:S01]  /*34b0*/  FSEL R29, R35, R33, !P4 ;  /* 0x00000021231d7208 */ /* 0x000fe20006000000 */
[----:B------:R-:W-:Y:S06]  /*34c0*/  RET.REL.NODEC R52 `(logspace_i64_vec4) ;  /* 0xffffffc834cc7950 */ /* 0x000fec0003c3ffff */
.L_x_128:
        /* <DEDUP_REMOVED lines=11> */
.L_x_373:


//--------------------- .text.logspace_i32_vec4   --------------------------
	.section	.text.logspace_i32_vec4,"ax",@progbits
	.align	128
        .global         logspace_i32_vec4
        .type           logspace_i32_vec4,@function
        .size           logspace_i32_vec4,(.L_x_380 - logspace_i32_vec4)
        .other          logspace_i32_vec4,@"STO_CUDA_ENTRY STV_DEFAULT"
logspace_i32_vec4:
.text.logspace_i32_vec4:
        /* <DEDUP_REMOVED lines=8> */
[----:B-1----:R-:W-:-:S02]  /*0080*/  USHF.R.U64 UR6, UR6, 0x2, UR7 ;  /* 0x0000000206067899 */ /* 0x002fc40008001207 */
[----:B------:R-:W-:Y:S01]  /*0090*/  USHF.R.U32.HI UR7, URZ, 0x2, UR7 ;  /* 0x00000002ff077899 */ /* 0x000fe20008011607 */
[----:B0-----:R-:W-:-:S05]  /*00a0*/  IMAD R0, R2, UR4, R3 ;  /* 0x0000000402007c24 */ /* 0x001fca000f8e0203 */
[----:B------:R-:W-:Y:S02]  /*00b0*/  IMAD.U32 R3, RZ, RZ, UR7 ;  /* 0x00000007ff037e24 */ /* 0x000fe4000f8e00ff */
[----:B---3--:R-:W-:Y:S01]  /*00c0*/  IMAD R2, R2, UR5, RZ ;  /* 0x0000000502027c24 */ /* 0x008fe2000f8e02ff */
[----:B------:R-:W-:-:S04]  /*00d0*/  ISETP.LT.U32.AND P0, PT, R0, UR6, PT ;  /* 0x0000000600007c0c */ /* 0x000fc8000bf01070 */
[----:B------:R-:W-:-:S13]  /*00e0*/  ISETP.GT.U32.AND.EX P0, PT, R3, RZ, PT, P0 ;  /* 0x000000ff0300720c */ /* 0x000fda0003f04100 */
[----:B--2---:R-:W-:Y:S05]  /*00f0*/  @!P0 BRA `(.L_x_130) ;  /* 0x0000001000888947 */ /* 0x004fea0003800000 */
[----:B------:R-:W0:Y:S01]  /*0100*/  LDC.64 R8, c[0x0][0x388] ;  /* 0x0000e200ff087b82 */ /* 0x000e220000000a00 */
[----:B------:R-:W-:Y:S01]  /*0110*/  HFMA2 R12, -RZ, RZ, 0.771484375, 0.21533203125 ;  /* 0x3a2c32e4ff0c7431 */ /* 0x000fe200000001ff */
[----:B------:R-:W1:Y:S01]  /*0120*/  LDCU UR5, c[0x0][0x390] ;  /* 0x00007200ff0577ac */ /* 0x000e620008000800 */
[----:B------:R-:W2:Y:S01]  /*0130*/  LDCU UR10, c[0x0][0x38c] ;  /* 0x00007180ff0a77ac */ /* 0x000ea20008000800 */
[----:B-1----:R-:W-:Y:S02]  /*0140*/  USHF.R.S32.HI UR4, URZ, 0x1f, UR5 ;  /* 0x0000001fff047899 */ /* 0x002fe40008011405 */
[----:B------:R-:W-:Y:S02]  /*0150*/  IMAD.U32 R16, RZ, RZ, UR5 ;  /* 0x00000005ff107e24 */ /* 0x000fe4000f8e00ff */
[----:B------:R-:W-:Y:S01]  /*0160*/  IMAD.WIDE.U32 R18, R2, UR5, RZ ;  /* 0x0000000502127c25 */ /* 0x000fe2000f8e00ff */
[----:B0-----:R-:W-:Y:S02]  /*0170*/  I2FP.F32.S32 R3, R8 ;  /* 0x0000000800037245 */ /* 0x001fe40000201400 */
[----:B------:R-:W-:Y:S01]  /*0180*/  ISETP.NE.AND P2, PT, R8, 0x1, PT ;  /* 0x000000010800780c */ /* 0x000fe20003f45270 */
[----:B------:R-:W-:Y:S01]  /*0190*/  IMAD.WIDE.U32 R20, R0, UR5, RZ ;  /* 0x0000000500147c25 */ /* 0x000fe2000f8e00ff */
[----:B------:R-:W-:-:S03]  /*01a0*/  FSETP.GEU.AND P0, PT, |R3|, 1.175494350822287508e-38, PT ;  /* 0x008000000300780b */ /* 0x000fc60003f0e200 */
[C---:B------:R-:W-:Y:S01]  /*01b0*/  FMUL R4, |R3|.reuse, 16777216 ;  /* 0x4b80000003047820 */ /* 0x040fe20000400200 */
[----:B------:R-:W-:Y:S01]  /*01c0*/  MOV R17, UR4 ;  /* 0x0000000400117c02 */ /* 0x000fe20008000f00 */
[----:B------:R-:W-:Y:S02]  /*01d0*/  IMAD R27, R2, UR4, RZ ;  /* 0x00000004021b7c24 */ /* 0x000fe4000f8e02ff */
[----:B------:R-:W-:Y:S01]  /*01e0*/  FADD R14, R3, R3 ;  /* 0x00000003030e7221 */ /* 0x000fe20000000000 */
[----:B------:R-:W-:Y:S01]  /*01f0*/  IMAD R35, R0, UR4, RZ ;  /* 0x0000000400237c24 */ /* 0x000fe2000f8e02ff */
[----:B------:R-:W-:Y:S01]  /*0200*/  FSEL R4, R4, |R3|, !P0 ;  /* 0x4000000304047208 */ /* 0x000fe20004000000 */
[----:B------:R-:W-:Y:S02]  /*0210*/  IMAD.IADD R27, R19, 0x1, R27 ;  /* 0x00000001131b7824 */ /* 0x000fe400078e021b */
[----:B--2---:R-:W-:Y:S02]  /*0220*/  IMAD.U32 R29, RZ, RZ, UR10 ;  /* 0x0000000aff1d7e24 */ /* 0x004fe4000f8e00ff */
[----:B------:R-:W-:Y:S01]  /*0230*/  VIADD R5, R4, 0xc0cafb0d ;  /* 0xc0cafb0d04057836 */ /* 0x000fe20000000000 */
[----:B------:R-:W-:-:S04]  /*0240*/  SHF.L.U64.HI R32, R18, 0x2, R27 ;  /* 0x0000000212207819 */ /* 0x000fc8000001021b */
        /* <DEDUP_REMOVED lines=10> */
[----:B------:R-:W-:Y:S02]  /*02f0*/  ISETP.EQ.OR P0, PT, R8, RZ, !P0 ;  /* 0x000000ff0800720c */ /* 0x000fe40004702670 */
[----:B------:R-:W-:Y:S01]  /*0300*/  SHF.R.U32.HI R8, RZ, 0x1e, R0 ;  /* 0x0000001eff087819 */ /* 0x000fe20000011600 */
        /* <DEDUP_REMOVED lines=11> */
[C---:B------:R-:W-:Y:S01]  /*03c0*/  FFMA R10, R5.reuse, R10, 0.12022458761930465698 ;  /* 0x3df6384f050a7423 */ /* 0x040fe2000000000a */
[----:B------:R-:W-:Y:S02]  /*03d0*/  SHF.R.S32.HI R7, RZ, 0x1f, R9 ;  /* 0x0000001fff077819 */ /* 0x000fe40000011409 */
[----:B------:R-:W-:Y:S01]  /*03e0*/  FFMA R4, R6, 1.4426950216293334961, R13 ;  /* 0x3fb8aa3b06047823 */ /* 0x000fe2000000000d */
[----:B------:R-:W-:Y:S01]  /*03f0*/  FMUL R10, R5, R10 ;  /* 0x0000000a050a7220 */ /* 0x000fe20000400000 */
[----:B------:R-:W0:Y:S02]  /*0400*/  LDC.64 R12, c[0x0][0x380] ;  /* 0x0000e000ff0c7b82 */ /* 0x000e240000000a00 */
[----:B------:R-:W-:Y:S01]  /*0410*/  FFMA R5, R11, 1.9251366722983220825e-08, R4 ;  /* 0x32a55e340b057823 */ /* 0x000fe20000000004 */
[----:B------:R-:W-:-:S04]  /*0420*/  FMUL R4, R10, 3 ;  /* 0x404000000a047820 */ /* 0x000fc80000400000 */
[----:B------:R-:W-:-:S04]  /*0430*/  FFMA R4, R6, R4, R5 ;  /* 0x0000000406047223 */ /* 0x000fc80000000005 */
[----:B------:R-:W-:Y:S01]  /*0440*/  FFMA R10, R11, R10, R4 ;  /* 0x0000000a0b0a7223 */ /* 0x000fe20000000004 */
[----:B------:R-:W-:-:S03]  /*0450*/  IMAD.SHL.U32 R11, R0, 0x4, RZ ;  /* 0x00000004000b7824 */ /* 0x000fc600078e00ff */
[----:B------:R-:W-:Y:S01]  /*0460*/  FADD R4, R15, R10 ;  /* 0x0000000a0f047221 */ /* 0x000fe20000000000 */
[C---:B------:R-:W-:Y:S01]  /*0470*/  IMAD R9, R11.reuse, UR4, RZ ;  /* 0x000000040b097c24 */ /* 0x040fe2000f8e02ff */
[C---:B------:R-:W-:Y:S01]  /*0480*/  LOP3.LUT R22, R11.reuse, 0x2, RZ, 0xfc, !PT ;  /* 0x000000020b167812 */ /* 0x040fe200078efcff */
[C---:B------:R-:W-:Y:S01]  /*0490*/  IMAD.WIDE.U32 R16, R11.reuse, UR5, R16 ;  /* 0x000000050b107c25 */ /* 0x040fe2000f8e0010 */
[----:B------:R-:W-:-:S03]  /*04a0*/  LOP3.LUT R11, R11, 0x3, RZ, 0xfc, !PT ;  /* 0x000000030b0b7812 */ /* 0x000fc600078efcff */
[----:B------:R-:W-:Y:S01]  /*04b0*/  FADD R5, -R15, R4 ;  /* 0x000000040f057221 */ /* 0x000fe20000000100 */
[C---:B------:R-:W-:Y:S02]  /*04c0*/  IMAD R9, R8.reuse, UR5, R9 ;  /* 0x0000000508097c24 */ /* 0x040fe4000f8e0209 */
[----:B------:R-:W-:Y:S01]  /*04d0*/  IMAD R8, R8, UR5, RZ ;  /* 0x0000000508087c24 */ /* 0x000fe2000f8e02ff */
[----:B0-----:R-:W-:Y:S01]  /*04e0*/  LEA R6, P1, R0, R12, 0x4 ;  /* 0x0000000c00067211 */ /* 0x001fe200078220ff */
[----:B------:R-:W-:-:S04]  /*04f0*/  IMAD.WIDE.U32 R24, R11, UR5, RZ ;  /* 0x000000050b187c25 */ /* 0x000fc8000f8e00ff */
[----:B------:R-:W-:Y:S01]  /*0500*/  FADD R5, R10, -R5 ;  /* 0x800000050a057221 */ /* 0x000fe20000000000 */
[----:B------:R-:W-:Y:S01]  /*0510*/  IADD3 R36, PT, PT, R17, R9, RZ ;  /* 0x0000000911247210 */ /* 0x000fe20007ffe0ff */
[--C-:B------:R-:W-:Y:S01]  /*0520*/  IMAD R31, R22, UR4, R8.reuse ;  /* 0x00000004161f7c24 */ /* 0x100fe2000f8e0208 */
[----:B------:R-:W-:Y:S01]  /*0530*/  LEA.HI.X R13, R0, R13, RZ, 0x4, P1 ;  /* 0x0000000d000d7211 */ /* 0x000fe200008f24ff */
[----:B------:R-:W-:Y:S01]  /*0540*/  IMAD R33, R11, UR4, R8 ;  /* 0x000000040b217c24 */ /* 0x000fe2000f8e0208 */
[----:B------:R-:W-:Y:S01]  /*0550*/  IADD3 R11, PT, PT, R21, R35, RZ ;  /* 0x00000023150b7210 */ /* 0x000fe20007ffe0ff */
[----:B------:R-:W-:-:S03]  /*0560*/  IMAD.WIDE.U32 R22, R22, UR5, RZ ;  /* 0x0000000516167c25 */ /* 0x000fc6000f8e00ff */
[----:B------:R-:W-:Y:S01]  /*0570*/  SHF.L.U64.HI R34, R20, 0x2, R11 ;  /* 0x0000000214227819 */ /* 0x000fe2000001020b */
[----:B------:R-:W-:Y:S01]  /*0580*/  IMAD.IADD R28, R23, 0x1, R31 ;  /* 0x00000001171c7824 */ /* 0x000fe200078e021f */
[----:B------:R-:W-:Y:S01]  /*0590*/  LOP3.LUT R31, R14, 0x7fffffff, RZ, 0xc0, !PT ;  /* 0x7fffffff0e1f7812 */ /* 0x000fe200078ec0ff */
[----:B------:R-:W-:Y:S02]  /*05a0*/  IMAD.MOV.U32 R15, RZ, RZ, R0 ;  /* 0x000000ffff0f7224 */ /* 0x000fe400078e0000 */
[----:B------:R-:W-:Y:S02]  /*05b0*/  IMAD.MOV.U32 R12, RZ, RZ, RZ ;  /* 0x000000ffff0c7224 */ /* 0x000fe400078e00ff */
[----:B------:R-:W-:-:S07]  /*05c0*/  IMAD.IADD R30, R25, 0x1, R33 ;  /* 0x00000001191e7824 */ /* 0x000fce00078e0221 */
.L_x_139:
[----:B0-----:R-:W-:Y:S01]  /*05d0*/  LEA R8, P1, R20, R29, 0x2 ;  /* 0x0000001d14087211 */ /* 0x001fe200078210ff */
[----:B------:R-:W-:Y:S04]  /*05e0*/  BSSY.RECONVERGENT B1, `(.L_x_131) ;  /* 0x0000030000017945 */ /* 0x000fe80003800200 */
[----:B------:R-:W-:Y:S01]  /*05f0*/  IMAD.X R9, R7, 0x1, R34, P1 ;  /* 0x0000000107097824 */ /* 0x000fe200008e0622 */
[----:B------:R-:W-:-:S03]  /*0600*/  ISETP.EQ.U32.AND P1, PT, R8, RZ, PT ;  /* 0x000000ff0800720c */ /* 0x000fc60003f22070 */
[----:B------:R-:W0:Y:S01]  /*0610*/  I2F.U64 R11, R8 ;  /* 0x00000008000b7312 */ /* 0x000e220000301000 */
[----:B------:R-:W-:Y:S01]  /*0620*/  ISETP.EQ.OR.EX P1, PT, R9, RZ, !P2, P1 ;  /* 0x000000ff0900720c */ /* 0x000fe20005722710 */
[----:B0-----:R-:W-:Y:S01]  /*0630*/  FMUL R27, R4, R11 ;  /* 0x0000000b041b7220 */ /* 0x001fe20000400000 */
[----:B------:R-:W-:-:S05]  /*0640*/  FMUL R9, R11, 0.5 ;  /* 0x3f0000000b097820 */ /* 0x000fca0000400000 */
[----:B------:R-:W0:Y:S01]  /*0650*/  FRND R26, R27 ;  /* 0x0000001b001a7307 */ /* 0x000e220000201000 */
[-C--:B------:R-:W-:Y:S01]  /*0660*/  FFMA R10, R4, R11.reuse, -R27 ;  /* 0x0000000b040a7223 */ /* 0x080fe2000000081b */
[C---:B------:R-:W-:Y:S02]  /*0670*/  FSETP.GT.AND P4, PT, |R27|.reuse, 152, PT ;  /* 0x431800001b00780b */ /* 0x040fe40003f84200 */
[----:B------:R-:W-:Y:S01]  /*0680*/  FSETP.GEU.AND P5, PT, R27, RZ, PT ;  /* 0x000000ff1b00720b */ /* 0x000fe20003fae000 */
[----:B------:R-:W-:-:S03]  /*0690*/  FFMA R10, R5, R11, R10 ;  /* 0x0000000b050a7223 */ /* 0x000fc6000000000a */
[----:B------:R-:W-:Y:S01]  /*06a0*/  FRND.TRUNC R9, R9 ;  /* 0x0000000900097307 */ /* 0x000fe2000020d000 */
[----:B0-----:R-:W-:Y:S01]  /*06b0*/  FADD R33, R27, -R26 ;  /* 0x8000001a1b217221 */ /* 0x001fe20000000000 */
[----:B------:R-:W-:-:S03]  /*06c0*/  FSETP.GT.AND P3, PT, R26, RZ, PT ;  /* 0x000000ff1a00720b */ /* 0x000fc60003f64000 */
[----:B------:R-:W-:Y:S01]  /*06d0*/  FADD R33, R10, R33 ;  /* 0x000000210a217221 */ /* 0x000fe20000000000 */
[----:B------:R-:W-:-:S04]  /*06e0*/  IMAD.MOV.U32 R10, RZ, RZ, 0x391fcb8e ;  /* 0x391fcb8eff0a7424 */ /* 0x000fc800078e00ff */
[----:B------:R-:W-:-:S04]  /*06f0*/  FFMA R35, R33, R10, 0.0013391353422775864601 ;  /* 0x3aaf85ed21237423 */ /* 0x000fc8000000000a */
[----:B------:R-:W-:-:S04]  /*0700*/  FFMA R8, R33, R35, 0.0096188392490148544312 ;  /* 0x3c1d985621087423 */ /* 0x000fc80000000023 */
[----:B------:R-:W-:-:S04]  /*0710*/  FFMA R8, R33, R8, 0.055503588169813156128 ;  /* 0x3d6357bb21087423 */ /* 0x000fc80000000008 */
[C---:B------:R-:W-:Y:S02]  /*0720*/  FFMA R26, R33.reuse, R8, 0.24022644758224487305 ;  /* 0x3e75fdec211a7423 */ /* 0x040fe40000000008 */
[----:B------:R-:W0:Y:S02]  /*0730*/  F2I.NTZ R8, R27 ;  /* 0x0000001b00087305 */ /* 0x000e240000203100 */
[----:B------:R-:W-:-:S04]  /*0740*/  FFMA R26, R33, R26, 0.69314718246459960938 ;  /* 0x3f317218211a7423 */ /* 0x000fc8000000001a */
[----:B------:R-:W-:Y:S01]  /*0750*/  FFMA R26, R33, R26, 1 ;  /* 0x3f800000211a7423 */ /* 0x000fe2000000001a */
[----:B------:R-:W-:-:S04]  /*0760*/  SEL R33, RZ, 0x83000000, P3 ;  /* 0x83000000ff217807 */ /* 0x000fc80001800000 */
[----:B0-----:R-:W-:Y:S01]  /*0770*/  LEA R35, R8, -R33, 0x17 ;  /* 0x8000002108237211 */ /* 0x001fe200078eb8ff */
[----:B------:R-:W-:Y:S02]  /*0780*/  VIADD R33, R33, 0x7f000000 ;  /* 0x7f00000021217836 */ /* 0x000fe40000000000 */
[----:B------:R-:W-:Y:S02]  /*0790*/  FADD R8, R9, R9 ;  /* 0x0000000909087221 */ /* 0x000fe40000000000 */
[----:B------:R-:W-:-:S04]  /*07a0*/  FMUL R26, R26, R33 ;  /* 0x000000211a1a7220 */ /* 0x000fc80000400000 */
[----:B------:R-:W-:Y:S01]  /*07b0*/  FMUL R35, R26, R35 ;  /* 0x000000231a237220 */ /* 0x000fe20000400000 */
[----:B------:R-:W-:Y:S01]  /*07c0*/  @P4 FSEL R35, RZ, +INF , !P5 ;  /* 0x7f800000ff234808 */ /* 0x000fe20006800000 */
[----:B------:R-:W-:Y:S01]  /*07d0*/  IMAD.MOV.U32 R26, RZ, RZ, 0x3f800000 ;  /* 0x3f800000ff1a7424 */ /* 0x000fe200078e00ff */
[----:B------:R-:W-:Y:S06]  /*07e0*/  @P1 BRA `(.L_x_132) ;  /* 0x00000000003c1947 */ /* 0x000fec0003800000 */
[----:B------:R-:W-:-:S04]  /*07f0*/  FSETP.NAN.AND P1, PT, |R11|, |R11|, PT ;  /* 0x4000000b0b00720b */ /* 0x000fc80003f28200 */
[----:B------:R-:W-:-:S13]  /*0800*/  FSETP.NUM.AND P1, PT, |R3|, |R3|, !P1 ;  /* 0x400000030300720b */ /* 0x000fda0004f27200 */
[----:B------:R-:W-:Y:S01]  /*0810*/  @!P1 FADD R26, R3, R11 ;  /* 0x0000000b031a9221 */ /* 0x000fe20000000000 */
[----:B------:R-:W-:Y:S06]  /*0820*/  @!P1 BRA `(.L_x_132) ;  /* 0x00000000002c9947 */ /* 0x000fec0003800000 */
[----:B------:R-:W-:-:S05]  /*0830*/  FADD R8, R11, -R8 ;  /* 0x800000080b087221 */ /* 0x000fca0000000000 */
[----:B------:R-:W-:-:S04]  /*0840*/  @P0 FSETP.NEU.AND P1, PT, |R8|, 1, PT ;  /* 0x3f8000000800080b */ /* 0x000fc80003f2d200 */
[----:B------:R-:W-:Y:S01]  /*0850*/  @P0 FSEL R26, R31, R14, P1 ;  /* 0x0000000e1f1a0208 */ /* 0x000fe20000800000 */
[----:B------:R-:W-:Y:S08]  /*0860*/  @P0 BRA `(.L_x_132) ;  /* 0x00000000001c0947 */ /* 0x000ff00003800000 */
[----:B------:R-:W0:Y:S01]  /*0870*/  LDC R9, c[0x0][0x388] ;  /* 0x0000e200ff097b82 */ /* 0x000e220000000800 */
[----:B------:R-:W-:-:S04]  /*0880*/  FSETP.NEU.AND P1, PT, |R11|, +INF , PT ;  /* 0x7f8000000b00780b */ /* 0x000fc80003f2d200 */
[----:B0-----:R-:W-:-:S04]  /*0890*/  ISETP.EQ.AND P1, PT, R9, -0x1, !P1 ;  /* 0xffffffff0900780c */ /* 0x001fc80004f22270 */
[----:B------:R-:W-:Y:S02]  /*08a0*/  ISETP.GT.OR P3, PT, R9, -0x1, P1 ;  /* 0xffffffff0900780c */ /* 0x000fe40000f64670 */
[----:B------:R-:W-:-:S11]  /*08b0*/  FSEL R26, R35, 1, !P1 ;  /* 0x3f800000231a7808 */ /* 0x000fd60004800000 */
[----:B------:R-:W-:-:S04]  /*08c0*/  @!P3 FSETP.NEU.AND P4, PT, |R8|, 1, PT ;  /* 0x3f8000000800b80b */ /* 0x000fc80003f8d200 */
[----:B------:R-:W-:-:S09]  /*08d0*/  @!P3 FSEL R26, R35, -R35, P4 ;  /* 0x80000023231ab208 */ /* 0x000fd20002000000 */
.L_x_132:
[----:B------:R-:W-:Y:S05]  /*08e0*/  BSYNC.RECONVERGENT B1 ;  /* 0x0000000000017941 */ /* 0x000fea0003800200 */
.L_x_131:
[----:B------:R-:W-:Y:S01]  /*08f0*/  IADD3 R8, P1, PT, R29, R16, RZ ;  /* 0x000000101d087210 */ /* 0x000fe20007f3e0ff */
[----:B------:R-:W-:Y:S03]  /*0900*/  BSSY.RECONVERGENT B1, `(.L_x_133) ;  /* 0x000002f000017945 */ /* 0x000fe60003800200 */
[----:B------:R-:W-:Y:S02]  /*0910*/  IADD3.X R9, PT, PT, R7, R36, RZ, P1, !PT ;  /* 0x0000002407097210 */ /* 0x000fe40000ffe4ff */
[----:B------:R-:W-:Y:S02]  /*0920*/  ISETP.EQ.U32.AND P1, PT, R8, RZ, PT ;  /* 0x000000ff0800720c */ /* 0x000fe40003f22070 */
[----:B------:R-:W0:Y:S02]  /*0930*/  I2F.U64 R11, R8 ;  /* 0x00000008000b7312 */ /* 0x000e240000301000 */
[----:B------:R-:W-:Y:S01]  /*0940*/  ISETP.EQ.OR.EX P1, PT, R9, RZ, !P2, P1 ;  /* 0x000000ff0900720c */ /* 0x000fe20005722710 */
[----:B0-----:R-:W-:-:S05]  /*0950*/  FMUL R27, R4, R11 ;  /* 0x0000000b041b7220 */ /* 0x001fca0000400000 */
[----:B------:R-:W0:Y:S01]  /*0960*/  FRND R35, R27 ;  /* 0x0000001b00237307 */ /* 0x000e220000201000 */
[-C--:B------:R-:W-:Y:S01]  /*0970*/  FFMA R33, R4, R11.reuse, -R27 ;  /* 0x0000000b04217223 */ /* 0x080fe2000000081b */
[C---:B------:R-:W-:Y:S02]  /*0980*/  FSETP.GT.AND P4, PT, |R27|.reuse, 152, PT ;  /* 0x431800001b00780b */ /* 0x040fe40003f84200 */
[----:B------:R-:W-:Y:S01]  /*0990*/  FSETP.GEU.AND P5, PT, R27, RZ, PT ;  /* 0x000000ff1b00720b */ /* 0x000fe20003fae000 */
[----:B------:R-:W-:-:S03]  /*09a0*/  FFMA R33, R5, R11, R33 ;  /* 0x0000000b05217223 */ /* 0x000fc60000000021 */
[----:B------:R1:W2:Y:S01]  /*09b0*/  F2I.NTZ R9, R27 ;  /* 0x0000001b00097305 */ /* 0x0002a20000203100 */
[----:B0-----:R-:W-:Y:S01]  /*09c0*/  FSETP.GT.AND P3, PT, R35, RZ, PT ;  /* 0x000000ff2300720b */ /* 0x001fe20003f64000 */
[----:B------:R-:W-:Y:S01]  /*09d0*/  FADD R35, R27, -R35 ;  /* 0x800000231b237221 */ /* 0x000fe20000000000 */
[----:B-1----:R-:W-:-:S03]  /*09e0*/  HFMA2 R27, -RZ, RZ, 1.875, 0 ;  /* 0x3f800000ff1b7431 */ /* 0x002fc600000001ff */
[----:B------:R-:W-:-:S04]  /*09f0*/  FADD R33, R33, R35 ;  /* 0x0000002321217221 */ /* 0x000fc80000000000 */
[----:B------:R-:W-:-:S04]  /*0a00*/  FFMA R35, R33, R10, 0.0013391353422775864601 ;  /* 0x3aaf85ed21237423 */ /* 0x000fc8000000000a */
[----:B------:R-:W-:-:S04]  /*0a10*/  FFMA R8, R33, R35, 0.0096188392490148544312 ;  /* 0x3c1d985621087423 */ /* 0x000fc80000000023 */
[----:B------:R-:W-:-:S04]  /*0a20*/  FFMA R8, R33, R8, 0.055503588169813156128 ;  /* 0x3d6357bb21087423 */ /* 0x000fc80000000008 */
[----:B------:R-:W-:-:S04]  /*0a30*/  FFMA R8, R33, R8, 0.24022644758224487305 ;  /* 0x3e75fdec21087423 */ /* 0x000fc80000000008 */
[----:B------:R-:W-:-:S04]  /*0a40*/  FFMA R8, R33, R8, 0.69314718246459960938 ;  /* 0x3f31721821087423 */ /* 0x000fc80000000008 */
[----:B------:R-:W-:Y:S01]  /*0a50*/  FFMA R8, R33, R8, 1 ;  /* 0x3f80000021087423 */ /* 0x000fe20000000008 */
[----:B------:R-:W-:-:S05]  /*0a60*/  SEL R33, RZ, 0x83000000, P3 ;  /* 0x83000000ff217807 */ /* 0x000fca0001800000 */
[----:B------:R-:W-:Y:S02]  /*0a70*/  VIADD R35, R33, 0x7f000000 ;  /* 0x7f00000021237836 */ /* 0x000fe40000000000 */
[----:B--2---:R-:W-:Y:S02]  /*0a80*/  IMAD R9, R9, 0x800000, -R33 ;  /* 0x0080000009097824 */ /* 0x004fe400078e0a21 */
[----:B------:R-:W-:Y:S01]  /*0a90*/  FMUL R35, R8, R35 ;  /* 0x0000002308237220 */ /* 0x000fe20000400000 */
[----:B------:R-:W-:-:S03]  /*0aa0*/  FMUL R8, R11, 0.5 ;  /* 0x3f0000000b087820 */ /* 0x000fc60000400000 */
[----:B------:R-:W-:Y:S01]  /*0ab0*/  FMUL R35, R35, R9 ;  /* 0x0000000923237220 */ /* 0x000fe20000400000 */
[----:B------:R-:W-:Y:S02]  /*0ac0*/  @P4 FSEL R35, RZ, +INF , !P5 ;  /* 0x7f800000ff234808 */ /* 0x000fe40006800000 */
[----:B------:R-:W0:Y:S02]  /*0ad0*/  FRND.TRUNC R8, R8 ;  /* 0x0000000800087307 */ /* 0x000e24000020d000 */
[----:B0-----:R-:W-:Y:S01]  /*0ae0*/  FADD R9, R8, R8 ;  /* 0x0000000808097221 */ /* 0x001fe20000000000 */
        /* <DEDUP_REMOVED lines=16> */
.L_x_134:
[----:B------:R-:W-:Y:S05]  /*0bf0*/  BSYNC.RECONVERGENT B1 ;  /* 0x0000000000017941 */ /* 0x000fea0003800200 */
.L_x_133:
[----:B------:R-:W-:Y:S01]  /*0c00*/  IADD3 R8, P1, PT, R29, R22, RZ ;  /* 0x000000161d087210 */ /* 0x000fe20007f3e0ff */
[----:B------:R-:W-:Y:S04]  /*0c10*/  BSSY.RECONVERGENT B1, `(.L_x_135) ;  /* 0x000002f000017945 */ /* 0x000fe80003800200 */
[----:B------:R-:W-:Y:S01]  /*0c20*/  IMAD.X R9, R7, 0x1, R28, P1 ;  /* 0x0000000107097824 */ /* 0x000fe200008e061c */
[----:B------:R-:W-:-:S03]  /*0c30*/  ISETP.EQ.U32.AND P1, PT, R8, RZ, PT ;  /* 0x000000ff0800720c */ /* 0x000fc60003f22070 */
[----:B------:R-:W0:Y:S01]  /*0c40*/  I2F.U64 R11, R8 ;  /* 0x00000008000b7312 */ /* 0x000e220000301000 */
[----:B------:R-:W-:Y:S01]  /*0c50*/  ISETP.EQ.OR.EX P1, PT, R9, RZ, !P2, P1 ;  /* 0x000000ff0900720c */ /* 0x000fe20005722710 */
[----:B0-----:R-:W-:-:S06]  /*0c60*/  FMUL R33, R4, R11 ;  /* 0x0000000b04217220 */ /* 0x001fcc0000400000 */
[----:B------:R-:W0:Y:S01]  /*0c70*/  FRND R37, R33 ;  /* 0x0000002100257307 */ /* 0x000e220000201000 */
[-C--:B------:R-:W-:Y:S01]  /*0c80*/  FFMA R35, R4, R11.reuse, -R33 ;  /* 0x0000000b04237223 */ /* 0x080fe20000000821 */
[C---:B------:R-:W-:Y:S02]  /*0c90*/  FSETP.GT.AND P4, PT, |R33|.reuse, 152, PT ;  /* 0x431800002100780b */ /* 0x040fe40003f84200 */
[----:B------:R-:W-:Y:S01]  /*0ca0*/  FSETP.GEU.AND P5, PT, R33, RZ, PT ;  /* 0x000000ff2100720b */ /* 0x000fe20003fae000 */
[----:B------:R-:W-:Y:S01]  /*0cb0*/  FFMA R35, R5, R11, R35 ;  /* 0x0000000b05237223 */ /* 0x000fe20000000023 */
[----:B0-----:R-:W-:Y:S01]  /*0cc0*/  FSETP.GT.AND P3, PT, R37, RZ, PT ;  /* 0x000000ff2500720b */ /* 0x001fe20003f64000 */
[----:B------:R-:W-:-:S03]  /*0cd0*/  FADD R37, R33, -R37 ;  /* 0x8000002521257221 */ /* 0x000fc60000000000 */
[----:B------:R-:W-:Y:S01]  /*0ce0*/  SEL R9, RZ, 0x83000000, P3 ;  /* 0x83000000ff097807 */ /* 0x000fe20001800000 */
[----:B------:R-:W-:-:S04]  /*0cf0*/  FADD R35, R35, R37 ;  /* 0x0000002523237221 */ /* 0x000fc80000000000 */
[----:B------:R-:W-:-:S04]  /*0d00*/  FFMA R37, R35, R10, 0.0013391353422775864601 ;  /* 0x3aaf85ed23257423 */ /* 0x000fc8000000000a */
[----:B------:R-:W-:Y:S01]  /*0d10*/  FFMA R8, R35, R37, 0.0096188392490148544312 ;  /* 0x3c1d985623087423 */ /* 0x000fe20000000025 */
[----:B------:R-:W-:-:S03]  /*0d20*/  VIADD R37, R9, 0x7f000000 ;  /* 0x7f00000009257836 */ /* 0x000fc60000000000 */
[----:B------:R-:W-:-:S04]  /*0d30*/  FFMA R8, R35, R8, 0.055503588169813156128 ;  /* 0x3d6357bb23087423 */ /* 0x000fc80000000008 */
[----:B------:R-:W-:-:S04]  /*0d40*/  FFMA R8, R35, R8, 0.24022644758224487305 ;  /* 0x3e75fdec23087423 */ /* 0x000fc80000000008 */
[----:B------:R-:W-:-:S04]  /*0d50*/  FFMA R8, R35, R8, 0.69314718246459960938 ;  /* 0x3f31721823087423 */ /* 0x000fc80000000008 */
[----:B------:R-:W-:Y:S02]  /*0d60*/  FFMA R35, R35, R8, 1 ;  /* 0x3f80000023237423 */ /* 0x000fe40000000008 */
[----:B------:R0:W1:Y:S02]  /*0d70*/  F2I.NTZ R8, R33 ;  /* 0x0000002100087305 */ /* 0x0000640000203100 */
[----:B------:R-:W-:Y:S01]  /*0d80*/  FMUL R35, R35, R37 ;  /* 0x0000002523237220 */ /* 0x000fe20000400000 */
[----:B0-----:R-:W-:Y:S01]  /*0d90*/  IMAD.MOV.U32 R33, RZ, RZ, 0x3f800000 ;  /* 0x3f800000ff217424 */ /* 0x001fe200078e00ff */
[----:B-1----:R-:W-:Y:S01]  /*0da0*/  LEA R8, R8, -R9, 0x17 ;  /* 0x8000000908087211 */ /* 0x002fe200078eb8ff */
[----:B------:R-:W-:-:S04]  /*0db0*/  FMUL R9, R11, 0.5 ;  /* 0x3f0000000b097820 */ /* 0x000fc80000400000 */
[----:B------:R-:W-:Y:S01]  /*0dc0*/  FMUL R8, R35, R8 ;  /* 0x0000000823087220 */ /* 0x000fe20000400000 */
[----:B------:R-:W-:Y:S01]  /*0dd0*/  @P4 FSEL R8, RZ, +INF , !P5 ;  /* 0x7f800000ff084808 */ /* 0x000fe20006800000 */
        /* <DEDUP_REMOVED lines=18> */
.L_x_136:
[----:B------:R-:W-:Y:S05]  /*0f00*/  BSYNC.RECONVERGENT B1 ;  /* 0x0000000000017941 */ /* 0x000fea0003800200 */
.L_x_135:
        /* <DEDUP_REMOVED lines=15> */
[----:B------:R-:W-:Y:S02]  /*1000*/  FADD R37, R37, R8 ;  /* 0x0000000825257221 */ /* 0x000fe40000000000 */
[----:B------:R0:W1:Y:S02]  /*1010*/  F2I.NTZ R8, R35 ;  /* 0x0000002300087305 */ /* 0x0000640000203100 */
[----:B------:R-:W-:-:S04]  /*1020*/  FFMA R10, R37, R10, 0.0013391353422775864601 ;  /* 0x3aaf85ed250a7423 */ /* 0x000fc8000000000a */
[----:B------:R-:W-:Y:S01]  /*1030*/  FFMA R10, R37, R10, 0.0096188392490148544312 ;  /* 0x3c1d9856250a7423 */ /* 0x000fe2000000000a */
[----:B0-----:R-:W-:-:S03]  /*1040*/  IMAD.MOV.U32 R35, RZ, RZ, 0x3f800000 ;  /* 0x3f800000ff237424 */ /* 0x001fc600078e00ff */
[----:B------:R-:W-:-:S04]  /*1050*/  FFMA R10, R37, R10, 0.055503588169813156128 ;  /* 0x3d6357bb250a7423 */ /* 0x000fc8000000000a */
[----:B------:R-:W-:-:S04]  /*1060*/  FFMA R10, R37, R10, 0.24022644758224487305 ;  /* 0x3e75fdec250a7423 */ /* 0x000fc8000000000a */
[----:B------:R-:W-:-:S04]  /*1070*/  FFMA R10, R37, R10, 0.69314718246459960938 ;  /* 0x3f317218250a7423 */ /* 0x000fc8000000000a */
[----:B------:R-:W-:Y:S01]  /*1080*/  FFMA R10, R37, R10, 1 ;  /* 0x3f800000250a7423 */ /* 0x000fe2000000000a */
[----:B------:R-:W-:Y:S01]  /*1090*/  IADD3 R37, PT, PT, R9, 0x7f000000, RZ ;  /* 0x7f00000009257810 */ /* 0x000fe20007ffe0ff */
[----:B-1----:R-:W-:-:S04]  /*10a0*/  IMAD R9, R8, 0x800000, -R9 ;  /* 0x0080000008097824 */ /* 0x002fc800078e0a09 */
[----:B------:R-:W-:-:S04]  /*10b0*/  FMUL R10, R10, R37 ;  /* 0x000000250a0a7220 */ /* 0x000fc80000400000 */
[----:B------:R-:W-:Y:S01]  /*10c0*/  FMUL R8, R10, R9 ;  /* 0x000000090a087220 */ /* 0x000fe20000400000 */
[----:B------:R-:W-:Y:S01]  /*10d0*/  FMUL R9, R11, 0.5 ;  /* 0x3f0000000b097820 */ /* 0x000fe20000400000 */
[----:B------:R-:W-:-:S05]  /*10e0*/  @P4 FSEL R8, RZ, +INF , !P5 ;  /* 0x7f800000ff084808 */ /* 0x000fca0006800000 */
        /* <DEDUP_REMOVED lines=18> */
.L_x_138:
[----:B------:R-:W-:Y:S05]  /*1210*/  BSYNC.RECONVERGENT B1 ;  /* 0x0000000000017941 */ /* 0x000fea0003800200 */
.L_x_137:
[----:B------:R-:W-:Y:S01]  /*1220*/  F2I.TRUNC.NTZ R11, R35 ;  /* 0x00000023000b7305 */ /* 0x000fe2000020f100 */
[----:B------:R-:W-:Y:S02]  /*1230*/  IADD3 R15, P1, PT, R2, R15, RZ ;  /* 0x0000000f020f7210 */ /* 0x000fe40007f3e0ff */
[----:B------:R-:W-:-:S03]  /*1240*/  LEA R29, P4, R18, R29, 0x2 ;  /* 0x0000001d121d7211 */ /* 0x000fc600078810ff */
[----:B------:R-:W-:Y:S01]  /*1250*/  IMAD.X R12, RZ, RZ, R12, P1 ;  /* 0x000000ffff0c7224 */ /* 0x000fe200008e060c */
[----:B------:R-:W-:Y:S01]  /*1260*/  ISETP.GE.U32.AND P1, PT, R15, UR6, PT ;  /* 0x000000060f007c0c */ /* 0x000fe2000bf26070 */
[----:B------:R0:W-:Y:S01]  /*1270*/  F2I.TRUNC.NTZ R8, R26 ;  /* 0x0000001a00087305 */ /* 0x0001e2000020f100 */
[----:B------:R-:W-:Y:S02]  /*1280*/  IADD3.X R7, PT, PT, R7, R32, RZ, P4, !PT ;  /* 0x0000002007077210 */ /* 0x000fe400027fe4ff */
[----:B------:R-:W-:-:S05]  /*1290*/  ISETP.GE.U32.AND.EX P1, PT, R12, UR7, PT, P1 ;  /* 0x000000070c007c0c */ /* 0x000fca000bf26110 */
[----:B------:R1:W-:Y:S01]  /*12a0*/  F2I.TRUNC.NTZ R9, R27 ;  /* 0x0000001b00097305 */ /* 0x0003e2000020f100 */
[-C--:B0-----:R-:W-:Y:S02]  /*12b0*/  MOV R26, R6.reuse ;  /* 0x00000006001a7202 */ /* 0x081fe40000000f00 */
[----:B------:R-:W-:-:S05]  /*12c0*/  LEA R6, P3, R2, R6, 0x4 ;  /* 0x0000000602067211 */ /* 0x000fca00078620ff */
[----:B------:R-:W0:Y:S01]  /*12d0*/  F2I.TRUNC.NTZ R10, R33 ;  /* 0x00000021000a7305 */ /* 0x000e22000020f100 */
[----:B-1----:R-:W-:Y:S01]  /*12e0*/  IMAD.MOV.U32 R27, RZ, RZ, R13 ;  /* 0x000000ffff1b7224 */ /* 0x002fe200078e000d */
[----:B------:R-:W-:-:S04]  /*12f0*/  LEA.HI.X R13, R2, R13, RZ, 0x4, P3 ;  /* 0x0000000d020d7211 */ /* 0x000fc800018f24ff */
[----:B0-----:R0:W-:Y:S01]  /*1300*/  STG.E.128 desc[UR8][R26.64], R8 ;  /* 0x000000081a007986 */ /* 0x0011e2000c101d08 */
[----:B------:R-:W-:Y:S05]  /*1310*/  @!P1 BRA `(.L_x_139) ;  /* 0xfffffff000ac9947 */ /* 0x000fea000383ffff */
.L_x_130:
[----:B------:R-:W-:Y:S05]  /*1320*/  BSYNC.RECONVERGENT B0 ;  /* 0x0000000000007941 */ /* 0x000fea0003800200 */
.L_x_129:
[----:B------:R-:W1:Y:S02]  /*1330*/  LDC.64 R4, c[0x0][0x398] ;  /* 0x0000e600ff047b82 */ /* 0x000e640000000a00 */
[----:B-1----:R-:W-:-:S04]  /*1340*/  LOP3.LUT R3, R4, 0xfffffffc, RZ, 0xc0, !PT ;  /* 0xfffffffc04037812 */ /* 0x002fc800078ec0ff */
[----:B------:R-:W-:-:S04]  /*1350*/  ISETP.NE.U32.AND P0, PT, R3, R4, PT ;  /* 0x000000040300720c */ /* 0x000fc80003f05070 */
[----:B------:R-:W-:-:S04]  /*1360*/  ISETP.NE.AND.EX P0, PT, R5, R5, PT, P0 ;  /* 0x000000050500720c */ /* 0x000fc80003f05300 */
[----:B------:R-:W-:-:S13]  /*1370*/  ISETP.NE.OR P0, PT, R0, RZ, !P0 ;  /* 0x000000ff0000720c */ /* 0x000fda0004705670 */
[----:B------:R-:W-:Y:S05]  /*1380*/  @P0 EXIT ;  /* 0x000000000000094d */ /* 0x000fea0003800000 */
[----:B------:R-:W1:Y:S01]  /*1390*/  LDC R16, c[0x0][0x388] ;  /* 0x0000e200ff107b82 */ /* 0x000e620000000800 */
[----:B------:R-:W-:Y:S01]  /*13a0*/  HFMA2 R13, -RZ, RZ, 0.771484375, 0.21533203125 ;  /* 0x3a2c32e4ff0d7431 */ /* 0x000fe200000001ff */
[----:B-1----:R-:W-:-:S04]  /*13b0*/  I2FP.F32.S32 R2, R16 ;  /* 0x0000001000027245 */ /* 0x002fc80000201400 */
[C---:B------:R-:W-:Y:S01]  /*13c0*/  FSETP.GEU.AND P0, PT, |R2|.reuse, 1.175494350822287508e-38, PT ;  /* 0x008000000200780b */ /* 0x040fe20003f0e200 */
[C---:B------:R-:W-:Y:S01]  /*13d0*/  FMUL R7, |R2|.reuse, 16777216 ;  /* 0x4b80000002077820 */ /* 0x040fe20000400200 */
[----:B------:R-:W-:-:S04]  /*13e0*/  FSETP.NEU.AND P2, PT, |R2|, +INF , PT ;  /* 0x7f8000000200780b */ /* 0x000fc80003f4d200 */
[----:B------:R-:W-:Y:S02]  /*13f0*/  FSEL R7, R7, |R2|, !P0 ;  /* 0x4000000207077208 */ /* 0x000fe40004000000 */
[----:B------:R-:W-:-:S03]  /*1400*/  ISETP.EQ.OR P1, PT, R16, RZ, !P2 ;  /* 0x000000ff1000720c */ /* 0x000fc60005722670 */
[----:B------:R-:W-:-:S05]  /*1410*/  VIADD R0, R7, 0xc0cafb0d ;  /* 0xc0cafb0d07007836 */ /* 0x000fca0000000000 */
[----:B------:R-:W-:Y:S02]  /*1420*/  LOP3.LUT R6, R0, 0xff800000, RZ, 0xc0, !PT ;  /* 0xff80000000067812 */ /* 0x000fe400078ec0ff */
[----:B------:R-:W-:Y:S02]  /*1430*/  FSEL R0, RZ, -24, P0 ;  /* 0xc1c00000ff007808 */ /* 0x000fe40000000000 */
[----:B------:R-:W-:Y:S01]  /*1440*/  ISETP.NE.AND P0, PT, R16, 0x1, PT ;  /* 0x000000011000780c */ /* 0x000fe20003f05270 */
[----:B------:R-:W-:-:S04]  /*1450*/  IMAD.IADD R7, R7, 0x1, -R6 ;  /* 0x0000000107077824 */ /* 0x000fc800078e0a06 */
[C---:B0-----:R-:W-:Y:S01]  /*1460*/  FADD R9, R7.reuse, 1 ;  /* 0x3f80000007097421 */ /* 0x041fe20000000000 */
[----:B------:R-:W-:Y:S01]  /*1470*/  FADD R8, R7, -1 ;  /* 0xbf80000007087421 */ /* 0x000fe20000000000 */
[----:B------:R-:W-:-:S03]  /*1480*/  I2FP.F32.S32 R7, R6 ;  /* 0x0000000600077245 */ /* 0x000fc60000201400 */
        /* <DEDUP_REMOVED lines=25> */
[----:B------:R-:W-:Y:S01]  /*1620*/  FADD R8, R2, R2 ;  /* 0x0000000202087221 */ /* 0x000fe20000000000 */
[----:B------:R-:W-:Y:S06]  /*1630*/  @P0 BRA `(.L_x_140) ;  /* 0x00000004004c0947 */ /* 0x000fec0003800000 */
[----:B------:R-:W-:-:S04]  /*1640*/  IADD3 R7, P1, PT, R3, 0x1, RZ ;  /* 0x0000000103077810 */ /* 0x000fc80007f3e0ff */
[----:B------:R-:W-:Y:S01]  /*1650*/  ISETP.GT.U32.AND P0, PT, R7, R4, PT ;  /* 0x000000040700720c */ /* 0x000fe20003f04070 */
[----:B0-----:R-:W-:-:S05]  /*1660*/  IMAD.X R2, RZ, RZ, R0, P1 ;  /* 0x000000ffff027224 */ /* 0x001fca00008e0600 */
        /* <DEDUP_REMOVED lines=20> */
[----:B------:R-:W-:-:S04]  /*17b0*/  IMAD.U32 R2, RZ, RZ, UR4 ;  /* 0x00000004ff027e24 */ /* 0x000fc8000f8e00ff */
[----:B------:R-:W-:-:S07]  /*17c0*/  MOV R7, UR5 ;  /* 0x0000000500077c02 */ /* 0x000fce0008000f00 */
.L_x_142:
[----:B0-----:R-:W-:Y:S01]  /*17d0*/  IMAD.MOV.U32 R4, RZ, RZ, R2 ;  /* 0x000000ffff047224 */ /* 0x001fe200078e0002 */
[----:B------:R-:W-:Y:S01]  /*17e0*/  IADD3 R6, P1, PT, R6, -0x8, RZ ;  /* 0xfffffff806067810 */ /* 0x000fe20007f3e0ff */
[----:B------:R-:W-:Y:S01]  /*17f0*/  IMAD.MOV.U32 R5, RZ, RZ, R7 ;  /* 0x000000ffff057224 */ /* 0x000fe200078e0007 */
[----:B------:R-:W-:Y:S02]  /*1800*/  IADD3 R3, P2, PT, R3, 0x8, RZ ;  /* 0x0000000803037810 */ /* 0x000fe40007f5e0ff */
[----:B------:R-:W-:Y:S02]  /*1810*/  IADD3.X R8, PT, PT, R8, -0x1, RZ, P1, !PT ;  /* 0xffffffff08087810 */ /* 0x000fe40000ffe4ff */
[----:B------:R0:W-:Y:S01]  /*1820*/  STG.E desc[UR8][R4.64+-0x10], R9 ;  /* 0xfffff00904007986 */ /* 0x0001e2000c101908 */
[----:B------:R-:W-:Y:S01]  /*1830*/  ISETP.NE.U32.AND P1, PT, R6, RZ, PT ;  /* 0x000000ff0600720c */ /* 0x000fe20003f25070 */
[----:B------:R-:W-:Y:S01]  /*1840*/  IMAD.X R0, RZ, RZ, R0, P2 ;  /* 0x000000ffff007224 */ /* 0x000fe200010e0600 */
[----:B------:R-:W-:Y:S01]  /*1850*/  IADD3 R2, P3, PT, R4, 0x20, RZ ;  /* 0x0000002004027810 */ /* 0x000fe20007f7e0ff */
[----:B------:R0:W-:Y:S01]  /*1860*/  STG.E desc[UR8][R4.64+-0xc], R9 ;  /* 0xfffff40904007986 */ /* 0x0001e2000c101908 */
[----:B------:R-:W-:-:S02]  /*1870*/  ISETP.NE.AND.EX P1, PT, R8, RZ, PT, P1 ;  /* 0x000000ff0800720c */ /* 0x000fc40003f25310 */
[----:B------:R-:W-:Y:S01]  /*1880*/  IADD3.X R7, PT, PT, RZ, R5, RZ, P3, !PT ;  /* 0x00000005ff077210 */ /* 0x000fe20001ffe4ff */
[----:B------:R0:W-:Y:S04]  /*1890*/  STG.E desc[UR8][R4.64+-0x8], R9 ;  /* 0xfffff80904007986 */ /* 0x0001e8000c101908 */
[----:B------:R0:W-:Y:S04]  /*18a0*/  STG.E desc[UR8][R4.64+-0x4], R9 ;  /* 0xfffffc0904007986 */ /* 0x0001e8000c101908 */
[----:B------:R0:W-:Y:S04]  /*18b0*/  STG.E desc[UR8][R4.64], R9 ;  /* 0x0000000904007986 */ /* 0x0001e8000c101908 */
[----:B------:R0:W-:Y:S04]  /*18c0*/  STG.E desc[UR8][R4.64+0x4], R9 ;  /* 0x0000040904007986 */ /* 0x0001e8000c101908 */
[----:B------:R0:W-:Y:S04]  /*18d0*/  STG.E desc[UR8][R4.64+0x8], R9 ;  /* 0x0000080904007986 */ /* 0x0001e8000c101908 */
[----:B------:R0:W-:Y:S01]  /*18e0*/  STG.E desc[UR8][R4.64+0xc], R9 ;  /* 0x00000c0904007986 */ /* 0x0001e2000c101908 */
[----:B------:R-:W-:Y:S05]  /*18f0*/  @P1 BRA `(.L_x_142) ;  /* 0xfffffffc00b41947 */ /* 0x000fea000383ffff */
.L_x_141:
        /* <DEDUP_REMOVED lines=8> */
[----:B------:R-:W-:Y:S01]  /*1980*/  IMAD.MOV.U32 R7, RZ, RZ, 0x1 ;  /* 0x00000001ff077424 */ /* 0x000fe200078e00ff */
[----:B0-----:R-:W-:-:S04]  /*1990*/  LEA R4, P0, R3, R4, 0x2 ;  /* 0x0000000403047211 */ /* 0x001fc800078010ff */
[C---:B------:R-:W-:Y:S02]  /*19a0*/  LEA.HI.X R5, R3.reuse, R5, R0, 0x2, P0 ;  /* 0x0000000503057211 */ /* 0x040fe400000f1400 */
[----:B------:R-:W-:-:S03]  /*19b0*/  IADD3 R3, P0, PT, R3, 0x4, RZ ;  /* 0x0000000403037810 */ /* 0x000fc60007f1e0ff */
[----:B------:R1:W-:Y:S01]  /*19c0*/  STG.E desc[UR8][R4.64], R7 ;  /* 0x0000000704007986 */ /* 0x0003e2000c101908 */
[----:B------:R-:W-:-:S03]  /*19d0*/  IADD3.X R0, PT, PT, RZ, R0, RZ, P0, !PT ;  /* 0x00000000ff007210 */ /* 0x000fc600007fe4ff */
[----:B------:R1:W-:Y:S04]  /*19e0*/  STG.E desc[UR8][R4.64+0x4], R7 ;  /* 0x0000040704007986 */ /* 0x0003e8000c101908 */
[----:B------:R1:W-:Y:S04]  /*19f0*/  STG.E desc[UR8][R4.64+0x8], R7 ;  /* 0x0000080704007986 */ /* 0x0003e8000c101908 */
[----:B------:R1:W-:Y:S02]  /*1a00*/  STG.E desc[UR8][R4.64+0xc], R7 ;  /* 0x00000c0704007986 */ /* 0x0003e4000c101908 */
.L_x_143:
        /* <DEDUP_REMOVED lines=8> */
[----:B------:R-:W-:Y:S01]  /*1a90*/  IMAD.MOV.U32 R7, RZ, RZ, 0x1 ;  /* 0x00000001ff077424 */ /* 0x000fe200078e00ff */
[----:B0-----:R-:W-:-:S04]  /*1aa0*/  LEA R4, P0, R3, R4, 0x2 ;  /* 0x0000000403047211 */ /* 0x001fc800078010ff */
[C---:B------:R-:W-:Y:S02]  /*1ab0*/  LEA.HI.X R5, R3.reuse, R5, R0, 0x2, P0 ;  /* 0x0000000503057211 */ /* 0x040fe400000f1400 */
[----:B------:R-:W-:-:S03]  /*1ac0*/  IADD3 R3, P0, PT, R3, 0x2, RZ ;  /* 0x0000000203037810 */ /* 0x000fc60007f1e0ff */
[----:B------:R2:W-:Y:S02]  /*1ad0*/  STG.E desc[UR8][R4.64], R7 ;  /* 0x0000000704007986 */ /* 0x0005e4000c101908 */
[----:B------:R-:W-:Y:S02]  /*1ae0*/  IMAD.X R0, RZ, RZ, R0, P0 ;  /* 0x000000ffff007224 */ /* 0x000fe400000e0600 */
[----:B------:R2:W-:Y:S06]  /*1af0*/  STG.E desc[UR8][R4.64+0x4], R7 ;  /* 0x0000040704007986 */ /* 0x0005ec000c101908 */
.L_x_144:
[----:B------:R-:W-:Y:S05]  /*1b00*/  @P1 EXIT ;  /* 0x000000000000194d */ /* 0x000fea0003800000 */
[----:B012---:R-:W0:Y:S02]  /*1b10*/  LDC.64 R4, c[0x0][0x380] ;  /* 0x0000e000ff047b82 */ /* 0x007e240000000a00 */
[----:B0-----:R-:W-:-:S04]  /*1b20*/  LEA R2, P0, R3, R4, 0x2 ;  /* 0x0000000403027211 */ /* 0x001fc800078010ff */
[----:B------:R-:W-:Y:S01]  /*1b30*/  LEA.HI.X R3, R3, R5, R0, 0x2, P0 ;  /* 0x0000000503037211 */ /* 0x000fe200000f1400 */
[----:B------:R-:W-:-:S05]  /*1b40*/  HFMA2 R5, -RZ, RZ, 0, 5.9604644775390625e-08 ;  /* 0x00000001ff057431 */ /* 0x000fca00000001ff */
[----:B------:R-:W-:Y:S01]  /*1b50*/  STG.E desc[UR8][R2.64], R5 ;  /* 0x0000000502007986 */ /* 0x000fe2000c101908 */
[----:B------:R-:W-:Y:S05]  /*1b60*/  EXIT ;  /* 0x000000000000794d */ /* 0x000fea0003800000 */
.L_x_140:
[----:B------:R-:W-:Y:S02]  /*1b70*/  ISETP.GT.AND P0, PT, R16, -0x1, PT ;  /* 0xffffffff1000780c */ /* 0x000fe40003f04270 */
[----:B------:R-:W-:-:S11]  /*1b80*/  LOP3.LUT R9, R8, 0x7f800000, RZ, 0x3c, !PT ;  /* 0x7f80000008097812 */ /* 0x000fd600078e3cff */
[----:B------:R-:W-:Y:S05]  /*1b90*/  @P0 BRA `(.L_x_145) ;  /* 0x0000000c00000947 */ /* 0x000fea0003800000 */
[----:B------:R-:W-:-:S04]  /*1ba0*/  IADD3 R11, P3, PT, R3, 0x1, RZ ;  /* 0x00000001030b7810 */ /* 0x000fc80007f7e0ff */
[----:B------:R-:W-:Y:S01]  /*1bb0*/  ISETP.GT.U32.AND P0, PT, R11, R4, PT ;  /* 0x000000040b00720c */ /* 0x000fe20003f04070 */
[----:B0-----:R-:W-:-:S05]  /*1bc0*/  IMAD.X R10, RZ, RZ, R0, P3 ;  /* 0x000000ffff0a7224 */ /* 0x001fca00018e0600 */
[----:B------:R-:W-:-:S04]  /*1bd0*/  ISETP.GT.U32.AND.EX P0, PT, R10, R5, PT, P0 ;  /* 0x000000050a00720c */ /* 0x000fc80003f04100 */
[----:B------:R-:W-:-:S04]  /*1be0*/  SEL R12, R11, R4, P0 ;  /* 0x000000040b0c7207 */ /* 0x000fc80000000000 */
[----:B------:R-:W-:-:S04]  /*1bf0*/  LOP3.LUT R12, R12, 0x1, RZ, 0xc0, !PT ;  /* 0x000000010c0c7812 */ /* 0x000fc800078ec0ff */
[----:B------:R-:W-:-:S04]  /*1c00*/  ISETP.NE.U32.AND P0, PT, R12, 0x1, PT ;  /* 0x000000010c00780c */ /* 0x000fc80003f05070 */
[----:B------:R-:W-:-:S13]  /*1c10*/  ISETP.NE.U32.AND.EX P0, PT, RZ, RZ, PT, P0 ;  /* 0x000000ffff00720c */ /* 0x000fda0003f05100 */
[----:B------:R-:W-:Y:S05]  /*1c20*/  @P0 BRA `(.L_x_146) ;  /* 0x0000000000e40947 */ /* 0x000fea0003800000 */
[----:B------:R-:W0:Y:S01]  /*1c30*/  LDC R12, c[0x0][0x390] ;  /* 0x0000e400ff0c7b82 */ /* 0x000e220000000800 */
[----:B------:R-:W-:-:S07]  /*1c40*/  IMAD.MOV.U32 R14, RZ, RZ, 0x3f800000 ;  /* 0x3f800000ff0e7424 */ /* 0x000fce00078e00ff */
[----:B------:R-:W0:Y:S02]  /*1c50*/  LDC R15, c[0x0][0x38c] ;  /* 0x0000e300ff0f7b82 */ /* 0x000e240000000800 */
[----:B0-----:R-:W-:-:S05]  /*1c60*/  IMAD R15, R3, R12, R15 ;  /* 0x0000000c030f7224 */ /* 0x001fca00078e020f */
[----:B------:R-:W-:Y:S02]  /*1c70*/  I2FP.F32.S32 R17, R15 ;  /* 0x0000000f00117245 */ /* 0x000fe40000201400 */
[----:B------:R-:W-:-:S03]  /*1c80*/  ISETP.NE.AND P0, PT, R15, RZ, PT ;  /* 0x000000ff0f00720c */ /* 0x000fc60003f05270 */
[----:B------:R-:W-:-:S06]  /*1c90*/  FMUL R12, R17, 0.5 ;  /* 0x3f000000110c7820 */ /* 0x000fcc0000400000 */
[----:B------:R-:W0:Y:S02]  /*1ca0*/  FRND.TRUNC R12, R12 ;  /* 0x0000000c000c7307 */ /* 0x000e24000020d000 */
[----:B0-----:R-:W-:Y:S02]  /*1cb0*/  FADD R13, R12, R12 ;  /* 0x0000000c0c0d7221 */ /* 0x001fe40000000000 */
[----:B------:R-:W-:Y:S05]  /*1cc0*/  @!P0 BRA `(.L_x_147) ;  /* 0x0000000000a08947 */ /* 0x000fea0003800000 */
[----:B------:R-:W-:-:S04]  /*1cd0*/  FSETP.NAN.AND P0, PT, |R17|, |R17|, PT ;  /* 0x400000111100720b */ /* 0x000fc80003f08200 */
[----:B------:R-:W-:-:S13]  /*1ce0*/  FSETP.NAN.OR P0, PT, |R2|, |R2|, P0 ;  /* 0x400000020200720b */ /* 0x000fda0000708600 */
[----:B------:R-:W-:Y:S05]  /*1cf0*/  @P0 BRA `(.L_x_148) ;  /* 0x0000000000900947 */ /* 0x000fea0003800000 */
[----:B------:R-:W-:Y:S01]  /*1d00*/  FADD R18, R17, -R13 ;  /* 0x8000000d11127221 */ /* 0x000fe20000000000 */
[----:B------:R-:W-:Y:S06]  /*1d10*/  @!P2 BRA `(.L_x_149) ;  /* 0x000000000074a947 */ /* 0x000fec0003800000 */
[----:B------:R-:W-:Y:S02]  /*1d20*/  ISETP.EQ.AND P2, PT, R16, -0x1, PT ;  /* 0xffffffff1000780c */ /* 0x000fe40003f42270 */
[----:B------:R-:W-:-:S13]  /*1d30*/  FSETP.NEU.AND P0, PT, |R17|, +INF , PT ;  /* 0x7f8000001100780b */ /* 0x000fda0003f0d200 */
[----:B------:R-:W-:Y:S05]  /*1d40*/  @!P0 BRA P2, `(.L_x_147) ;  /* 0x0000000000808947 */ /* 0x000fea0001000000 */
[----:B------:R-:W-:-:S04]  /*1d50*/  FMUL R13, R6, R17 ;  /* 0x00000011060d7220 */ /* 0x000fc80000400000 */
[----:B------:R-:W0:Y:S01]  /*1d60*/  FRND R12, R13 ;  /* 0x0000000d000c7307 */ /* 0x000e220000201000 */
[----:B------:R-:W-:Y:S01]  /*1d70*/  FFMA R14, R6, R17, -R13 ;  /* 0x00000011060e7223 */ /* 0x000fe2000000080d */
[----:B------:R-:W-:-:S03]  /*1d80*/  FSETP.GT.AND P2, PT, |R13|, 152, PT ;  /* 0x431800000d00780b */ /* 0x000fc60003f44200 */
[----:B------:R-:W-:Y:S01]  /*1d90*/  FFMA R15, R7, R17, R14 ;  /* 0x00000011070f7223 */ /* 0x000fe2000000000e */
[----:B------:R-:W-:Y:S01]  /*1da0*/  MOV R17, 0x391fcb8e ;  /* 0x391fcb8e00117802 */ /* 0x000fe20000000f00 */
[----:B0-----:R-:W-:Y:S01]  /*1db0*/  FADD R14, R13, -R12 ;  /* 0x8000000c0d0e7221 */ /* 0x001fe20000000000 */
[----:B------:R-:W-:-:S03]  /*1dc0*/  FSETP.GT.AND P0, PT, R12, RZ, PT ;  /* 0x000000ff0c00720b */ /* 0x000fc60003f04000 */
[----:B------:R-:W-:Y:S01]  /*1dd0*/  FADD R14, R14, R15 ;  /* 0x0000000f0e0e7221 */ /* 0x000fe20000000000 */
[----:B------:R-:W-:Y:S02]  /*1de0*/  SEL R12, RZ, 0x83000000, P0 ;  /* 0x83000000ff0c7807 */ /* 0x000fe40000000000 */
[----:B------:R-:W-:Y:S01]  /*1df0*/  FSETP.GEU.AND P0, PT, R13, RZ, PT ;  /* 0x000000ff0d00720b */ /* 0x000fe20003f0e000 */
[----:B------:R-:W-:Y:S02]  /*1e00*/  FFMA R15, R14, R17, 0.0013391353422775864601 ;  /* 0x3aaf85ed0e0f7423 */ /* 0x000fe40000000011 */
[----:B------:R-:W-:Y:S02]  /*1e10*/  VIADD R16, R12, 0x7f000000 ;  /* 0x7f0000000c107836 */ /* 0x000fe40000000000 */
[C---:B------:R-:W-:Y:S02]  /*1e20*/  FFMA R17, R14.reuse, R15, 0.0096188392490148544312 ;  /* 0x3c1d98560e117423 */ /* 0x040fe4000000000f */
[----:B------:R-:W0:Y:S02]  /*1e30*/  F2I.NTZ R15, R13 ;  /* 0x0000000d000f7305 */ /* 0x000e240000203100 */
[----:B------:R-:W-:-:S04]  /*1e40*/  FFMA R17, R14, R17, 0.055503588169813156128 ;  /* 0x3d6357bb0e117423 */ /* 0x000fc80000000011 */
[----:B------:R-:W-:-:S04]  /*1e50*/  FFMA R17, R14, R17, 0.24022644758224487305 ;  /* 0x3e75fdec0e117423 */ /* 0x000fc80000000011 */
[----:B------:R-:W-:-:S04]  /*1e60*/  FFMA R17, R14, R17, 0.69314718246459960938 ;  /* 0x3f3172180e117423 */ /* 0x000fc80000000011 */
[----:B------:R-:W-:Y:S01]  /*1e70*/  FFMA R17, R14, R17, 1 ;  /* 0x3f8000000e117423 */ /* 0x000fe20000000011 */
[----:B0-----:R-:W-:Y:S01]  /*1e80*/  IMAD R15, R15, 0x800000, -R12 ;  /* 0x008000000f0f7824 */ /* 0x001fe200078e0a0c */
[----:B------:R-:W-:Y:S02]  /*1e90*/  FSEL R14, RZ, +INF , !P0 ;  /* 0x7f800000ff0e7808 */ /* 0x000fe40004000000 */
[----:B------:R-:W-:Y:S01]  /*1ea0*/  FMUL R16, R16, R17 ;  /* 0x0000001110107220 */ /* 0x000fe20000400000 */
[----:B------:R-:W-:-:S03]  /*1eb0*/  FSETP.NEU.AND P0, PT, |R18|, 1, PT ;  /* 0x3f8000001200780b */ /* 0x000fc60003f0d200 */
[----:B------:R-:W-:-:S05]  /*1ec0*/  @!P2 FMUL R14, R15, R16 ;  /* 0x000000100f0ea220 */ /* 0x000fca0000400000 */
[----:B------:R-:W-:Y:S01]  /*1ed0*/  FSEL R14, R14, -R14, P0 ;  /* 0x8000000e0e0e7208 */ /* 0x000fe20000000000 */
[----:B------:R-:W-:Y:S06]  /*1ee0*/  BRA `(.L_x_147) ;  /* 0x0000000000187947 */ /* 0x000fec0003800000 */
.L_x_149:
[----:B------:R-:W-:Y:S02]  /*1ef0*/  FSETP.NEU.AND P2, PT, |R18|, 1, PT ;  /* 0x3f8000001200780b */ /* 0x000fe40003f4d200 */
[----:B------:R-:W-:-:S04]  /*1f00*/  ISETP.GE.AND P0, PT, R15, RZ, PT ;  /* 0x000000ff0f00720c */ /* 0x000fc80003f06270 */
[----:B------:R-:W-:-:S07]  /*1f10*/  SEL R14, R9, R8, !P0 ;  /* 0x00000008090e7207 */ /* 0x000fce0004000000 */
[----:B------:R-:W-:Y:S01]  /*1f20*/  @P2 LOP3.LUT R14, R14, 0x7fffffff, RZ, 0xc0, !PT ;  /* 0x7fffffff0e0e2812 */ /* 0x000fe200078ec0ff */
[----:B------:R-:W-:Y:S06]  /*1f30*/  BRA `(.L_x_147) ;  /* 0x0000000000047947 */ /* 0x000fec0003800000 */
.L_x_148:
[----:B------:R-:W-:-:S07]  /*1f40*/  FADD R14, R2, R17 ;  /* 0x00000011020e7221 */ /* 0x000fce0000000000 */
.L_x_147:
[----:B------:R-:W0:Y:S01]  /*1f50*/  LDC.64 R12, c[0x0][0x380] ;  /* 0x0000e000ff0c7b82 */ /* 0x000e220000000a00 */
[----:B------:R-:W1:Y:S01]  /*1f60*/  F2I.TRUNC.NTZ R15, R14 ;  /* 0x0000000e000f7305 */ /* 0x000e62000020f100 */
[----:B0-----:R-:W-:-:S04]  /*1f70*/  LEA R12, P0, R3, R12, 0x2 ;  /* 0x0000000c030c7211 */ /* 0x001fc800078010ff */
[----:B------:R-:W-:Y:S01]  /*1f80*/  LEA.HI.X R13, R3, R13, R0, 0x2, P0 ;  /* 0x0000000d030d7211 */ /* 0x000fe200000f1400 */
[----:B------:R-:W-:Y:S01]  /*1f90*/  IMAD.MOV.U32 R0, RZ, RZ, R10 ;  /* 0x000000ffff007224 */ /* 0x000fe200078e000a */
[----:B------:R-:W-:-:S03]  /*1fa0*/  MOV R3, R11 ;  /* 0x0000000b00037202 */ /* 0x000fc60000000f00 */
[----:B-1----:R0:W-:Y:S04]  /*1fb0*/  STG.E desc[UR8][R12.64], R15 ;  /* 0x0000000f0c007986 */ /* 0x0021e8000c101908 */
.L_x_146:
[----:B------:R-:W-:-:S04]  /*1fc0*/  ISETP.GE.U32.AND P0, PT, R11, R4, PT ;  /* 0x000000040b00720c */ /* 0x000fc80003f06070 */
[----:B------:R-:W-:-:S13]  /*1fd0*/  ISETP.GE.U32.AND.EX P0, PT, R10, R5, PT, P0 ;  /* 0x000000050a00720c */ /* 0x000fda0003f06100 */
[----:B------:R-:W-:Y:S05]  /*1fe0*/  @P0 EXIT ;  /* 0x000000000000094d */ /* 0x000fea0003800000 */
[----:B------:R-:W1:Y:S01]  /*1ff0*/  LDC.64 R4, c[0x0][0x380] ;  /* 0x0000e000ff047b82 */ /* 0x000e620000000a00 */
[----:B------:R-:W2:Y:S07]  /*2000*/  LDCU.64 UR4, c[0x0][0x398] ;  /* 0x00007300ff0477ac */ /* 0x000eae0008000a00 */
[----:B0-----:R-:W0:Y:S08]  /*2010*/  LDC R12, c[0x0][0x390] ;  /* 0x0000e400ff0c7b82 */ /* 0x001e300000000800 */
[----:B------:R-:W3:Y:S08]  /*2020*/  LDC R14, c[0x0][0x38c] ;  /* 0x0000e300ff0e7b82 */ /* 0x000ef00000000800 */
[----:B------:R-:W4:Y:S01]  /*2030*/  LDC R18, c[0x0][0x388] ;  /* 0x0000e200ff127b82 */ /* 0x000f220000000800 */
[----:B-1----:R-:W-:-:S04]  /*2040*/  LEA R4, P2, R3, R4, 0x2 ;  /* 0x0000000403047211 */ /* 0x002fc800078410ff */
[----:B------:R-:W-:Y:S02]  /*2050*/  IADD3 R15, P0, PT, R4, 0x4, RZ ;  /* 0x00000004040f7810 */ /* 0x000fe40007f1e0ff */
[C---:B------:R-:W-:Y:S01]  /*2060*/  LEA.HI.X R5, R3.reuse, R5, R0, 0x2, P2 ;  /* 0x0000000503057211 */ /* 0x040fe200010f1400 */
[----:B------:R-:W1:Y:S01]  /*2070*/  LDC R10, c[0x0][0x390] ;  /* 0x0000e400ff0a7b82 */ /* 0x000e620000000800 */
[CC--:B0-----:R-:W-:Y:S02]  /*2080*/  IMAD R13, R3.reuse, R12.reuse, R12 ;  /* 0x0000000c030d7224 */ /* 0x0c1fe400078e020c */
[----:B------:R-:W-:Y:S01]  /*2090*/  IADD3.X R16, PT, PT, RZ, R5, RZ, P0, !PT ;  /* 0x00000005ff107210 */ /* 0x000fe200007fe4ff */
[--C-:B---3--:R-:W-:Y:S02]  /*20a0*/  IMAD R11, R3, R12, R14.reuse ;  /* 0x0000000c030b7224 */ /* 0x108fe400078e020e */
[----:B--2---:R-:W-:-:S07]  /*20b0*/  IMAD.IADD R13, R13, 0x1, R14 ;  /* 0x000000010d0d7824 */ /* 0x004fce00078e020e */
.L_x_156:
[----:B0-----:R-:W-:Y:S01]  /*20c0*/  I2FP.F32.S32 R17, R11 ;  /* 0x0000000b00117245 */ /* 0x001fe20000201400 */
[----:B------:R-:W-:Y:S01]  /*20d0*/  IMAD.MOV.U32 R14, RZ, RZ, 0x3f800000 ;  /* 0x3f800000ff0e7424 */ /* 0x000fe200078e00ff */
[----:B------:R-:W-:Y:S02]  /*20e0*/  ISETP.NE.AND P0, PT, R11, RZ, PT ;  /* 0x000000ff0b00720c */ /* 0x000fe40003f05270 */
[----:B------:R-:W-:Y:S01]  /*20f0*/  MOV R5, R16 ;  /* 0x0000001000057202 */ /* 0x000fe20000000f00 */
[----:B------:R-:W-:-:S06]  /*2100*/  FMUL R4, R17, 0.5 ;  /* 0x3f00000011047820 */ /* 0x000fcc0000400000 */
[----:B------:R-:W0:Y:S02]  /*2110*/  FRND.TRUNC R4, R4 ;  /* 0x0000000400047307 */ /* 0x000e24000020d000 */
[----:B0-----:R-:W-:Y:S01]  /*2120*/  FADD R12, R4, R4 ;  /* 0x00000004040c7221 */ /* 0x001fe20000000000 */
[----:B------:R-:W-:Y:S01]  /*2130*/  IMAD.MOV.U32 R4, RZ, RZ, R15 ;  /* 0x000000ffff047224 */ /* 0x000fe200078e000f */
[----:B------:R-:W-:Y:S06]  /*2140*/  @!P0 BRA `(.L_x_150) ;  /* 0x0000000000a08947 */ /* 0x000fec0003800000 */
[----:B------:R-:W-:-:S04]  /*2150*/  FSETP.NAN.AND P0, PT, |R17|, |R17|, PT ;  /* 0x400000111100720b */ /* 0x000fc80003f08200 */
[----:B------:R-:W-:-:S13]  /*2160*/  FSETP.NAN.OR P0, PT, |R2|, |R2|, P0 ;  /* 0x400000020200720b */ /* 0x000fda0000708600 */
[----:B------:R-:W-:Y:S05]  /*2170*/  @P0 BRA `(.L_x_151) ;  /* 0x0000000000900947 */ /* 0x000fea0003800000 */
[----:B------:R-:W-:Y:S01]  /*2180*/  FADD R20, R17, -R12 ;  /* 0x8000000c11147221 */ /* 0x000fe20000000000 */
[----:B------:R-:W-:Y:S06]  /*2190*/  @P1 BRA `(.L_x_152) ;  /* 0x0000000000741947 */ /* 0x000fec0003800000 */
[----:B------:R-:W-:Y:S02]  /*21a0*/  FSETP.NEU.AND P0, PT, |R17|, +INF , PT ;  /* 0x7f8000001100780b */ /* 0x000fe40003f0d200 */
[----:B----4-:R-:W-:-:S13]  /*21b0*/  ISETP.EQ.AND P2, PT, R18, -0x1, PT ;  /* 0xffffffff1200780c */ /* 0x010fda0003f42270 */
[----:B------:R-:W-:Y:S05]  /*21c0*/  @!P0 BRA P2, `(.L_x_150) ;  /* 0x0000000000808947 */ /* 0x000fea0001000000 */
        /* <DEDUP_REMOVED lines=19> */
[----:B0-----:R-:W-:Y:S02]  /*2300*/  LEA R17, R17, -R12, 0x17 ;  /* 0x8000000c11117211 */ /* 0x001fe400078eb8ff */
[----:B------:R-:W-:Y:S01]  /*2310*/  FSEL R14, RZ, +INF , !P0 ;  /* 0x7f800000ff0e7808 */ /* 0x000fe20004000000 */
[----:B------:R-:W-:Y:S01]  /*2320*/  FMUL R16, R16, R19 ;  /* 0x0000001310107220 */ /* 0x000fe20000400000 */
[----:B------:R-:W-:-:S03]  /*2330*/  FSETP.NEU.AND P0, PT, |R20|, 1, PT ;  /* 0x3f8000001400780b */ /* 0x000fc60003f0d200 */
[----:B------:R-:W-:-:S05]  /*2340*/  @!P2 FMUL R14, R17, R16 ;  /* 0x00000010110ea220 */ /* 0x000fca0000400000 */
[----:B------:R-:W-:Y:S01]  /*2350*/  FSEL R14, R14, -R14, P0 ;  /* 0x8000000e0e0e7208 */ /* 0x000fe20000000000 */
[----:B------:R-:W-:Y:S06]  /*2360*/  BRA `(.L_x_150) ;  /* 0x0000000000187947 */ /* 0x000fec0003800000 */
.L_x_152:
[----:B------:R-:W-:Y:S02]  /*2370*/  FSETP.NEU.AND P2, PT, |R20|, 1, PT ;  /* 0x3f8000001400780b */ /* 0x000fe40003f4d200 */
[----:B------:R-:W-:-:S04]  /*2380*/  ISETP.GE.AND P0, PT, R11, RZ, PT ;  /* 0x000000ff0b00720c */ /* 0x000fc80003f06270 */
[----:B------:R-:W-:-:S07]  /*2390*/  SEL R14, R9, R8, !P0 ;  /* 0x00000008090e7207 */ /* 0x000fce0004000000 */
[----:B------:R-:W-:Y:S01]  /*23a0*/  @P2 LOP3.LUT R14, R14, 0x7fffffff, RZ, 0xc0, !PT ;  /* 0x7fffffff0e0e2812 */ /* 0x000fe200078ec0ff */
[----:B------:R-:W-:Y:S06]  /*23b0*/  BRA `(.L_x_150) ;  /* 0x0000000000047947 */ /* 0x000fec0003800000 */
.L_x_151:
[----:B------:R-:W-:-:S07]  /*23c0*/  FADD R14, R2, R17 ;  /* 0x00000011020e7221 */ /* 0x000fce0000000000 */
.L_x_150:
[----:B------:R-:W0:Y:S01]  /*23d0*/  F2I.TRUNC.NTZ R15, R14 ;  /* 0x0000000e000f7305 */ /* 0x000e22000020f100 */
[----:B------:R-:W-:Y:S01]  /*23e0*/  I2FP.F32.S32 R19, R13 ;  /* 0x0000000d00137245 */ /* 0x000fe20000201400 */
[----:B------:R-:W-:Y:S01]  /*23f0*/  IMAD.MOV.U32 R17, RZ, RZ, 0x3f800000 ;  /* 0x3f800000ff117424 */ /* 0x000fe200078e00ff */
[----:B------:R-:W-:-:S03]  /*2400*/  ISETP.NE.AND P0, PT, R13, RZ, PT ;  /* 0x000000ff0d00720c */ /* 0x000fc60003f05270 */
[----:B------:R-:W-:-:S06]  /*2410*/  FMUL R12, R19, 0.5 ;  /* 0x3f000000130c7820 */ /* 0x000fcc0000400000 */
[----:B------:R-:W2:Y:S01]  /*2420*/  FRND.TRUNC R12, R12 ;  /* 0x0000000c000c7307 */ /* 0x000ea2000020d000 */
[----:B0-----:R0:W-:Y:S01]  /*2430*/  STG.E desc[UR8][R4.64+-0x4], R15 ;  /* 0xfffffc0f04007986 */ /* 0x0011e2000c101908 */
[----:B--2---:R-:W-:Y:S02]  /*2440*/  FADD R16, R12, R12 ;  /* 0x0000000c0c107221 */ /* 0x004fe40000000000 */
[----:B0-----:R-:W-:Y:S05]  /*2450*/  @!P0 BRA `(.L_x_153) ;  /* 0x0000000000a08947 */ /* 0x001fea0003800000 */
        /* <DEDUP_REMOVED lines=8> */
[----:B------:R-:W-:-:S04]  /*24e0*/  FMUL R15, R6, R19 ;  /* 0x00000013060f7220 */ /* 0x000fc80000400000 */
[----:B------:R-:W0:Y:S01]  /*24f0*/  FRND R12, R15 ;  /* 0x0000000f000c7307 */ /* 0x000e220000201000 */
[----:B------:R-:W-:Y:S01]  /*2500*/  FFMA R14, R6, R19, -R15 ;  /* 0x00000013060e7223 */ /* 0x000fe2000000080f */
[----:B------:R-:W-:-:S03]  /*2510*/  FSETP.GT.AND P2, PT, |R15|, 152, PT ;  /* 0x431800000f00780b */ /* 0x000fc60003f44200 */
[----:B------:R-:W-:Y:S01]  /*2520*/  FFMA R17, R7, R19, R14 ;  /* 0x0000001307117223 */ /* 0x000fe2000000000e */
[----:B------:R-:W-:Y:S02]  /*2530*/  IMAD.MOV.U32 R19, RZ, RZ, 0x391fcb8e ;  /* 0x391fcb8eff137424 */ /* 0x000fe400078e00ff */
        /* <DEDUP_REMOVED lines=20> */
.L_x_155:
[----:B------:R-:W-:Y:S02]  /*2680*/  FSETP.NEU.AND P2, PT, |R20|, 1, PT ;  /* 0x3f8000001400780b */ /* 0x000fe40003f4d200 */
[----:B------:R-:W-:-:S04]  /*2690*/  ISETP.GE.AND P0, PT, R13, RZ, PT ;  /* 0x000000ff0d00720c */ /* 0x000fc80003f06270 */
[----:B------:R-:W-:-:S07]  /*26a0*/  SEL R17, R9, R8, !P0 ;  /* 0x0000000809117207 */ /* 0x000fce0004000000 */
[----:B------:R-:W-:Y:S01]  /*26b0*/  @P2 LOP3.LUT R17, R17, 0x7fffffff, RZ, 0xc0, !PT ;  /* 0x7fffffff11112812 */ /* 0x000fe200078ec0ff */
[----:B------:R-:W-:Y:S06]  /*26c0*/  BRA `(.L_x_153) ;  /* 0x0000000000047947 */ /* 0x000fec0003800000 */
.L_x_154:
[----:B------:R-:W-:-:S07]  /*26d0*/  FADD R17, R2, R19 ;  /* 0x0000001302117221 */ /* 0x000fce0000000000 */
.L_x_153:
[----:B------:R-:W0:Y:S01]  /*26e0*/  F2I.TRUNC.NTZ R17, R17 ;  /* 0x0000001100117305 */ /* 0x000e22000020f100 */
[----:B------:R-:W-:Y:S01]  /*26f0*/  IADD3 R3, P0, PT, R3, 0x2, RZ ;  /* 0x0000000203037810 */ /* 0x000fe20007f1e0ff */
[----:B-1----:R-:W-:Y:S01]  /*2700*/  IMAD R13, R10, 0x2, R13 ;  /* 0x000000020a0d7824 */ /* 0x002fe200078e020d */
[----:B------:R-:W-:Y:S01]  /*2710*/  IADD3 R15, P2, PT, R4, 0x8, RZ ;  /* 0x00000008040f7810 */ /* 0x000fe20007f5e0ff */
[----:B------:R-:W-:Y:S02]  /*2720*/  IMAD R11, R10, 0x2, R11 ;  /* 0x000000020a0b7824 */ /* 0x000fe400078e020b */
[----:B------:R-:W-:Y:S01]  /*2730*/  IMAD.X R0, RZ, RZ, R0, P0 ;  /* 0x000000ffff007224 */ /* 0x000fe200000e0600 */
[----:B------:R-:W-:Y:S02]  /*2740*/  ISETP.GE.U32.AND P0, PT, R3, UR4, PT ;  /* 0x0000000403007c0c */ /* 0x000fe4000bf06070 */
[----:B------:R-:W-:Y:S02]  /*2750*/  IADD3.X R16, PT, PT, RZ, R5, RZ, P2, !PT ;  /* 0x00000005ff107210 */ /* 0x000fe400017fe4ff */
[----:B------:R-:W-:Y:S01]  /*2760*/  ISETP.GE.U32.AND.EX P0, PT, R0, UR5, PT, P0 ;  /* 0x0000000500007c0c */ /* 0x000fe2000bf06100 */
[----:B0-----:R0:W-:-:S12]  /*2770*/  STG.E desc[UR8][R4.64], R17 ;  /* 0x0000001104007986 */ /* 0x0011d8000c101908 */
[----:B------:R-:W-:Y:S05]  /*2780*/  @!P0 BRA `(.L_x_156) ;  /* 0xfffffff8004c8947 */ /* 0x000fea000383ffff */
[----:B------:R-:W-:Y:S05]  /*2790*/  EXIT ;  /* 0x000000000000794d */ /* 0x000fea0003800000 */
.L_x_145:
[----:B------:R-:W-:-:S04]  /*27a0*/  IADD3 R11, P2, PT, R3, 0x1, RZ ;  /* 0x00000001030b7810 */ /* 0x000fc80007f5e0ff */
[----:B------:R-:W-:Y:S02]  /*27b0*/  ISETP.GT.U32.AND P0, PT, R11, R4, PT ;  /* 0x000000040b00720c */ /* 0x000fe40003f04070 */
[----:B0-----:R-:W-:-:S04]  /*27c0*/  IADD3.X R10, PT, PT, RZ, R0, RZ, P2, !PT ;  /* 0x00000000ff0a7210 */ /* 0x001fc800017fe4ff */
        /* <DEDUP_REMOVED lines=10> */
[----:B------:R-:W-:-:S13]  /*2870*/  ISETP.NE.AND P0, PT, R18, RZ, PT ;  /* 0x000000ff1200720c */ /* 0x000fda0003f05270 */
[----:B------:R-:W-:Y:S05]  /*2880*/  @!P0 BRA `(.L_x_158) ;  /* 0x0000000000988947 */ /* 0x000fea0003800000 */
[----:B------:R-:W-:-:S04]  /*2890*/  I2FP.F32.S32 R19, R18 ;  /* 0x0000001200137245 */ /* 0x000fc80000201400 */
[----:B------:R-:W-:-:S04]  /*28a0*/  FSETP.NAN.AND P0, PT, |R19|, |R19|, PT ;  /* 0x400000131300720b */ /* 0x000fc80003f08200 */
[----:B------:R-:W-:-:S13]  /*28b0*/  FSETP.NAN.OR P0, PT, |R2|, |R2|, P0 ;  /* 0x400000020200720b */ /* 0x000fda0000708600 */
[----:B------:R-:W-:Y:S05]  /*28c0*/  @P0 BRA `(.L_x_159) ;  /* 0x0000000000840947 */ /* 0x000fea0003800000 */
        /* <DEDUP_REMOVED lines=21> */
[----:B------:R-:W-:-:S04]  /*2a20*/  FMUL R16, R16, R17 ;  /* 0x0000001110107220 */ /* 0x000fc80000400000 */
[----:B------:R-:W-:Y:S01]  /*2a30*/  @!P2 FMUL R14, R15, R16 ;  /* 0x000000100f0ea220 */ /* 0x000fe20000400000 */
[----:B------:R-:W-:Y:S06]  /*2a40*/  @!P1 BRA `(.L_x_158) ;  /* 0x0000000000289947 */ /* 0x000fec0003800000 */
[----:B------:R-:W-:Y:S01]  /*2a50*/  FMUL R12, R19, 0.5 ;  /* 0x3f000000130c7820 */ /* 0x000fe20000400000 */
[----:B------:R-:W-:-:S04]  /*2a60*/  ISETP.GE.AND P2, PT, R18, RZ, PT ;  /* 0x000000ff1200720c */ /* 0x000fc80003f46270 */
[----:B------:R-:W-:Y:S01]  /*2a70*/  SEL R14, R9, R8, !P2 ;  /* 0x00000008090e7207 */ /* 0x000fe20005000000 */
[----:B------:R-:W0:Y:S02]  /*2a80*/  FRND.TRUNC R12, R12 ;  /* 0x0000000c000c7307 */ /* 0x000e24000020d000 */
[----:B0-----:R-:W-:-:S04]  /*2a90*/  FADD R13, R12, R12 ;  /* 0x0000000c0c0d7221 */ /* 0x001fc80000000000 */
[----:B------:R-:W-:-:S05]  /*2aa0*/  FADD R13, R19, -R13 ;  /* 0x8000000d130d7221 */ /* 0x000fca0000000000 */
[----:B------:R-:W-:-:S13]  /*2ab0*/  FSETP.NEU.AND P0, PT, |R13|, 1, PT ;  /* 0x3f8000000d00780b */ /* 0x000fda0003f0d200 */
[----:B------:R-:W-:Y:S01]  /*2ac0*/  @P0 LOP3.LUT R14, R14, 0x7fffffff, RZ, 0xc0, !PT ;  /* 0x7fffffff0e0e0812 */ /* 0x000fe200078ec0ff */
[----:B------:R-:W-:Y:S06]  /*2ad0*/  BRA `(.L_x_158) ;  /* 0x0000000000047947 */ /* 0x000fec0003800000 */
.L_x_159:
[----:B------:R-:W-:-:S07]  /*2ae0*/  FADD R14, R2, R19 ;  /* 0x00000013020e7221 */ /* 0x000fce0000000000 */
.L_x_158:
[----:B------:R-:W0:Y:S01]  /*2af0*/  LDC.64 R12, c[0x0][0x380] ;  /* 0x0000e000ff0c7b82 */ /* 0x000e220000000a00 */
[----:B------:R-:W1:Y:S01]  /*2b00*/  F2I.TRUNC.NTZ R15, R14 ;  /* 0x0000000e000f7305 */ /* 0x000e62000020f100 */
[----:B0-----:R-:W-:-:S04]  /*2b10*/  LEA R12, P0, R3, R12, 0x2 ;  /* 0x0000000c030c7211 */ /* 0x001fc800078010ff */
[----:B------:R-:W-:Y:S01]  /*2b20*/  LEA.HI.X R13, R3, R13, R0, 0x2, P0 ;  /* 0x0000000d030d7211 */ /* 0x000fe200000f1400 */
[----:B------:R-:W-:Y:S01]  /*2b30*/  IMAD.MOV.U32 R3, RZ, RZ, R11 ;  /* 0x000000ffff037224 */ /* 0x000fe200078e000b */
[----:B------:R-:W-:-:S03]  /*2b40*/  MOV R0, R10 ;  /* 0x0000000a00007202 */ /* 0x000fc60000000f00 */
[----:B-1----:R0:W-:Y:S04]  /*2b50*/  STG.E desc[UR8][R12.64], R15 ;  /* 0x0000000f0c007986 */ /* 0x0021e8000c101908 */
.L_x_157:
[----:B------:R-:W-:-:S04]  /*2b60*/  ISETP.GE.U32.AND P0, PT, R11, R4, PT ;  /* 0x000000040b00720c */ /* 0x000fc80003f06070 */
[----:B------:R-:W-:-:S13]  /*2b70*/  ISETP.GE.U32.AND.EX P0, PT, R10, R5, PT, P0 ;  /* 0x000000050a00720c */ /* 0x000fda0003f06100 */
[----:B------:R-:W-:Y:S05]  /*2b80*/  @P0 EXIT ;  /* 0x000000000000094d */ /* 0x000fea0003800000 */
[----:B------:R-:W1:Y:S01]  /*2b90*/  LDC.64 R4, c[0x0][0x380] ;  /* 0x0000e000ff047b82 */ /* 0x000e620000000a00 */
[----:B------:R-:W2:Y:S07]  /*2ba0*/  LDCU.64 UR4, c[0x0][0x398] ;  /* 0x00007300ff0477ac */ /* 0x000eae0008000a00 */
[----:B------:R-:W3:Y:S08]  /*2bb0*/  LDC R10, c[0x0][0x390] ;  /* 0x0000e400ff0a7b82 */ /* 0x000ef00000000800 */
[----:B------:R-:W4:Y:S08]  /*2bc0*/  LDC R14, c[0x0][0x38c] ;  /* 0x0000e300ff0e7b82 */ /* 0x000f300000000800 */
[----:B------:R-:W5:Y:S01]  /*2bd0*/  LDC R18, c[0x0][0x388] ;  /* 0x0000e200ff127b82 */ /* 0x000f620000000800 */
[----:B-1----:R-:W-:-:S04]  /*2be0*/  LEA R4, P0, R3, R4, 0x2 ;  /* 0x0000000403047211 */ /* 0x002fc800078010ff */
[----:B0-----:R-:W-:Y:S02]  /*2bf0*/  IADD3 R15, P2, PT, R4, 0x4, RZ ;  /* 0x00000004040f7810 */ /* 0x001fe40007f5e0ff */
[C---:B------:R-:W-:Y:S01]  /*2c00*/  LEA.HI.X R5, R3.reuse, R5, R0, 0x2, P0 ;  /* 0x0000000503057211 */ /* 0x040fe200000f1400 */
[----:B------:R-:W0:Y:S01]  /*2c10*/  LDC R12, c[0x0][0x390] ;  /* 0x0000e400ff0c7b82 */ /* 0x000e220000000800 */
[----:B---3--:R-:W-:-:S03]  /*2c20*/  IMAD R13, R3, R10, R10 ;  /* 0x0000000a030d7224 */ /* 0x008fc600078e020a */
[----:B------:R-:W-:Y:S02]  /*2c30*/  IMAD.X R16, RZ, RZ, R5, P2 ;  /* 0x000000ffff107224 */ /* 0x000fe400010e0605 */
[--C-:B----4-:R-:W-:Y:S02]  /*2c40*/  IMAD R11, R3, R10, R14.reuse ;  /* 0x0000000a030b7224 */ /* 0x110fe400078e020e */
[----:B--2---:R-:W-:-:S07]  /*2c50*/  IMAD.IADD R10, R13, 0x1, R14 ;  /* 0x000000010d0a7824 */ /* 0x004fce00078e020e */
.L_x_165:
[----:B------:R-:W-:Y:S01]  /*2c60*/  ISETP.NE.AND P0, PT, R11, RZ, PT ;  /* 0x000000ff0b00720c */ /* 0x000fe20003f05270 */
[----:B-1----:R-:W-:Y:S02]  /*2c70*/  HFMA2 R13, -RZ, RZ, 1.875, 0 ;  /* 0x3f800000ff0d7431 */ /* 0x002fe400000001ff */
[----:B------:R-:W-:Y:S02]  /*2c80*/  IMAD.MOV.U32 R4, RZ, RZ, R15 ;  /* 0x000000ffff047224 */ /* 0x000fe400078e000f */
[----:B------:R-:W-:-:S08]  /*2c90*/  IMAD.MOV.U32 R5, RZ, RZ, R16 ;  /* 0x000000ffff057224 */ /* 0x000fd000078e0010 */
[----:B------:R-:W-:Y:S05]  /*2ca0*/  @!P0 BRA `(.L_x_160) ;  /* 0x0000000000a48947 */ /* 0x000fea0003800000 */
[----:B------:R-:W-:-:S04]  /*2cb0*/  I2FP.F32.S32 R19, R11 ;  /* 0x0000000b00137245 */ /* 0x000fc80000201400 */
[----:B------:R-:W-:-:S04]  /*2cc0*/  FSETP.NAN.AND P0, PT, |R19|, |R19|, PT ;  /* 0x400000131300720b */ /* 0x000fc80003f08200 */
[----:B------:R-:W-:-:S13]  /*2cd0*/  FSETP.NUM.AND P0, PT, |R2|, |R2|, !P0 ;  /* 0x400000020200720b */ /* 0x000fda0004707200 */
[----:B------:R-:W-:Y:S01]  /*2ce0*/  @!P0 FADD R13, R2, R19 ;  /* 0x00000013020d8221 */ /* 0x000fe20000000000 */
[----:B------:R-:W-:Y:S06]  /*2cf0*/  @!P0 BRA `(.L_x_160) ;  /* 0x0000000000908947 */ /* 0x000fec0003800000 */
[----:B------:R-:W-:Y:S05]  /*2d00*/  @!P1 BRA `(.L_x_161) ;  /* 0x0000000000249947 */ /* 0x000fea0003800000 */
[----:B------:R-:W-:Y:S01]  /*2d10*/  FMUL R14, R19, 0.5 ;  /* 0x3f000000130e7820 */ /* 0x000fe20000400000 */
[----:B------:R-:W-:-:S05]  /*2d20*/  ISETP.GE.AND P2, PT, R11, RZ, PT ;  /* 0x000000ff0b00720c */ /* 0x000fca0003f46270 */
[----:B------:R-:W1:Y:S02]  /*2d30*/  FRND.TRUNC R14, R14 ;  /* 0x0000000e000e7307 */ /* 0x000e64000020d000 */
[----:B-1----:R-:W-:-:S04]  /*2d40*/  FADD R13, R14, R14 ;  /* 0x0000000e0e0d7221 */ /* 0x002fc80000000000 */
[----:B------:R-:W-:-:S05]  /*2d50*/  FADD R13, R19, -R13 ;  /* 0x8000000d130d7221 */ /* 0x000fca0000000000 */
[----:B------:R-:W-:Y:S02]  /*2d60*/  FSETP.NEU.AND P0, PT, |R13|, 1, PT ;  /* 0x3f8000000d00780b */ /* 0x000fe40003f0d200 */
[----:B------:R-:W-:-:S11]  /*2d70*/  SEL R13, R9, R8, !P2 ;  /* 0x00000008090d7207 */ /* 0x000fd60005000000 */
[----:B------:R-:W-:Y:S01]  /*2d80*/  @P0 LOP3.LUT R13, R13, 0x7fffffff, RZ, 0xc0, !PT ;  /* 0x7fffffff0d0d0812 */ /* 0x000fe200078ec0ff */
[----:B------:R-:W-:Y:S06]  /*2d90*/  BRA `(.L_x_160) ;  /* 0x0000000000687947 */ /* 0x000fec0003800000 */
.L_x_161:
[----:B------:R-:W-:Y:S01]  /*2da0*/  FMUL R13, R6, R19 ;  /* 0x00000013060d7220 */ /* 0x000fe20000400000 */
[----:B------:R-:W-:-:S03]  /*2db0*/  MOV R20, 0x391fcb8e ;  /* 0x391fcb8e00147802 */ /* 0x000fc60000000f00 */
[----:B------:R-:W1:Y:S01]  /*2dc0*/  FRND R14, R13 ;  /* 0x0000000d000e7307 */ /* 0x000e620000201000 */
[-C--:B------:R-:W-:Y:S01]  /*2dd0*/  FFMA R16, R6, R19.reuse, -R13 ;  /* 0x0000001306107223 */ /* 0x080fe2000000080d */
[C---:B------:R-:W-:Y:S02]  /*2de0*/  FSETP.GT.AND P2, PT, |R13|.reuse, 152, PT ;  /* 0x431800000d00780b */ /* 0x040fe40003f44200 */
[----:B------:R-:W-:Y:S01]  /*2df0*/  FSETP.GEU.AND P3, PT, R13, RZ, PT ;  /* 0x000000ff0d00720b */ /* 0x000fe20003f6e000 */
[----:B------:R-:W-:-:S03]  /*2e00*/  FFMA R16, R7, R19, R16 ;  /* 0x0000001307107223 */ /* 0x000fc60000000010 */
[----:B------:R2:W3:Y:S01]  /*2e10*/  F2I.NTZ R17, R13 ;  /* 0x0000000d00117305 */ /* 0x0004e20000203100 */
[----:B-1----:R-:W-:Y:S01]  /*2e20*/  FADD R15, R13, -R14 ;  /* 0x8000000e0d0f7221 */ /* 0x002fe20000000000 */
[----:B------:R-:W-:Y:S02]  /*2e30*/  FSETP.GT.AND P0, PT, R14, RZ, PT ;  /* 0x000000ff0e00720b */ /* 0x000fe40003f04000 */
[----:B--2---:R-:W-:Y:S01]  /*2e40*/  FSEL R13, RZ, +INF , !P3 ;  /* 0x7f800000ff0d7808 */ /* 0x004fe20005800000 */
[----:B------:R-:W-:Y:S01]  /*2e50*/  FADD R15, R15, R16 ;  /* 0x000000100f0f7221 */ /* 0x000fe20000000000 */
[----:B------:R-:W-:Y:S02]  /*2e60*/  SEL R14, RZ, 0x83000000, P0 ;  /* 0x83000000ff0e7807 */ /* 0x000fe40000000000 */
[----:B-----5:R-:W-:Y:S01]  /*2e70*/  ISETP.NE.AND P0, PT, R18, -0x1, PT ;  /* 0xffffffff1200780c */ /* 0x020fe20003f05270 */
[----:B------:R-:W-:Y:S02]  /*2e80*/  FFMA R16, R15, R20, 0.0013391353422775864601 ;  /* 0x3aaf85ed0f107423 */ /* 0x000fe40000000014 */
[----:B---3--:R-:W-:-:S02]  /*2e90*/  IMAD R17, R17, 0x800000, -R14 ;  /* 0x0080000011117824 */ /* 0x008fc400078e0a0e */
[----:B------:R-:W-:-:S04]  /*2ea0*/  FFMA R16, R15, R16, 0.0096188392490148544312 ;  /* 0x3c1d98560f107423 */ /* 0x000fc80000000010 */
[----:B------:R-:W-:-:S04]  /*2eb0*/  FFMA R16, R15, R16, 0.055503588169813156128 ;  /* 0x3d6357bb0f107423 */ /* 0x000fc80000000010 */
[----:B------:R-:W-:-:S04]  /*2ec0*/  FFMA R16, R15, R16, 0.24022644758224487305 ;  /* 0x3e75fdec0f107423 */ /* 0x000fc80000000010 */
[----:B------:R-:W-:-:S04]  /*2ed0*/  FFMA R16, R15, R16, 0.69314718246459960938 ;  /* 0x3f3172180f107423 */ /* 0x000fc80000000010 */
[----:B------:R-:W-:Y:S01]  /*2ee0*/  FFMA R16, R15, R16, 1 ;  /* 0x3f8000000f107423 */ /* 0x000fe20000000010 */
[----:B------:R-:W-:-:S04]  /*2ef0*/  VIADD R15, R14, 0x7f000000 ;  /* 0x7f0000000e0f7836 */ /* 0x000fc80000000000 */
[----:B------:R-:W-:-:S04]  /*2f00*/  FMUL R16, R15, R16 ;  /* 0x000000100f107220 */ /* 0x000fc80000400000 */
[----:B------:R-:W-:Y:S01]  /*2f10*/  @!P2 FMUL R13, R17, R16 ;  /* 0x00000010110da220 */ /* 0x000fe20000400000 */
[----:B------:R-:W-:-:S04]  /*2f20*/  FSETP.NEU.AND P2, PT, |R19|, +INF , PT ;  /* 0x7f8000001300780b */ /* 0x000fc80003f4d200 */
[----:B------:R-:W-:-:S09]  /*2f30*/  @!P0 FSEL R13, R13, 1, P2 ;  /* 0x3f8000000d0d8808 */ /* 0x000fd20001000000 */
.L_x_160:
[----:B------:R-:W1:Y:S01]  /*2f40*/  F2I.TRUNC.NTZ R13, R13 ;  /* 0x0000000d000d7305 */ /* 0x000e62000020f100 */
[----:B------:R-:W-:Y:S02]  /*2f50*/  ISETP.NE.AND P0, PT, R10, RZ, PT ;  /* 0x000000ff0a00720c */ /* 0x000fe40003f05270 */
[----:B------:R-:W-:Y:S01]  /*2f60*/  MOV R14, 0x3f800000 ;  /* 0x3f800000000e7802 */ /* 0x000fe20000000f00 */
[----:B-1----:R1:W-:Y:S10]  /*2f70*/  STG.E desc[UR8][R4.64+-0x4], R13 ;  /* 0xfffffc0d04007986 */ /* 0x0023f4000c101908 */
[----:B------:R-:W-:Y:S05]  /*2f80*/  @!P0 BRA `(.L_x_162) ;  /* 0x0000000000a88947 */ /* 0x000fea0003800000 */
[----:B------:R-:W-:-:S04]  /*2f90*/  I2FP.F32.S32 R19, R10 ;  /* 0x0000000a00137245 */ /* 0x000fc80000201400 */
[----:B------:R-:W-:-:S04]  /*2fa0*/  FSETP.NAN.AND P0, PT, |R19|, |R19|, PT ;  /* 0x400000131300720b */ /* 0x000fc80003f08200 */
[----:B------:R-:W-:-:S13]  /*2fb0*/  FSETP.NAN.OR P0, PT, |R2|, |R2|, P0 ;  /* 0x400000020200720b */ /* 0x000fda0000708600 */
[----:B------:R-:W-:Y:S05]  /*2fc0*/  @P0 BRA `(.L_x_163) ;  /* 0x0000000000940947 */ /* 0x000fea0003800000 */
[----:B------:R-:W-:Y:S05]  /*2fd0*/  @P1 BRA `(.L_x_164) ;  /* 0x00000000006c1947 */ /* 0x000fea0003800000 */
[-C--:B-1----:R-:W-:Y:S01]  /*2fe0*/  FMUL R13, R6, R19.reuse ;  /* 0x00000013060d7220 */ /* 0x082fe20000400000 */
[----:B------:R-:W-:Y:S01]  /*2ff0*/  IMAD.MOV.U32 R20, RZ, RZ, 0x391fcb8e ;  /* 0x391fcb8eff147424 */ /* 0x000fe200078e00ff */
[----:B-----5:R-:W-:Y:S02]  /*3000*/  ISETP.NE.AND P3, PT, R18, -0x1, PT ;  /* 0xffffffff1200780c */ /* 0x020fe40003f65270 */
        /* <DEDUP_REMOVED lines=11> */
[----:B--2---:R-:W-:-:S03]  /*30c0*/  LEA R17, R17, -R14, 0x17 ;  /* 0x8000000e11117211 */ /* 0x004fc600078eb8ff */
[----:B------:R-:W-:-:S04]  /*30d0*/  FFMA R16, R15, R16, 0.0096188392490148544312 ;  /* 0x3c1d98560f107423 */ /* 0x000fc80000000010 */
[----:B------:R-:W-:-:S04]  /*30e0*/  FFMA R16, R15, R16, 0.055503588169813156128 ;  /* 0x3d6357bb0f107423 */ /* 0x000fc80000000010 */
[----:B------:R-:W-:-:S04]  /*30f0*/  FFMA R16, R15, R16, 0.24022644758224487305 ;  /* 0x3e75fdec0f107423 */ /* 0x000fc80000000010 */
[----:B------:R-:W-:-:S04]  /*3100*/  FFMA R16, R15, R16, 0.69314718246459960938 ;  /* 0x3f3172180f107423 */ /* 0x000fc80000000010 */
[----:B------:R-:W-:Y:S01]  /*3110*/  FFMA R16, R15, R16, 1 ;  /* 0x3f8000000f107423 */ /* 0x000fe20000000010 */
[----:B------:R-:W-:Y:S01]  /*3120*/  VIADD R15, R14, 0x7f000000 ;  /* 0x7f0000000e0f7836 */ /* 0x000fe20000000000 */
[----:B------:R-:W-:Y:S02]  /*3130*/  FSEL R14, RZ, +INF , !P0 ;  /* 0x7f800000ff0e7808 */ /* 0x000fe40004000000 */
[----:B------:R-:W-:Y:S01]  /*3140*/  FSETP.NEU.AND P0, PT, |R19|, +INF , PT ;  /* 0x7f8000001300780b */ /* 0x000fe20003f0d200 */
[----:B------:R-:W-:-:S04]  /*3150*/  FMUL R16, R15, R16 ;  /* 0x000000100f107220 */ /* 0x000fc80000400000 */
[----:B------:R-:W-:-:S05]  /*3160*/  @!P2 FMUL R14, R17, R16 ;  /* 0x00000010110ea220 */ /* 0x000fca0000400000 */
[----:B------:R-:W-:Y:S01]  /*3170*/  @!P3 FSEL R14, R14, 1, P0 ;  /* 0x3f8000000e0eb808 */ /* 0x000fe20000000000 */
[----:B------:R-:W-:Y:S06]  /*3180*/  BRA `(.L_x_162) ;  /* 0x0000000000287947 */ /* 0x000fec0003800000 */
.L_x_164:
[----:B-1----:R-:W-:Y:S01]  /*3190*/  FMUL R13, R19, 0.5 ;  /* 0x3f000000130d7820 */ /* 0x002fe20000400000 */
        /* <DEDUP_REMOVED lines=8> */
.L_x_163:
[----:B------:R-:W-:-:S07]  /*3220*/  FADD R14, R2, R19 ;  /* 0x00000013020e7221 */ /* 0x000fce0000000000 */
.L_x_162:
[----:B-1----:R-:W1:Y:S01]  /*3230*/  F2I.TRUNC.NTZ R13, R14 ;  /* 0x0000000e000d7305 */ /* 0x002e62000020f100 */
[----:B------:R-:W-:Y:S01]  /*3240*/  IADD3 R3, P0, PT, R3, 0x2, RZ ;  /* 0x0000000203037810 */ /* 0x000fe20007f1e0ff */
[----:B0-----:R-:W-:Y:S01]  /*3250*/  IMAD R11, R12, 0x2, R11 ;  /* 0x000000020c0b7824 */ /* 0x001fe200078e020b */
[----:B------:R-:W-:Y:S02]  /*3260*/  IADD3 R15, P2, PT, R4, 0x8, RZ ;  /* 0x00000008040f7810 */ /* 0x000fe40007f5e0ff */
[----:B------:R-:W-:Y:S01]  /*3270*/  LEA R10, R12, R10, 0x1 ;  /* 0x0000000a0c0a7211 */ /* 0x000fe200078e08ff */
[----:B------:R-:W-:Y:S01]  /*3280*/  IMAD.X R0, RZ, RZ, R0, P0 ;  /* 0x000000ffff007224 */ /* 0x000fe200000e0600 */
[----:B------:R-:W-:Y:S01]  /*3290*/  ISETP.GE.U32.AND P0, PT, R3, UR4, PT ;  /* 0x0000000403007c0c */ /* 0x000fe2000bf06070 */
[----:B------:R-:W-:-:S03]  /*32a0*/  IMAD.X R16, RZ, RZ, R5, P2 ;  /* 0x000000ffff107224 */ /* 0x000fc600010e0605 */
[----:B------:R-:W-:Y:S01]  /*32b0*/  ISETP.GE.U32.AND.EX P0, PT, R0, UR5, PT, P0 ;  /* 0x0000000500007c0c */ /* 0x000fe2000bf06100 */
[----:B-1----:R1:W-:-:S12]  /*32c0*/  STG.E desc[UR8][R4.64], R13 ;  /* 0x0000000d04007986 */ /* 0x0023d8000c101908 */
[----:B------:R-:W-:Y:S05]  /*32d0*/  @!P0 BRA `(.L_x_165) ;  /* 0xfffffff800608947 */ /* 0x000fea000383ffff */
[----:B------:R-:W-:Y:S05]  /*32e0*/  EXIT ;  /* 0x000000000000794d */ /* 0x000fea0003800000 */
.L_x_166:
        /* <DEDUP_REMOVED lines=9> */
.L_x_380:


//--------------------- .text.logspace_i16_vec4   --------------------------
	.section	.text.logspace_i16_vec4,"ax",@progbits
	.align	128
        .global         logspace_i16_vec4
        .type           logspace_i16_vec4,@function
        .size           logspace_i16_vec4,(.L_x_381 - logspace_i16_vec4)
        .other          logspace_i16_vec4,@"STO_CUDA_ENTRY STV_DEFAULT"
logspace_i16_vec4:
.text.logspace_i16_vec4:
        /* <DEDUP_REMOVED lines=10> */
[----:B------:R-:W-:-:S06]  /*00a0*/  USHF.R.U32.HI UR7, URZ, 0x2, UR7 ;  /* 0x00000002ff077899 */ /* 0x000fcc0008011607 */
[----:B------:R-:W-:Y:S02]  /*00b0*/  IMAD.U32 R2, RZ, RZ, UR7 ;  /* 0x00000007ff027e24 */ /* 0x000fe4000f8e00ff */
[C---:B0-----:R-:W-:Y:S02]  /*00c0*/  IMAD R0, R3.reuse, UR4, R0 ;  /* 0x0000000403007c24 */ /* 0x041fe4000f8e0200 */
[----:B---3--:R-:W-:-:S03]  /*00d0*/  IMAD R3, R3, UR5, RZ ;  /* 0x0000000503037c24 */ /* 0x008fc6000f8e02ff */
[----:B------:R-:W-:-:S04]  /*00e0*/  ISETP.LT.U32.AND P0, PT, R0, UR6, PT ;  /* 0x0000000600007c0c */ /* 0x000fc8000bf01070 */
[----:B------:R-:W-:Y:S01]  /*00f0*/  ISETP.GT.U32.AND.EX P0, PT, R2, RZ, PT, P0 ;  /* 0x000000ff0200720c */ /* 0x000fe20003f04100 */
[----:B--2---:R-:W-:-:S12]  /*0100*/  IMAD.U32 R2, RZ, RZ, UR14 ;  /* 0x0000000eff027e24 */ /* 0x004fd8000f8e00ff */
[----:B----4-:R-:W-:Y:S05]  /*0110*/  @!P0 BRA `(.L_x_168) ;  /* 0x0000001000ac8947 */ /* 0x010fea0003800000 */
[----:B------:R-:W0:Y:S01]  /*0120*/  LDC.U16 R11, c[0x0][0x388] ;  /* 0x0000e200ff0b7b82 */ /* 0x000e220000000400 */
[----:B------:R-:W-:Y:S01]  /*0130*/  HFMA2 R13, -RZ, RZ, 0.771484375, 0.21533203125 ;  /* 0x3a2c32e4ff0d7431 */ /* 0x000fe200000001ff */
[----:B------:R-:W1:Y:S01]  /*0140*/  LDCU.U16 UR4, c[0x0][0x38c] ;  /* 0x00007180ff0477ac */ /* 0x000e620008000400 */
[----:B------:R-:W2:Y:S01]  /*0150*/  LDCU.64 UR12, c[0x0][0x380] ;  /* 0x00007000ff0c77ac */ /* 0x000ea20008000a00 */
[----:B-1----:R-:W-:Y:S02]  /*0160*/  UPRMT UR5, UR4, 0x9910, URZ ;  /* 0x0000991004057896 */ /* 0x002fe400080000ff */
[----:B------:R-:W-:Y:S01]  /*0170*/  UPRMT UR4, UR14, 0x9910, URZ ;  /* 0x000099100e047896 */ /* 0x000fe200080000ff */
[----:B0-----:R-:W0:Y:S01]  /*0180*/  I2F.S16 R4, R11 ;  /* 0x0000000b00047306 */ /* 0x001e220000101400 */
[----:B------:R-:W-:Y:S02]  /*0190*/  USHF.R.S32.HI UR11, URZ, 0x1f, UR5 ;  /* 0x0000001fff0b7899 */ /* 0x000fe40008011405 */
[----:B------:R-:W-:Y:S01]  /*01a0*/  IMAD.WIDE.U32 R16, R0, UR5, RZ ;  /* 0x0000000500107c25 */ /* 0x000fe2000f8e00ff */
[----:B------:R-:W-:-:S03]  /*01b0*/  USHF.R.S32.HI UR10, URZ, 0x1f, UR4 ;  /* 0x0000001fff0a7899 */ /* 0x000fc60008011404 */
[----:B------:R-:W-:Y:S02]  /*01c0*/  IMAD R31, R3, UR11, RZ ;  /* 0x0000000b031f7c24 */ /* 0x000fe4000f8e02ff */
[----:B------:R-:W-:Y:S02]  /*01d0*/  IMAD R25, R0, UR11, RZ ;  /* 0x0000000b00197c24 */ /* 0x000fe4000f8e02ff */
[----:B------:R-:W-:Y:S02]  /*01e0*/  IMAD.U32 R27, RZ, RZ, UR10 ;  /* 0x0000000aff1b7e24 */ /* 0x000fe4000f8e00ff */
[----:B------:R-:W-:Y:S02]  /*01f0*/  IMAD.IADD R25, R17, 0x1, R25 ;  /* 0x0000000111197824 */ /* 0x000fe400078e0219 */
[C---:B0-----:R-:W-:Y:S01]  /*0200*/  FMUL R5, |R4|.reuse, 16777216 ;  /* 0x4b80000004057820 */ /* 0x041fe20000400200 */
[C---:B------:R-:W-:Y:S01]  /*0210*/  FSETP.GEU.AND P0, PT, |R4|.reuse, 1.175494350822287508e-38, PT ;  /* 0x008000000400780b */ /* 0x040fe20003f0e200 */
[----:B------:R-:W-:Y:S01]  /*0220*/  FADD R26, R4, R4 ;  /* 0x00000004041a7221 */ /* 0x000fe20000000000 */
[----:B------:R-:W-:-:S02]  /*0230*/  SHF.L.U64.HI R34, R16, 0x2, R25 ;  /* 0x0000000210227819 */ /* 0x000fc40000010219 */
[----:B------:R-:W-:Y:S02]  /*0240*/  FSEL R5, R5, |R4|, !P0 ;  /* 0x4000000405057208 */ /* 0x000fe40004000000 */
[----:B------:R-:W-:-:S03]  /*0250*/  LOP3.LUT R29, R26, 0x7fffffff, RZ, 0xc0, !PT ;  /* 0x7fffffff1a1d7812 */ /* 0x000fc600078ec0ff */
[----:B------:R-:W-:-:S05]  /*0260*/  VIADD R6, R5, 0xc0cafb0d ;  /* 0xc0cafb0d05067836 */ /* 0x000fca0000000000 */
        /* <DEDUP_REMOVED lines=17> */
[----:B------:R-:W-:Y:S01]  /*0380*/  MOV R13, UR11 ;  /* 0x0000000b000d7c02 */ /* 0x000fe20008000f00 */
[----:B------:R-:W-:Y:S01]  /*0390*/  FFMA R7, R7, -R10, R12 ;  /* 0x8000000a07077223 */ /* 0x000fe2000000000c */
[----:B------:R-:W-:Y:S01]  /*03a0*/  FFMA R9, R6, R9, 0.018033718690276145935 ;  /* 0x3c93bb7306097423 */ /* 0x000fe20000000009 */
[----:B------:R-:W-:-:S02]  /*03b0*/  IMAD.U32 R12, RZ, RZ, UR5 ;  /* 0x00000005ff0c7e24 */ /* 0x000fc4000f8e00ff */
[----:B------:R-:W-:Y:S01]  /*03c0*/  FMUL R7, R8, R7 ;  /* 0x0000000708077220 */ /* 0x000fe20000400000 */
[----:B------:R-:W-:Y:S01]  /*03d0*/  FFMA R8, R10, 1.4426950216293334961, R5 ;  /* 0x3fb8aa3b0a087823 */ /* 0x000fe20000000005 */
[----:B------:R-:W-:-:S03]  /*03e0*/  FFMA R9, R6, R9, 0.12022458761930465698 ;  /* 0x3df6384f06097423 */ /* 0x000fc60000000009 */
[----:B------:R-:W-:Y:S01]  /*03f0*/  FFMA R5, R7, 1.4426950216293334961, R8 ;  /* 0x3fb8aa3b07057823 */ /* 0x000fe20000000008 */
[----:B------:R-:W-:Y:S01]  /*0400*/  FMUL R9, R6, R9 ;  /* 0x0000000906097220 */ /* 0x000fe20000400000 */
[----:B------:R-:W-:Y:S02]  /*0410*/  IMAD.MOV.U32 R8, RZ, RZ, R0 ;  /* 0x000000ffff087224 */ /* 0x000fe400078e0000 */
[----:B------:R-:W-:Y:S01]  /*0420*/  FFMA R6, R10, 1.9251366722983220825e-08, R5 ;  /* 0x32a55e340a067823 */ /* 0x000fe20000000005 */
[----:B------:R-:W-:-:S04]  /*0430*/  FMUL R5, R9, 3 ;  /* 0x4040000009057820 */ /* 0x000fc80000400000 */
[----:B------:R-:W-:Y:S01]  /*0440*/  FFMA R5, R7, R5, R6 ;  /* 0x0000000507057223 */ /* 0x000fe20000000006 */
[----:B------:R-:W-:Y:S01]  /*0450*/  PRMT R6, R11, 0x9910, RZ ;  /* 0x000099100b067816 */ /* 0x000fe200000000ff */
[----:B------:R-:W-:Y:S02]  /*0460*/  IMAD.SHL.U32 R11, R0, 0x4, RZ ;  /* 0x00000004000b7824 */ /* 0x000fe400078e00ff */
[----:B------:R-:W-:Y:S01]  /*0470*/  FFMA R7, R10, R9, R5 ;  /* 0x000000090a077223 */ /* 0x000fe20000000005 */
[----:B------:R-:W-:Y:S01]  /*0480*/  ISETP.EQ.OR P0, PT, R6, RZ, !P0 ;  /* 0x000000ff0600720c */ /* 0x000fe20004702670 */
[C---:B------:R-:W-:Y:S01]  /*0490*/  IMAD R23, R11.reuse, UR11, RZ ;  /* 0x0000000b0b177c24 */ /* 0x040fe2000f8e02ff */
[C---:B------:R-:W-:Y:S01]  /*04a0*/  LOP3.LUT R21, R11.reuse, 0x2, RZ, 0xfc, !PT ;  /* 0x000000020b157812 */ /* 0x040fe200078efcff */
[----:B------:R-:W-:Y:S01]  /*04b0*/  FADD R5, R14, R7 ;  /* 0x000000070e057221 */ /* 0x000fe20000000000 */
[C---:B------:R-:W-:Y:S01]  /*04c0*/  LOP3.LUT R20, R11.reuse, 0x3, RZ, 0xfc, !PT ;  /* 0x000000030b147812 */ /* 0x040fe200078efcff */
[----:B------:R-:W-:Y:S01]  /*04d0*/  IMAD.WIDE.U32 R12, R11, UR5, R12 ;  /* 0x000000050b0c7c25 */ /* 0x000fe2000f8e000c */
[----:B------:R-:W-:-:S03]  /*04e0*/  ISETP.NE.AND P2, PT, R6, 0x1, PT ;  /* 0x000000010600780c */ /* 0x000fc60003f45270 */
[----:B------:R-:W-:Y:S01]  /*04f0*/  FADD R14, -R14, R5 ;  /* 0x000000050e0e7221 */ /* 0x000fe20000000100 */
[----:B--2---:R-:W-:Y:S01]  /*0500*/  LEA R6, P1, R0, UR12, 0x3 ;  /* 0x0000000c00067c11 */ /* 0x004fe2000f8218ff */
[----:B------:R-:W-:-:S04]  /*0510*/  IMAD.WIDE.U32 R18, R21, UR5, RZ ;  /* 0x0000000515127c25 */ /* 0x000fc8000f8e00ff */
[----:B------:R-:W-:Y:S01]  /*0520*/  FADD R7, R7, -R14 ;  /* 0x8000000e07077221 */ /* 0x000fe20000000000 */
[----:B------:R-:W-:Y:S01]  /*0530*/  SHF.R.U32.HI R14, RZ, 0x1e, R0 ;  /* 0x0000001eff0e7819 */ /* 0x000fe20000011600 */
[----:B------:R-:W-:Y:S01]  /*0540*/  IMAD.MOV.U32 R10, RZ, RZ, RZ ;  /* 0x000000ffff0a7224 */ /* 0x000fe200078e00ff */
[----:B------:R-:W-:Y:S01]  /*0550*/  LEA.HI.X R9, R0, UR13, RZ, 0x3, P1 ;  /* 0x0000000d00097c11 */ /* 0x000fe200088f1cff */
[----:B------:R-:W-:Y:S02]  /*0560*/  IMAD.U32 R11, RZ, RZ, UR4 ;  /* 0x00000004ff0b7e24 */ /* 0x000fe4000f8e00ff */
[C---:B------:R-:W-:Y:S02]  /*0570*/  IMAD R23, R14.reuse, UR5, R23 ;  /* 0x000000050e177c24 */ /* 0x040fe4000f8e0217 */
[----:B------:R-:W-:Y:S02]  /*0580*/  IMAD R22, R14, UR5, RZ ;  /* 0x000000050e167c24 */ /* 0x000fe4000f8e02ff */
[----:B------:R-:W-:Y:S01]  /*0590*/  IMAD.WIDE.U32 R14, R3, UR5, RZ ;  /* 0x00000005030e7c25 */ /* 0x000fe2000f8e00ff */
[----:B------:R-:W-:-:S03]  /*05a0*/  IADD3 R36, PT, PT, R13, R23, RZ ;  /* 0x000000170d247210 */ /* 0x000fc60007ffe0ff */
[--C-:B------:R-:W-:Y:S01]  /*05b0*/  IMAD R33, R21, UR11, R22.reuse ;  /* 0x0000000b15217c24 */ /* 0x100fe2000f8e0216 */
[----:B------:R-:W-:Y:S01]  /*05c0*/  IADD3 R31, PT, PT, R15, R31, RZ ;  /* 0x0000001f0f1f7210 */ /* 0x000fe20007ffe0ff */
[C---:B------:R-:W-:Y:S02]  /*05d0*/  IMAD R35, R20.reuse, UR11, R22 ;  /* 0x0000000b14237c24 */ /* 0x040fe4000f8e0216 */
[----:B------:R-:W-:Y:S01]  /*05e0*/  IMAD.WIDE.U32 R20, R20, UR5, RZ ;  /* 0x0000000514147c25 */ /* 0x000fe2000f8e00ff */
[----:B------:R-:W-:-:S03]  /*05f0*/  SHF.L.U64.HI R32, R14, 0x2, R31 ;  /* 0x000000020e207819 */ /* 0x000fc6000001021f */
[----:B------:R-:W-:Y:S02]  /*0600*/  IMAD.IADD R28, R19, 0x1, R33 ;  /* 0x00000001131c7824 */ /* 0x000fe400078e0221 */
[----:B------:R-:W-:-:S07]  /*0610*/  IMAD.IADD R30, R21, 0x1, R35 ;  /* 0x00000001151e7824 */ /* 0x000fce00078e0223 */
.L_x_177:
[----:B0-----:R-:W-:Y:S01]  /*0620*/  LEA R22, P1, R16, R11, 0x2 ;  /* 0x0000000b10167211 */ /* 0x001fe200078210ff */
        /* <DEDUP_REMOVED lines=10> */
[----:B------:R-:W-:-:S03]  /*06d0*/  FFMA R24, R7, R31, R24 ;  /* 0x0000001f07187223 */ /* 0x000fc60000000018 */
[----:B------:R1:W2:Y:S01]  /*06e0*/  F2I.NTZ R23, R25 ;  /* 0x0000001900177305 */ /* 0x0002a20000203100 */
[----:B0-----:R-:W-:Y:S01]  /*06f0*/  FADD R35, R25, -R33 ;  /* 0x8000002119237221 */ /* 0x001fe20000000000 */
[----:B------:R-:W-:Y:S01]  /*0700*/  FSETP.GT.AND P3, PT, R33, RZ, PT ;  /* 0x000000ff2100720b */ /* 0x000fe20003f64000 */
[----:B-1----:R-:W-:Y:S02]  /*0710*/  IMAD.MOV.U32 R25, RZ, RZ, 0x3f800000 ;  /* 0x3f800000ff197424 */ /* 0x002fe400078e00ff */
        /* <DEDUP_REMOVED lines=8> */
[----:B------:R-:W-:-:S05]  /*07a0*/  SEL R33, RZ, 0x83000000, P3 ;  /* 0x83000000ff217807 */ /* 0x000fca0001800000 */
[----:B------:R-:W-:Y:S01]  /*07b0*/  VIADD R35, R33, 0x7f000000 ;  /* 0x7f00000021237836 */ /* 0x000fe20000000000 */
[----:B--2---:R-:W-:Y:S01]  /*07c0*/  LEA R33, R23, -R33, 0x17 ;  /* 0x8000002117217211 */ /* 0x004fe200078eb8ff */
[----:B------:R-:W-:Y:S02]  /*07d0*/  FMUL R23, R31, 0.5 ;  /* 0x3f0000001f177820 */ /* 0x000fe40000400000 */
[----:B------:R-:W-:-:S04]  /*07e0*/  FMUL R22, R22, R35 ;  /* 0x0000002316167220 */ /* 0x000fc80000400000 */
[----:B------:R-:W0:Y:S01]  /*07f0*/  FRND.TRUNC R23, R23 ;  /* 0x0000001700177307 */ /* 0x000e22000020d000 */
[----:B------:R-:W-:Y:S01]  /*0800*/  FMUL R22, R22, R33 ;  /* 0x0000002116167220 */ /* 0x000fe20000400000 */
[----:B------:R-:W-:Y:S01]  /*0810*/  @P4 FSEL R22, RZ, +INF , !P5 ;  /* 0x7f800000ff164808 */ /* 0x000fe20006800000 */
        /* <DEDUP_REMOVED lines=10> */
[----:B------:R-:W0:Y:S01]  /*08c0*/  LDC.U16 R23, c[0x0][0x388] ;  /* 0x0000e200ff177b82 */ /* 0x000e220000000400 */
[----:B------:R-:W-:Y:S02]  /*08d0*/  FSETP.NEU.AND P1, PT, |R31|, +INF , PT ;  /* 0x7f8000001f00780b */ /* 0x000fe40003f2d200 */
[----:B0-----:R-:W-:-:S04]  /*08e0*/  PRMT R23, R23, 0x9910, RZ ;  /* 0x0000991017177816 */ /* 0x001fc800000000ff */
[----:B------:R-:W-:-:S04]  /*08f0*/  ISETP.EQ.AND P1, PT, R23, -0x1, !P1 ;  /* 0xffffffff1700780c */ /* 0x000fc80004f22270 */
[----:B------:R-:W-:Y:S02]  /*0900*/  ISETP.GT.OR P3, PT, R23, -0x1, P1 ;  /* 0xffffffff1700780c */ /* 0x000fe40000f64670 */
[----:B------:R-:W-:-:S11]  /*0910*/  FSEL R25, R22, 1, !P1 ;  /* 0x3f80000016197808 */ /* 0x000fd60004800000 */
[----:B------:R-:W-:-:S04]  /*0920*/  @!P3 FSETP.NEU.AND P4, PT, |R33|, 1, PT ;  /* 0x3f8000002100b80b */ /* 0x000fc80003f8d200 */
[----:B------:R-:W-:-:S09]  /*0930*/  @!P3 FSEL R25, R22, -R22, P4 ;  /* 0x800000161619b208 */ /* 0x000fd20002000000 */
.L_x_170:
[----:B------:R-:W-:Y:S05]  /*0940*/  BSYNC.RECONVERGENT B1 ;  /* 0x0000000000017941 */ /* 0x000fea0003800200 */
.L_x_169:
[----:B------:R-:W-:Y:S01]  /*0950*/  IADD3 R22, P1, PT, R11, R12, RZ ;  /* 0x0000000c0b167210 */ /* 0x000fe20007f3e0ff */
[----:B------:R-:W-:Y:S01]  /*0960*/  F2I.TRUNC.NTZ R25, R25 ;  /* 0x0000001900197305 */ /* 0x000fe2000020f100 */
[----:B------:R-:W-:Y:S03]  /*0970*/  BSSY.RECONVERGENT B1, `(.L_x_171) ;  /* 0x0000030000017945 */ /* 0x000fe60003800200 */
        /* <DEDUP_REMOVED lines=21> */
[----:B------:R-:W0:Y:S02]  /*0ad0*/  F2I.NTZ R22, R33 ;  /* 0x0000002100167305 */ /* 0x000e240000203100 */
[----:B------:R-:W-:Y:S01]  /*0ae0*/  FMUL R35, R35, R37 ;  /* 0x0000002523237220 */ /* 0x000fe20000400000 */
[----:B------:R-:W-:Y:S01]  /*0af0*/  IMAD.MOV.U32 R37, RZ, RZ, 0x3f800000 ;  /* 0x3f800000ff257424 */ /* 0x000fe200078e00ff */
[----:B0-----:R-:W-:Y:S01]  /*0b00*/  LEA R22, R22, -R23, 0x17 ;  /* 0x8000001716167211 */ /* 0x001fe200078eb8ff */
        /* <DEDUP_REMOVED lines=14> */
[----:B------:R-:W-:Y:S02]  /*0bf0*/  FSETP.NEU.AND P1, PT, |R31|, +INF , PT ;  /* 0x7f8000001f00780b */ /* 0x000fe40003f2d200 */
[----:B------:R-:W0:Y:S02]  /*0c00*/  LDC.U16 R31, c[0x0][0x388] ;  /* 0x0000e200ff1f7b82 */ /* 0x000e240000000400 */
[----:B0-----:R-:W-:-:S04]  /*0c10*/  PRMT R31, R31, 0x9910, RZ ;  /* 0x000099101f1f7816 */ /* 0x001fc800000000ff */
[----:B------:R-:W-:-:S04]  /*0c20*/  ISETP.EQ.AND P1, PT, R31, -0x1, !P1 ;  /* 0xffffffff1f00780c */ /* 0x000fc80004f22270 */
[----:B------:R-:W-:Y:S02]  /*0c30*/  ISETP.GT.OR P3, PT, R31, -0x1, P1 ;  /* 0xffffffff1f00780c */ /* 0x000fe40000f64670 */
[----:B------:R-:W-:-:S11]  /*0c40*/  FSEL R37, R22, 1, !P1 ;  /* 0x3f80000016257808 */ /* 0x000fd60004800000 */
[----:B------:R-:W-:-:S04]  /*0c50*/  @!P3 FSETP.NEU.AND P4, PT, |R23|, 1, PT ;  /* 0x3f8000001700b80b */ /* 0x000fc80003f8d200 */
[----:B------:R-:W-:-:S09]  /*0c60*/  @!P3 FSEL R37, R22, -R22, P4 ;  /* 0x800000161625b208 */ /* 0x000fd20002000000 */
.L_x_172:
[----:B------:R-:W-:Y:S05]  /*0c70*/  BSYNC.RECONVERGENT B1 ;  /* 0x0000000000017941 */ /* 0x000fea0003800200 */
.L_x_171:
        /* <DEDUP_REMOVED lines=17> */
[----:B------:R-:W-:-:S04]  /*0d90*/  FFMA R22, R31, R22, 0.0096188392490148544312 ;  /* 0x3c1d98561f167423 */ /* 0x000fc80000000016 */
[----:B------:R-:W-:-:S04]  /*0da0*/  FFMA R22, R31, R22, 0.055503588169813156128 ;  /* 0x3d6357bb1f167423 */ /* 0x000fc80000000016 */
[----:B------:R-:W-:-:S04]  /*0db0*/  FFMA R22, R31, R22, 0.24022644758224487305 ;  /* 0x3e75fdec1f167423 */ /* 0x000fc80000000016 */
[----:B------:R-:W-:-:S04]  /*0dc0*/  FFMA R22, R31, R22, 0.69314718246459960938 ;  /* 0x3f3172181f167423 */ /* 0x000fc80000000016 */
[----:B------:R-:W-:Y:S02]  /*0dd0*/  FFMA R31, R31, R22, 1 ;  /* 0x3f8000001f1f7423 */ /* 0x000fe40000000016 */
[----:B------:R0:W1:Y:S02]  /*0de0*/  F2I.NTZ R22, R33 ;  /* 0x0000002100167305 */ /* 0x0000640000203100 */
[----:B0-----:R-:W-:-:S04]  /*0df0*/  VIADD R33, R23, 0x7f000000 ;  /* 0x7f00000017217836 */ /* 0x001fc80000000000 */
[----:B------:R-:W-:Y:S01]  /*0e00*/  FMUL R31, R31, R33 ;  /* 0x000000211f1f7220 */ /* 0x000fe20000400000 */
[----:B------:R-:W-:Y:S01]  /*0e10*/  IMAD.MOV.U32 R33, RZ, RZ, 0x3f800000 ;  /* 0x3f800000ff217424 */ /* 0x000fe200078e00ff */
[----:B-1----:R-:W-:Y:S01]  /*0e20*/  LEA R22, R22, -R23, 0x17 ;  /* 0x8000001716167211 */ /* 0x002fe200078eb8ff */
[----:B------:R-:W-:-:S04]  /*0e30*/  FMUL R23, R35, 0.5 ;  /* 0x3f00000023177820 */ /* 0x000fc80000400000 */
[----:B------:R-:W-:Y:S01]  /*0e40*/  FMUL R22, R31, R22 ;  /* 0x000000161f167220 */ /* 0x000fe20000400000 */
[----:B------:R-:W-:Y:S01]  /*0e50*/  @P4 FSEL R22, RZ, +INF , !P5 ;  /* 0x7f800000ff164808 */ /* 0x000fe20006800000 */
[----:B------:R-:W0:Y:S08]  /*0e60*/  FRND.TRUNC R23, R23 ;  /* 0x0000001700177307 */ /* 0x000e30000020d000 */
[----:B------:R1:W2:Y:S01]  /*0e70*/  F2I.TRUNC.NTZ R31, R37 ;  /* 0x00000025001f7305 */ /* 0x0002a2000020f100 */
        /* <DEDUP_REMOVED lines=18> */
.L_x_174:
[----:B------:R-:W-:Y:S05]  /*0fa0*/  BSYNC.RECONVERGENT B1 ;  /* 0x0000000000017941 */ /* 0x000fea0003800200 */
.L_x_173:
[----:B------:R-:W-:Y:S01]  /*0fb0*/  IADD3 R22, P1, PT, R11, R20, RZ ;  /* 0x000000140b167210 */ /* 0x000fe20007f3e0ff */
[----:B------:R-:W-:Y:S04]  /*0fc0*/  BSSY.RECONVERGENT B1, `(.L_x_175) ;  /* 0x0000031000017945 */ /* 0x000fe80003800200 */
[----:B------:R-:W-:Y:S01]  /*0fd0*/  IMAD.X R23, R27, 0x1, R30, P1 ;  /* 0x000000011b177824 */ /* 0x000fe200008e061e */
[----:B------:R-:W-:-:S03]  /*0fe0*/  ISETP.EQ.U32.AND P1, PT, R22, RZ, PT ;  /* 0x000000ff1600720c */ /* 0x000fc60003f22070 */
[----:B------:R-:W1:Y:S01]  /*0ff0*/  I2F.U64 R35, R22 ;  /* 0x0000001600237312 */ /* 0x000e620000301000 */
[----:B------:R-:W-:Y:S01]  /*1000*/  ISETP.EQ.OR.EX P1, PT, R23, RZ, !P2, P1 ;  /* 0x000000ff1700720c */ /* 0x000fe20005722710 */
[----:B-1----:R-:W-:-:S06]  /*1010*/  FMUL R37, R5, R35 ;  /* 0x0000002305257220 */ /* 0x002fcc0000400000 */
[----:B------:R-:W0:Y:S01]  /*1020*/  FRND R22, R37 ;  /* 0x0000002500167307 */ /* 0x000e220000201000 */
[-C--:B------:R-:W-:Y:S01]  /*1030*/  FFMA R23, R5, R35.reuse, -R37 ;  /* 0x0000002305177223 */ /* 0x080fe20000000825 */
[C---:B------:R-:W-:Y:S02]  /*1040*/  FSETP.GT.AND P4, PT, |R37|.reuse, 152, PT ;  /* 0x431800002500780b */ /* 0x040fe40003f84200 */
[----:B------:R-:W-:Y:S01]  /*1050*/  FSETP.GEU.AND P5, PT, R37, RZ, PT ;  /* 0x000000ff2500720b */ /* 0x000fe20003fae000 */
[----:B------:R-:W-:Y:S01]  /*1060*/  FFMA R23, R7, R35, R23 ;  /* 0x0000002307177223 */ /* 0x000fe20000000017 */
[----:B0-----:R-:W-:Y:S01]  /*1070*/  FSETP.GT.AND P3, PT, R22, RZ, PT ;  /* 0x000000ff1600720b */ /* 0x001fe20003f64000 */
[----:B------:R-:W-:-:S04]  /*1080*/  FADD R22, R37, -R22 ;  /* 0x8000001625167221 */ /* 0x000fc80000000000 */
[----:B------:R-:W-:Y:S02]  /*1090*/  FADD R23, R23, R22 ;  /* 0x0000001617177221 */ /* 0x000fe40000000000 */
[----:B------:R-:W0:Y:S02]  /*10a0*/  F2I.NTZ R22, R37 ;  /* 0x0000002500167305 */ /* 0x000e240000203100 */
        /* <DEDUP_REMOVED lines=8> */
[----:B------:R-:W-:Y:S02]  /*1130*/  VIADD R37, R24, 0x7f000000 ;  /* 0x7f00000018257836 */ /* 0x000fe40000000000 */
[----:B------:R-:W-:Y:S02]  /*1140*/  FMUL R24, R35, 0.5 ;  /* 0x3f00000023187820 */ /* 0x000fe40000400000 */
[----:B------:R-:W-:-:S04]  /*1150*/  FMUL R23, R23, R37 ;  /* 0x0000002517177220 */ /* 0x000fc80000400000 */
[----:B------:R-:W0:Y:S01]  /*1160*/  FRND.TRUNC R24, R24 ;  /* 0x0000001800187307 */ /* 0x000e22000020d000 */
[----:B------:R-:W-:Y:S01]  /*1170*/  FMUL R22, R23, R22 ;  /* 0x0000001617167220 */ /* 0x000fe20000400000 */
[----:B------:R-:W-:-:S06]  /*1180*/  @P4 FSEL R22, RZ, +INF , !P5 ;  /* 0x7f800000ff164808 */ /* 0x000fcc0006800000 */
[----:B------:R1:W3:Y:S01]  /*1190*/  F2I.TRUNC.NTZ R23, R33 ;  /* 0x0000002100177305 */ /* 0x0002e2000020f100 */
[----:B0-----:R-:W-:Y:S01]  /*11a0*/  FADD R37, R24, R24 ;  /* 0x0000001818257221 */ /* 0x001fe20000000000 */
[----:B-1----:R-:W-:Y:S01]  /*11b0*/  IMAD.MOV.U32 R33, RZ, RZ, 0x3f800000 ;  /* 0x3f800000ff217424 */ /* 0x002fe200078e00ff */
        /* <DEDUP_REMOVED lines=17> */
.L_x_176:
[----:B------:R-:W-:Y:S05]  /*12d0*/  BSYNC.RECONVERGENT B1 ;  /* 0x0000000000017941 */ /* 0x000fea0003800200 */
.L_x_175:
[----:B------:R-:W3:Y:S01]  /*12e0*/  F2I.TRUNC.NTZ R24, R33 ;  /* 0x0000002100187305 */ /* 0x000ee2000020f100 */
[----:B--2---:R-:W-:Y:S01]  /*12f0*/  PRMT R22, R25, 0x5410, R31 ;  /* 0x0000541019167816 */ /* 0x004fe2000000001f */
[----:B------:R-:W-:Y:S01]  /*1300*/  IMAD.MOV.U32 R25, RZ, RZ, R9 ;  /* 0x000000ffff197224 */ /* 0x000fe200078e0009 */
[----:B------:R-:W-:Y:S02]  /*1310*/  IADD3 R8, P1, PT, R3, R8, RZ ;  /* 0x0000000803087210 */ /* 0x000fe40007f3e0ff */
[----:B------:R-:W-:Y:S02]  /*1320*/  LEA R11, P4, R14, R11, 0x2 ;  /* 0x0000000b0e0b7211 */ /* 0x000fe400078810ff */
[----:B------:R-:W-:Y:S02]  /*1330*/  IADD3.X R10, PT, PT, RZ, R10, RZ, P1, !PT ;  /* 0x0000000aff0a7210 */ /* 0x000fe40000ffe4ff */
[----:B------:R-:W-:Y:S01]  /*1340*/  ISETP.GE.U32.AND P1, PT, R8, UR6, PT ;  /* 0x0000000608007c0c */ /* 0x000fe2000bf26070 */
[----:B------:R-:W-:-:S03]  /*1350*/  IMAD.X R27, R27, 0x1, R32, P4 ;  /* 0x000000011b1b7824 */ /* 0x000fc600020e0620 */
[----:B------:R-:W-:Y:S02]  /*1360*/  ISETP.GE.U32.AND.EX P1, PT, R10, UR7, PT, P1 ;  /* 0x000000070a007c0c */ /* 0x000fe4000bf26110 */
[----:B---3--:R-:W-:Y:S01]  /*1370*/  PRMT R23, R23, 0x5410, R24 ;  /* 0x0000541017177816 */ /* 0x008fe20000000018 */
[----:B------:R-:W-:Y:S01]  /*1380*/  IMAD.MOV.U32 R24, RZ, RZ, R6 ;  /* 0x000000ffff187224 */ /* 0x000fe200078e0006 */
[----:B------:R-:W-:-:S04]  /*1390*/  LEA R6, P3, R3, R6, 0x3 ;  /* 0x0000000603067211 */ /* 0x000fc800078618ff */
[----:B------:R0:W-:Y:S01]  /*13a0*/  STG.E.64 desc[UR8][R24.64], R22 ;  /* 0x0000001618007986 */ /* 0x0001e2000c101b08 */
[----:B------:R-:W-:-:S04]  /*13b0*/  LEA.HI.X R9, R3, R9, RZ, 0x3, P3 ;  /* 0x0000000903097211 */ /* 0x000fc800018f1cff */
[----:B------:R-:W-:Y:S05]  /*13c0*/  @!P1 BRA `(.L_x_177) ;  /* 0xfffffff000949947 */ /* 0x000fea000383ffff */
.L_x_168:
[----:B------:R-:W-:Y:S05]  /*13d0*/  BSYNC.RECONVERGENT B0 ;  /* 0x0000000000007941 */ /* 0x000fea0003800200 */
.L_x_167:
[----:B------:R-:W1:Y:S02]  /*13e0*/  LDC.64 R4, c[0x0][0x390] ;  /* 0x0000e400ff047b82 */ /* 0x000e640000000a00 */
[----:B-1----:R-:W-:-:S04]  /*13f0*/  LOP3.LUT R3, R4, 0xfffffffc, RZ, 0xc0, !PT ;  /* 0xfffffffc04037812 */ /* 0x002fc800078ec0ff */
[----:B------:R-:W-:-:S04]  /*1400*/  ISETP.NE.U32.AND P0, PT, R3, R4, PT ;  /* 0x000000040300720c */ /* 0x000fc80003f05070 */
[----:B------:R-:W-:-:S04]  /*1410*/  ISETP.NE.AND.EX P0, PT, R5, R5, PT, P0 ;  /* 0x000000050500720c */ /* 0x000fc80003f05300 */
[----:B------:R-:W-:-:S13]  /*1420*/  ISETP.NE.OR P0, PT, R0, RZ, !P0 ;  /* 0x000000ff0000720c */ /* 0x000fda0004705670 */
[----:B------:R-:W-:Y:S05]  /*1430*/  @P0 EXIT ;  /* 0x000000000000094d */ /* 0x000fea0003800000 */
[----:B------:R-:W1:Y:S01]  /*1440*/  LDC.U16 R7, c[0x0][0x388] ;  /* 0x0000e200ff077b82 */ /* 0x000e620000000400 */
[----:B------:R-:W-:Y:S01]  /*1450*/  MOV R15, 0x3a2c32e4 ;  /* 0x3a2c32e4000f7802 */ /* 0x000fe20000000f00 */
[----:B-1----:R-:W1:Y:S01]  /*1460*/  I2F.S16 R6, R7 ;  /* 0x0000000700067306 */ /* 0x002e620000101400 */
[----:B------:R-:W-:Y:S01]  /*1470*/  PRMT R19, R7, 0x9910, RZ ;  /* 0x0000991007137816 */ /* 0x000fe200000000ff */
[C---:B-1----:R-:W-:Y:S01]  /*1480*/  FMUL R9, |R6|.reuse, 16777216 ;  /* 0x4b80000006097820 */ /* 0x042fe20000400200 */
[C---:B------:R-:W-:Y:S02]  /*1490*/  FSETP.GEU.AND P0, PT, |R6|.reuse, 1.175494350822287508e-38, PT ;  /* 0x008000000600780b */ /* 0x040fe40003f0e200 */
[----:B------:R-:W-:Y:S02]  /*14a0*/  FSETP.NEU.AND P2, PT, |R6|, +INF , PT ;  /* 0x7f8000000600780b */ /* 0x000fe40003f4d200 */
[----:B------:R-:W-:Y:S02]  /*14b0*/  FSEL R9, R9, |R6|, !P0 ;  /* 0x4000000609097208 */ /* 0x000fe40004000000 */
[----:B------:R-:W-:-:S03]  /*14c0*/  ISETP.EQ.OR P1, PT, R19, RZ, !P2 ;  /* 0x000000ff1300720c */ /* 0x000fc60005722670 */
[----:B------:R-:W-:-:S05]  /*14d0*/  VIADD R0, R9, 0xc0cafb0d ;  /* 0xc0cafb0d09007836 */ /* 0x000fca0000000000 */
[----:B------:R-:W-:Y:S02]  /*14e0*/  LOP3.LUT R8, R0, 0xff800000, RZ, 0xc0, !PT ;  /* 0xff80000000087812 */ /* 0x000fe400078ec0ff */
[----:B------:R-:W-:Y:S02]  /*14f0*/  FSEL R0, RZ, -24, P0 ;  /* 0xc1c00000ff007808 */ /* 0x000fe40000000000 */
[----:B------:R-:W-:Y:S01]  /*1500*/  ISETP.NE.AND P0, PT, R19, 0x1, PT ;  /* 0x000000011300780c */ /* 0x000fe20003f05270 */
[----:B------:R-:W-:-:S04]  /*1510*/  IMAD.IADD R9, R9, 0x1, -R8 ;  /* 0x0000000109097824 */ /* 0x000fc800078e0a08 */
[C---:B------:R-:W-:Y:S01]  /*1520*/  FADD R11, R9.reuse, 1 ;  /* 0x3f800000090b7421 */ /* 0x040fe20000000000 */
[----:B------:R-:W-:Y:S01]  /*1530*/  FADD R10, R9, -1 ;  /* 0xbf800000090a7421 */ /* 0x000fe20000000000 */
[----:B------:R-:W-:-:S03]  /*1540*/  I2FP.F32.S32 R9, R8 ;  /* 0x0000000800097245 */ /* 0x000fc60000201400 */
        /* <DEDUP_REMOVED lines=21> */
[----:B------:R-:W-:-:S03]  /*16a0*/  FADD R9, R6, R6 ;  /* 0x0000000606097221 */ /* 0x000fc60000000000 */
[----:B------:R-:W-:-:S04]  /*16b0*/  FFMA R13, R13, R8, R10 ;  /* 0x000000080d0d7223 */ /* 0x000fc8000000000a */
[----:B------:R-:W-:-:S04]  /*16c0*/  FADD R7, R12, R13 ;  /* 0x0000000d0c077221 */ /* 0x000fc80000000000 */
[----:B------:R-:W-:-:S04]  /*16d0*/  FADD R8, -R12, R7 ;  /* 0x000000070c087221 */ /* 0x000fc80000000100 */
[----:B------:R-:W-:Y:S01]  /*16e0*/  FADD R8, R13, -R8 ;  /* 0x800000080d087221 */ /* 0x000fe20000000000 */
[----:B------:R-:W-:Y:S06]  /*16f0*/  @P0 BRA `(.L_x_178) ;  /* 0x0000000400500947 */ /* 0x000fec0003800000 */
[----:B------:R-:W-:-:S04]  /*1700*/  IADD3 R7, P1, PT, R3, 0x1, RZ ;  /* 0x0000000103077810 */ /* 0x000fc80007f3e0ff */
[----:B------:R-:W-:Y:S01]  /*1710*/  ISETP.GT.U32.AND P0, PT, R7, R4, PT ;  /* 0x000000040700720c */ /* 0x000fe20003f04070 */
[----:B-1----:R-:W-:-:S05]  /*1720*/  IMAD.X R2, RZ, RZ, R0, P1 ;  /* 0x000000ffff027224 */ /* 0x002fca00008e0600 */
[----:B------:R-:W-:-:S04]  /*1730*/  ISETP.GT.U32.AND.EX P0, PT, R2, R5, PT, P0 ;  /* 0x000000050200720c */ /* 0x000fc80003f04100 */
[----:B------:R-:W-:Y:S02]  /*1740*/  SEL R10, R7, R4, P0 ;  /* 0x00000004070a7207 */ /* 0x000fe40000000000 */
[----:B------:R-:W-:Y:S02]  /*1750*/  SEL R5, R2, R5, P0 ;  /* 0x0000000502057207 */ /* 0x000fe40000000000 */
[CC--:B------:R-:W-:Y:S02]  /*1760*/  IADD3 R4, P3, PT, -R10.reuse, R3.reuse, RZ ;  /* 0x000000030a047210 */ /* 0x0c0fe40007f7e1ff */
[----:B------:R-:W-:Y:S02]  /*1770*/  IADD3 R6, P2, PT, R10, -R3, RZ ;  /* 0x800000030a067210 */ /* 0x000fe40007f5e0ff */
[----:B------:R-:W-:Y:S01]  /*1780*/  ISETP.GT.U32.AND P1, PT, R4, -0x8, PT ;  /* 0xfffffff80400780c */ /* 0x000fe20003f24070 */
[----:B------:R-:W-:Y:S01]  /*1790*/  IMAD.X R2, R0, 0x1, ~R5, P3 ;  /* 0x0000000100027824 */ /* 0x000fe200018e0e05 */
[----:B------:R-:W-:Y:S01]  /*17a0*/  LOP3.LUT R11, R6, 0x7, RZ, 0xc0, !PT ;  /* 0x00000007060b7812 */ /* 0x000fe200078ec0ff */
[----:B------:R-:W-:-:S03]  /*17b0*/  IMAD.X R8, R5, 0x1, ~R0, P2 ;  /* 0x0000000105087824 */ /* 0x000fc600010e0e00 */
[----:B------:R-:W-:Y:S02]  /*17c0*/  ISETP.GT.U32.AND.EX P1, PT, R2, -0x1, PT, P1 ;  /* 0xffffffff0200780c */ /* 0x000fe40003f24110 */
[----:B------:R-:W-:-:S04]  /*17d0*/  ISETP.NE.U32.AND P0, PT, R11, RZ, PT ;  /* 0x000000ff0b00720c */ /* 0x000fc80003f05070 */
[----:B------:R-:W-:-:S07]  /*17e0*/  ISETP.NE.AND.EX P0, PT, RZ, RZ, PT, P0 ;  /* 0x000000ffff00720c */ /* 0x000fce0003f05300 */
[----:B------:R-:W-:Y:S06]  /*17f0*/  @P1 BRA `(.L_x_179) ;  /* 0x0000000000701947 */ /* 0x000fec0003800000 */
[----:B------:R-:W1:Y:S01]  /*1800*/  LDCU.64 UR4, c[0x0][0x380] ;  /* 0x00007000ff0477ac */ /* 0x000e620008000a00 */
[----:B------:R-:W-:Y:S01]  /*1810*/  HFMA2 R9, -RZ, RZ, 0, 5.9604644775390625e-08 ;  /* 0x00000001ff097431 */ /* 0x000fe200000001ff */
[----:B------:R-:W-:Y:S01]  /*1820*/  LOP3.LUT R6, R6, 0xfffffff8, RZ, 0xc0, !PT ;  /* 0xfffffff806067812 */ /* 0x000fe200078ec0ff */
[----:B-1----:R-:W-:-:S04]  /*1830*/  ULEA UR4, UP0, UR6, UR4, 0x3 ;  /* 0x0000000406047291 */ /* 0x002fc8000f8018ff */
[----:B------:R-:W-:Y:S02]  /*1840*/  ULEA.HI.X UR5, UR6, UR5, UR7, 0x3, UP0 ;  /* 0x0000000506057291 */ /* 0x000fe400080f1c07 */
[----:B------:R-:W-:-:S04]  /*1850*/  UIADD3 UR4, UP0, UPT, UR4, 0x8, URZ ;  /* 0x0000000804047890 */ /* 0x000fc8000ff1e0ff */
[----:B------:R-:W-:Y:S02]  /*1860*/  UIADD3.X UR5, UPT, UPT, URZ, UR5, URZ, UP0, !UPT ;  /* 0x00000005ff057290 */ /* 0x000fe400087fe4ff */
[----:B------:R-:W-:-:S04]  /*1870*/  IMAD.U32 R2, RZ, RZ, UR4 ;  /* 0x00000004ff027e24 */ /* 0x000fc8000f8e00ff */
[----:B------:R-:W-:-:S07]  /*1880*/  IMAD.U32 R7, RZ, RZ, UR5 ;  /* 0x00000005ff077e24 */ /* 0x000fce000f8e00ff */
.L_x_180:
[----:B-1----:R-:W-:Y:S01]  /*1890*/  IMAD.MOV.U32 R4, RZ, RZ, R2 ;  /* 0x000000ffff047224 */ /* 0x002fe200078e0002 */
[----:B------:R-:W-:Y:S02]  /*18a0*/  MOV R5, R7 ;  /* 0x0000000700057202 */ /* 0x000fe40000000f00 */
[----:B------:R-:W-:Y:S02]  /*18b0*/  IADD3 R6, P1, PT, R6, -0x8, RZ ;  /* 0xfffffff806067810 */ /* 0x000fe40007f3e0ff */
[----:B------:R-:W-:Y:S01]  /*18c0*/  IADD3 R3, P2, PT, R3, 0x8, RZ ;  /* 0x0000000803037810 */ /* 0x000fe20007f5e0ff */
[----:B------:R1:W-:Y:S01]  /*18d0*/  STG.E.U16 desc[UR8][R4.64+-0x8], R9 ;  /* 0xfffff80904007986 */ /* 0x0003e2000c101508 */
[----:B------:R-:W-:Y:S02]  /*18e0*/  IADD3.X R8, PT, PT, R8, -0x1, RZ, P1, !PT ;  /* 0xffffffff08087810 */ /* 0x000fe40000ffe4ff */
[----:B------:R-:W-:Y:S01]  /*18f0*/  ISETP.NE.U32.AND P1, PT, R6, RZ, PT ;  /* 0x000000ff0600720c */ /* 0x000fe20003f25070 */
[----:B------:R1:W-:Y:S01]  /*1900*/  STG.E.U16 desc[UR8][R4.64+-0x6], R9 ;  /* 0xfffffa0904007986 */ /* 0x0003e2000c101508 */
[----:B------:R-:W-:Y:S01]  /*1910*/  IADD3 R2, P3, PT, R4, 0x10, RZ ;  /* 0x0000001004027810 */ /* 0x000fe20007f7e0ff */
[----:B------:R-:W-:Y:S01]  /*1920*/  IMAD.X R0, RZ, RZ, R0, P2 ;  /* 0x000000ffff007224 */ /* 0x000fe200010e0600 */
[----:B------:R-:W-:Y:S01]  /*1930*/  ISETP.NE.AND.EX P1, PT, R8, RZ, PT, P1 ;  /* 0x000000ff0800720c */ /* 0x000fe20003f25310 */
[----:B------:R1:W-:Y:S02]  /*1940*/  STG.E.U16 desc[UR8][R4.64+-0x4], R9 ;  /* 0xfffffc0904007986 */ /* 0x0003e4000c101508 */
[----:B------:R-:W-:-:S02]  /*1950*/  IMAD.X R7, RZ, RZ, R5, P3 ;  /* 0x000000ffff077224 */ /* 0x000fc400018e0605 */
[----:B------:R1:W-:Y:S04]  /*1960*/  STG.E.U16 desc[UR8][R4.64+-0x2], R9 ;  /* 0xfffffe0904007986 */ /* 0x0003e8000c101508 */
[----:B------:R1:W-:Y:S04]  /*1970*/  STG.E.U16 desc[UR8][R4.64], R9 ;  /* 0x0000000904007986 */ /* 0x0003e8000c101508 */
[----:B------:R1:W-:Y:S04]  /*1980*/  STG.E.U16 desc[UR8][R4.64+0x2], R9 ;  /* 0x0000020904007986 */ /* 0x0003e8000c101508 */
[----:B------:R1:W-:Y:S04]  /*1990*/  STG.E.U16 desc[UR8][R4.64+0x4], R9 ;  /* 0x0000040904007986 */ /* 0x0003e8000c101508 */
[----:B------:R1:W-:Y:S01]  /*19a0*/  STG.E.U16 desc[UR8][R4.64+0x6], R9 ;  /* 0x0000060904007986 */ /* 0x0003e2000c101508 */
[----:B------:R-:W-:Y:S05]  /*19b0*/  @P1 BRA `(.L_x_180) ;  /* 0xfffffffc00b41947 */ /* 0x000fea000383ffff */
.L_x_179:
        /* <DEDUP_REMOVED lines=8> */
[----:B------:R-:W-:Y:S01]  /*1a40*/  IMAD.MOV.U32 R2, RZ, RZ, 0x1 ;  /* 0x00000001ff027424 */ /* 0x000fe200078e00ff */
[----:B-1----:R-:W-:-:S04]  /*1a50*/  LEA R4, P0, R3, R4, 0x1 ;  /* 0x0000000403047211 */ /* 0x002fc800078008ff */
[C---:B------:R-:W-:Y:S02]  /*1a60*/  LEA.HI.X R5, R3.reuse, R5, R0, 0x1, P0 ;  /* 0x0000000503057211 */ /* 0x040fe400000f0c00 */
[----:B------:R-:W-:-:S03]  /*1a70*/  IADD3 R3, P0, PT, R3, 0x4, RZ ;  /* 0x0000000403037810 */ /* 0x000fc60007f1e0ff */
[----:B------:R2:W-:Y:S01]  /*1a80*/  STG.E.U16 desc[UR8][R4.64], R2 ;  /* 0x0000000204007986 */ /* 0x0005e2000c101508 */
[----:B------:R-:W-:-:S03]  /*1a90*/  IADD3.X R0, PT, PT, RZ, R0, RZ, P0, !PT ;  /* 0x00000000ff007210 */ /* 0x000fc600007fe4ff */
[----:B------:R2:W-:Y:S04]  /*1aa0*/  STG.E.U16 desc[UR8][R4.64+0x2], R2 ;  /* 0x0000020204007986 */ /* 0x0005e8000c101508 */
[----:B------:R2:W-:Y:S04]  /*1ab0*/  STG.E.U16 desc[UR8][R4.64+0x4], R2 ;  /* 0x0000040204007986 */ /* 0x0005e8000c101508 */
[----:B------:R2:W-:Y:S02]  /*1ac0*/  STG.E.U16 desc[UR8][R4.64+0x6], R2 ;  /* 0x0000060204007986 */ /* 0x0005e4000c101508 */
.L_x_181:
        /* <DEDUP_REMOVED lines=8> */
[----:B------:R-:W-:Y:S01]  /*1b50*/  IMAD.MOV.U32 R2, RZ, RZ, 0x1 ;  /* 0x00000001ff027424 */ /* 0x000fe200078e00ff */
[----:B-1----:R-:W-:-:S04]  /*1b60*/  LEA R4, P0, R3, R4, 0x1 ;  /* 0x0000000403047211 */ /* 0x002fc800078008ff */
[C---:B------:R-:W-:Y:S02]  /*1b70*/  LEA.HI.X R5, R3.reuse, R5, R0, 0x1, P0 ;  /* 0x0000000503057211 */ /* 0x040fe400000f0c00 */
[----:B------:R-:W-:-:S03]  /*1b80*/  IADD3 R3, P0, PT, R3, 0x2, RZ ;  /* 0x0000000203037810 */ /* 0x000fc60007f1e0ff */
[----:B------:R2:W-:Y:S02]  /*1b90*/  STG.E.U16 desc[UR8][R4.64], R2 ;  /* 0x0000000204007986 */ /* 0x0005e4000c101508 */
[----:B------:R-:W-:Y:S02]  /*1ba0*/  IMAD.X R0, RZ, RZ, R0, P0 ;  /* 0x000000ffff007224 */ /* 0x000fe400000e0600 */
[----:B------:R2:W-:Y:S06]  /*1bb0*/  STG.E.U16 desc[UR8][R4.64+0x2], R2 ;  /* 0x0000020204007986 */ /* 0x0005ec000c101508 */
.L_x_182:
[----:B------:R-:W-:Y:S05]  /*1bc0*/  @P1 EXIT ;  /* 0x000000000000194d */ /* 0x000fea0003800000 */
[----:B-12---:R-:W1:Y:S02]  /*1bd0*/  LDC.64 R4, c[0x0][0x380] ;  /* 0x0000e000ff047b82 */ /* 0x006e640000000a00 */
[----:B-1----:R-:W-:Y:S01]  /*1be0*/  LEA R2, P0, R3, R4, 0x1 ;  /* 0x0000000403027211 */ /* 0x002fe200078008ff */
[----:B------:R-:W-:-:S03]  /*1bf0*/  IMAD.MOV.U32 R4, RZ, RZ, 0x1 ;  /* 0x00000001ff047424 */ /* 0x000fc600078e00ff */
[--C-:B------:R-:W-:Y:S02]  /*1c00*/  LEA.HI.X R3, R3, R5, R0.reuse, 0x1, P0 ;  /* 0x0000000503037211 */ /* 0x100fe400000f0c00 */
[----:B------:R-:W-:-:S05]  /*1c10*/  PRMT R0, R4, 0x7610, R0 ;  /* 0x0000761004007816 */ /* 0x000fca0000000000 */
[----:B------:R-:W-:Y:S01]  /*1c20*/  STG.E.U16 desc[UR8][R2.64], R0 ;  /* 0x0000000002007986 */ /* 0x000fe2000c101508 */
[----:B------:R-:W-:Y:S05]  /*1c30*/  EXIT ;  /* 0x000000000000794d */ /* 0x000fea0003800000 */
.L_x_178:
[----:B------:R-:W2:Y:S01]  /*1c40*/  LDC.U16 R11, c[0x0][0x38c] ;  /* 0x0000e300ff0b7b82 */ /* 0x000ea20000000400 */
[----:B------:R-:W-:Y:S02]  /*1c50*/  ISETP.GT.AND P0, PT, R19, -0x1, PT ;  /* 0xffffffff1300780c */ /* 0x000fe40003f04270 */
[----:B------:R-:W-:-:S11]  /*1c60*/  LOP3.LUT R10, R9, 0x7f800000, RZ, 0x3c, !PT ;  /* 0x7f800000090a7812 */ /* 0x000fd600078e3cff */
[----:B------:R-:W-:Y:S05]  /*1c70*/  @P0 BRA `(.L_x_183) ;  /* 0x0000000c00280947 */ /* 0x000fea0003800000 */
[----:B------:R-:W-:-:S04]  /*1c80*/  IADD3 R13, P3, PT, R3, 0x1, RZ ;  /* 0x00000001030d7810 */ /* 0x000fc80007f7e0ff */
[----:B------:R-:W-:Y:S02]  /*1c90*/  ISETP.GT.U32.AND P0, PT, R13, R4, PT ;  /* 0x000000040d00720c */ /* 0x000fe40003f04070 */
[----:B-1----:R-:W-:-:S04]  /*1ca0*/  IADD3.X R12, PT, PT, RZ, R0, RZ, P3, !PT ;  /* 0x00000000ff0c7210 */ /* 0x002fc80001ffe4ff */
[----:B------:R-:W-:-:S04]  /*1cb0*/  ISETP.GT.U32.AND.EX P0, PT, R12, R5, PT, P0 ;  /* 0x000000050c00720c */ /* 0x000fc80003f04100 */
[----:B------:R-:W-:-:S04]  /*1cc0*/  SEL R14, R13, R4, P0 ;  /* 0x000000040d0e7207 */ /* 0x000fc80000000000 */
[----:B------:R-:W-:-:S04]  /*1cd0*/  LOP3.LUT R14, R14, 0x1, RZ, 0xc0, !PT ;  /* 0x000000010e0e7812 */ /* 0x000fc800078ec0ff */
[----:B------:R-:W-:-:S04]  /*1ce0*/  ISETP.NE.U32.AND P0, PT, R14, 0x1, PT ;  /* 0x000000010e00780c */ /* 0x000fc80003f05070 */
[----:B------:R-:W-:-:S13]  /*1cf0*/  ISETP.NE.U32.AND.EX P0, PT, RZ, RZ, PT, P0 ;  /* 0x000000ffff00720c */ /* 0x000fda0003f05100 */
[----:B------:R-:W-:Y:S05]  /*1d00*/  @P0 BRA `(.L_x_184) ;  /* 0x0000000000fc0947 */ /* 0x000fea0003800000 */
[----:B------:R-:W1:Y:S01]  /*1d10*/  LDC.U16 R14, c[0x0][0x38a] ;  /* 0x0000e280ff0e7b82 */ /* 0x000e620000000400 */
[----:B------:R-:W-:-:S07]  /*1d20*/  PRMT R17, R3, 0x9910, RZ ;  /* 0x0000991003117816 */ /* 0x000fce00000000ff */
[----:B------:R-:W3:Y:S01]  /*1d30*/  LDC.U16 R15, c[0x0][0x38c] ;  /* 0x0000e300ff0f7b82 */ /* 0x000ee20000000400 */
[----:B-1----:R-:W-:Y:S01]  /*1d40*/  PRMT R16, R14, 0x9910, RZ ;  /* 0x000099100e107816 */ /* 0x002fe200000000ff */
[----:B------:R-:W-:Y:S01]  /*1d50*/  IMAD.MOV.U32 R14, RZ, RZ, R17 ;  /* 0x000000ffff0e7224 */ /* 0x000fe200078e0011 */
[----:B---3--:R-:W-:-:S03]  /*1d60*/  PRMT R18, R15, 0x9910, RZ ;  /* 0x000099100f127816 */ /* 0x008fc600000000ff */
[----:B------:R-:W-:Y:S02]  /*1d70*/  IMAD.MOV.U32 R15, RZ, RZ, R16 ;  /* 0x000000ffff0f7224 */ /* 0x000fe400078e0010 */
[----:B------:R-:W-:Y:S02]  /*1d80*/  IMAD.MOV.U32 R16, RZ, RZ, 0x3f800000 ;  /* 0x3f800000ff107424 */ /* 0x000fe400078e00ff */
[----:B------:R-:W-:-:S04]  /*1d90*/  IMAD R18, R14, R18, R15 ;  /* 0x000000120e127224 */ /* 0x000fc800078e020f */
[----:B------:R-:W1:Y:S01]  /*1da0*/  I2F.S16 R20, R18 ;  /* 0x0000001200147306 */ /* 0x000e620000101400 */
[----:B------:R-:W-:-:S04]  /*1db0*/  PRMT R17, R18, 0x9910, RZ ;  /* 0x0000991012117816 */ /* 0x000fc800000000ff */
[----:B------:R-:W-:Y:S01]  /*1dc0*/  ISETP.NE.AND P0, PT, R17, RZ, PT ;  /* 0x000000ff1100720c */ /* 0x000fe20003f05270 */
[----:B-1----:R-:W-:-:S06]  /*1dd0*/  FMUL R14, R20, 0.5 ;  /* 0x3f000000140e7820 */ /* 0x002fcc0000400000 */
[----:B------:R-:W1:Y:S02]  /*1de0*/  FRND.TRUNC R14, R14 ;  /* 0x0000000e000e7307 */ /* 0x000e64000020d000 */
[----:B-1----:R-:W-:-:S04]  /*1df0*/  FADD R15, R14, R14 ;  /* 0x0000000e0e0f7221 */ /* 0x002fc80000000000 */
        /* <DEDUP_REMOVED lines=9> */
[----:B------:R-:W-:Y:S01]  /*1e90*/  FMUL R14, R7, R20 ;  /* 0x00000014070e7220 */ /* 0x000fe20000400000 */
[----:B------:R-:W-:-:S03]  /*1ea0*/  HFMA2 R19, -RZ, RZ, 0.64013671875, -15.109375 ;  /* 0x391fcb8eff137431 */ /* 0x000fc600000001ff */
        /* <DEDUP_REMOVED lines=11> */
[----:B---3--:R-:W-:Y:S01]  /*1f60*/  IMAD R18, R18, 0x800000, -R15 ;  /* 0x0080000012127824 */ /* 0x008fe200078e0a0f */
[----:B------:R-:W-:Y:S01]  /*1f70*/  FSEL R14, RZ, +INF , !P0 ;  /* 0x7f800000ff0e7808 */ /* 0x000fe20004000000 */
[----:B------:R-:W-:Y:S01]  /*1f80*/  FFMA R17, R16, R17, 0.0096188392490148544312 ;  /* 0x3c1d985610117423 */ /* 0x000fe20000000011 */
[----:B------:R-:W-:-:S03]  /*1f90*/  FSETP.NEU.AND P0, PT, |R21|, 1, PT ;  /* 0x3f8000001500780b */ /* 0x000fc60003f0d200 */
[----:B------:R-:W-:-:S04]  /*1fa0*/  FFMA R17, R16, R17, 0.055503588169813156128 ;  /* 0x3d6357bb10117423 */ /* 0x000fc80000000011 */
[----:B------:R-:W-:-:S04]  /*1fb0*/  FFMA R17, R16, R17, 0.24022644758224487305 ;  /* 0x3e75fdec10117423 */ /* 0x000fc80000000011 */
[----:B------:R-:W-:Y:S01]  /*1fc0*/  FFMA R19, R16, R17, 0.69314718246459960938 ;  /* 0x3f31721810137423 */ /* 0x000fe20000000011 */
[----:B------:R-:W-:-:S03]  /*1fd0*/  VIADD R17, R15, 0x7f000000 ;  /* 0x7f0000000f117836 */ /* 0x000fc60000000000 */
[----:B------:R-:W-:-:S04]  /*1fe0*/  FFMA R16, R16, R19, 1 ;  /* 0x3f80000010107423 */ /* 0x000fc80000000013 */
[----:B------:R-:W-:-:S04]  /*1ff0*/  FMUL R17, R17, R16 ;  /* 0x0000001011117220 */ /* 0x000fc80000400000 */
[----:B------:R-:W-:-:S05]  /*2000*/  @!P2 FMUL R14, R18, R17 ;  /* 0x00000011120ea220 */ /* 0x000fca0000400000 */
[----:B------:R-:W-:Y:S01]  /*2010*/  FSEL R16, R14, -R14, P0 ;  /* 0x8000000e0e107208 */ /* 0x000fe20000000000 */
[----:B------:R-:W-:Y:S06]  /*2020*/  BRA `(.L_x_185) ;  /* 0x0000000000187947 */ /* 0x000fec0003800000 */
.L_x_187:
[----:B------:R-:W-:Y:S02]  /*2030*/  FSETP.NEU.AND P2, PT, |R21|, 1, PT ;  /* 0x3f8000001500780b */ /* 0x000fe40003f4d200 */
[----:B------:R-:W-:-:S04]  /*2040*/  ISETP.GE.AND P0, PT, R17, RZ, PT ;  /* 0x000000ff1100720c */ /* 0x000fc80003f06270 */
[----:B------:R-:W-:-:S07]  /*2050*/  SEL R16, R10, R9, !P0 ;  /* 0x000000090a107207 */ /* 0x000fce0004000000 */
[----:B------:R-:W-:Y:S01]  /*2060*/  @P2 LOP3.LUT R16, R16, 0x7fffffff, RZ, 0xc0, !PT ;  /* 0x7fffffff10102812 */ /* 0x000fe200078ec0ff */
[----:B------:R-:W-:Y:S06]  /*2070*/  BRA `(.L_x_185) ;  /* 0x0000000000047947 */ /* 0x000fec0003800000 */
.L_x_186:
[----:B------:R-:W-:-:S07]  /*2080*/  FADD R16, R6, R20 ;  /* 0x0000001406107221 */ /* 0x000fce0000000000 */
.L_x_185:
[----:B------:R-:W1:Y:S01]  /*2090*/  LDC.64 R14, c[0x0][0x380] ;  /* 0x0000e000ff0e7b82 */ /* 0x000e620000000a00 */
[----:B------:R-:W3:Y:S01]  /*20a0*/  F2I.TRUNC.NTZ R17, R16 ;  /* 0x0000001000117305 */ /* 0x000ee2000020f100 */
[----:B-1----:R-:W-:-:S04]  /*20b0*/  LEA R14, P0, R3, R14, 0x1 ;  /* 0x0000000e030e7211 */ /* 0x002fc800078008ff */
[----:B------:R-:W-:Y:S01]  /*20c0*/  LEA.HI.X R15, R3, R15, R0, 0x1, P0 ;  /* 0x0000000f030f7211 */ /* 0x000fe200000f0c00 */
[----:B------:R-:W-:Y:S01]  /*20d0*/  IMAD.MOV.U32 R3, RZ, RZ, R13 ;  /* 0x000000ffff037224 */ /* 0x000fe200078e000d */
[----:B------:R-:W-:-:S03]  /*20e0*/  MOV R0, R12 ;  /* 0x0000000c00007202 */ /* 0x000fc60000000f00 */
[----:B---3--:R1:W-:Y:S04]  /*20f0*/  STG.E.U16 desc[UR8][R14.64], R17 ;  /* 0x000000110e007986 */ /* 0x0083e8000c101508 */
.L_x_184:
[----:B------:R-:W-:-:S04]  /*2100*/  ISETP.GE.U32.AND P0, PT, R13, R4, PT ;  /* 0x000000040d00720c */ /* 0x000fc80003f06070 */
[----:B------:R-:W-:-:S13]  /*2110*/  ISETP.GE.U32.AND.EX P0, PT, R12, R5, PT, P0 ;  /* 0x000000050c00720c */ /* 0x000fda0003f06100 */
[----:B------:R-:W-:Y:S05]  /*2120*/  @P0 EXIT ;  /* 0x000000000000094d */ /* 0x000fea0003800000 */
[----:B------:R-:W3:Y:S01]  /*2130*/  LDC.64 R4, c[0x0][0x380] ;  /* 0x0000e000ff047b82 */ /* 0x000ee20000000a00 */
[----:B------:R-:W4:Y:S01]  /*2140*/  LDCU.U16 UR4, c[0x0][0x38c] ;  /* 0x00007180ff0477ac */ /* 0x000f220008000400 */
[C---:B------:R-:W-:Y:S01]  /*2150*/  PRMT R12, R3.reuse, 0x9910, RZ ;  /* 0x00009910030c7816 */ /* 0x040fe200000000ff */
[----:B------:R-:W5:Y:S05]  /*2160*/  LDCU.64 UR6, c[0x0][0x390] ;  /* 0x00007200ff0677ac */ /* 0x000f6a0008000a00 */
[----:B------:R-:W0:Y:S01]  /*2170*/  LDC.U16 R21, c[0x0][0x388] ;  /* 0x0000e200ff157b82 */ /* 0x000e220000000400 */
[----:B----4-:R-:W-:Y:S01]  /*2180*/  UPRMT UR4, UR4, 0x9910, URZ ;  /* 0x0000991004047896 */ /* 0x010fe200080000ff */
[----:B---3--:R-:W-:-:S05]  /*2190*/  LEA R4, P0, R3, R4, 0x1 ;  /* 0x0000000403047211 */ /* 0x008fca00078008ff */
[----:B------:R-:W-:Y:S01]  /*21a0*/  IMAD R12, R12, UR4, RZ ;  /* 0x000000040c0c7c24 */ /* 0x000fe2000f8e02ff */
[----:B------:R-:W-:-:S03]  /*21b0*/  LEA.HI.X R5, R3, R5, R0, 0x1, P0 ;  /* 0x0000000503057211 */ /* 0x000fc600000f0c00 */
[----:B--2---:R-:W-:Y:S01]  /*21c0*/  IMAD.IADD R13, R12, 0x1, R11 ;  /* 0x000000010c0d7824 */ /* 0x004fe200078e020b */
[----:B------:R-:W-:-:S05]  /*21d0*/  IADD3 R18, P0, PT, R4, 0x2, RZ ;  /* 0x0000000204127810 */ /* 0x000fca0007f1e0ff */
[----:B0----5:R-:W-:-:S08]  /*21e0*/  IMAD.X R19, RZ, RZ, R5, P0 ;  /* 0x000000ffff137224 */ /* 0x021fd000000e0605 */
.L_x_194:
[----:B0-----:R-:W-:Y:S01]  /*21f0*/  IMAD.IADD R5, R12, 0x1, R2 ;  /* 0x000000010c057824 */ /* 0x001fe200078e0202 */
[----:B-1----:R-:W-:-:S03]  /*2200*/  MOV R15, 0x3f800000 ;  /* 0x3f800000000f7802 */ /* 0x002fc60000000f00 */
[----:B------:R0:W1:Y:S01]  /*2210*/  I2F.S16 R23, R5 ;  /* 0x0000000500177306 */ /* 0x0000620000101400 */
[----:B------:R-:W-:-:S04]  /*2220*/  PRMT R16, R5, 0x9910, RZ ;  /* 0x0000991005107816 */ /* 0x000fc800000000ff */
[----:B------:R-:W-:Y:S01]  /*2230*/  ISETP.NE.AND P0, PT, R16, RZ, PT ;  /* 0x000000ff1000720c */ /* 0x000fe20003f05270 */
[----:B0-----:R-:W-:Y:S02]  /*2240*/  IMAD.MOV.U32 R5, RZ, RZ, R19 ;  /* 0x000000ffff057224 */ /* 0x001fe400078e0013 */
[----:B-1----:R-:W-:-:S06]  /*2250*/  FMUL R4, R23, 0.5 ;  /* 0x3f00000017047820 */ /* 0x002fcc0000400000 */
        /* <DEDUP_REMOVED lines=9> */
[----:B------:R-:W-:Y:S02]  /*22f0*/  PRMT R16, R21, 0x9910, RZ ;  /* 0x0000991015107816 */ /* 0x000fe400000000ff */
[----:B------:R-:W-:Y:S02]  /*2300*/  FSETP.NEU.AND P0, PT, |R23|, +INF , PT ;  /* 0x7f8000001700780b */ /* 0x000fe40003f0d200 */
[----:B------:R-:W-:-:S13]  /*2310*/  ISETP.EQ.AND P2, PT, R16, -0x1, PT ;  /* 0xffffffff1000780c */ /* 0x000fda0003f42270 */
        /* <DEDUP_REMOVED lines=27> */
.L_x_190:
[----:B------:R-:W-:Y:S02]  /*24d0*/  FSETP.NEU.AND P2, PT, |R14|, 1, PT ;  /* 0x3f8000000e00780b */ /* 0x000fe40003f4d200 */
[----:B------:R-:W-:-:S04]  /*24e0*/  ISETP.GE.AND P0, PT, R16, RZ, PT ;  /* 0x000000ff1000720c */ /* 0x000fc80003f06270 */
[----:B------:R-:W-:-:S07]  /*24f0*/  SEL R15, R10, R9, !P0 ;  /* 0x000000090a0f7207 */ /* 0x000fce0004000000 */
[----:B------:R-:W-:Y:S01]  /*2500*/  @P2 LOP3.LUT R15, R15, 0x7fffffff, RZ, 0xc0, !PT ;  /* 0x7fffffff0f0f2812 */ /* 0x000fe200078ec0ff */
[----:B------:R-:W-:Y:S06]  /*2510*/  BRA `(.L_x_188) ;  /* 0x0000000000047947 */ /* 0x000fec0003800000 */
.L_x_189:
[----:B------:R-:W-:-:S07]  /*2520*/  FADD R15, R6, R23 ;  /* 0x00000017060f7221 */ /* 0x000fce0000000000 */
.L_x_188:
[----:B------:R-:W-:Y:S01]  /*2530*/  IMAD.IADD R19, R13, 0x1, R2 ;  /* 0x000000010d137824 */ /* 0x000fe200078e0202 */
[----:B------:R-:W0:Y:S01]  /*2540*/  F2I.TRUNC.NTZ R15, R15 ;  /* 0x0000000f000f7305 */ /* 0x000e22000020f100 */
[----:B------:R-:W-:-:S03]  /*2550*/  IMAD.MOV.U32 R17, RZ, RZ, 0x3f800000 ;  /* 0x3f800000ff117424 */ /* 0x000fc600078e00ff */
[----:B------:R-:W-:-:S04]  /*2560*/  PRMT R18, R19, 0x9910, RZ ;  /* 0x0000991013127816 */ /* 0x000fc800000000ff */
[----:B------:R-:W1:Y:S01]  /*2570*/  I2F.S16 R23, R19 ;  /* 0x0000001300177306 */ /* 0x000e620000101400 */
[----:B------:R-:W-:Y:S01]  /*2580*/  ISETP.NE.AND P0, PT, R18, RZ, PT ;  /* 0x000000ff1200720c */ /* 0x000fe20003f05270 */
[----:B0-----:R0:W-:Y:S01]  /*2590*/  STG.E.U16 desc[UR8][R4.64+-0x2], R15 ;  /* 0xfffffe0f04007986 */ /* 0x0011e2000c101508 */
[----:B-1----:R-:W-:-:S06]  /*25a0*/  FMUL R14, R23, 0.5 ;  /* 0x3f000000170e7820 */ /* 0x002fcc0000400000 */
[----:B------:R-:W1:Y:S02]  /*25b0*/  FRND.TRUNC R14, R14 ;  /* 0x0000000e000e7307 */ /* 0x000e64000020d000 */
[----:B-1----:R-:W-:-:S03]  /*25c0*/  FADD R16, R14, R14 ;  /* 0x0000000e0e107221 */ /* 0x002fc60000000000 */
[----:B0-----:R-:W-:Y:S05]  /*25d0*/  @!P0 BRA `(.L_x_191) ;  /* 0x0000000000a48947 */ /* 0x001fea0003800000 */
        /* <DEDUP_REMOVED lines=10> */
[----:B------:R-:W-:-:S03]  /*2680*/  HFMA2 R20, -RZ, RZ, 0.64013671875, -15.109375 ;  /* 0x391fcb8eff147431 */ /* 0x000fc600000001ff */
        /* <DEDUP_REMOVED lines=24> */
.L_x_193:
[----:B------:R-:W-:Y:S02]  /*2810*/  FSETP.NEU.AND P2, PT, |R14|, 1, PT ;  /* 0x3f8000000e00780b */ /* 0x000fe40003f4d200 */
[----:B------:R-:W-:-:S04]  /*2820*/  ISETP.GE.AND P0, PT, R18, RZ, PT ;  /* 0x000000ff1200720c */ /* 0x000fc80003f06270 */
[----:B------:R-:W-:-:S07]  /*2830*/  SEL R17, R10, R9, !P0 ;  /* 0x000000090a117207 */ /* 0x000fce0004000000 */
[----:B------:R-:W-:Y:S01]  /*2840*/  @P2 LOP3.LUT R17, R17, 0x7fffffff, RZ, 0xc0, !PT ;  /* 0x7fffffff11112812 */ /* 0x000fe200078ec0ff */
[----:B------:R-:W-:Y:S06]  /*2850*/  BRA `(.L_x_191) ;  /* 0x0000000000047947 */ /* 0x000fec0003800000 */
.L_x_192:
[----:B------:R-:W-:-:S07]  /*2860*/  FADD R17, R6, R23 ;  /* 0x0000001706117221 */ /* 0x000fce0000000000 */
.L_x_191:
[----:B------:R-:W0:Y:S01]  /*2870*/  F2I.TRUNC.NTZ R17, R17 ;  /* 0x0000001100117305 */ /* 0x000e22000020f100 */
[----:B------:R-:W-:Y:S02]  /*2880*/  IADD3 R3, P0, PT, R3, 0x2, RZ ;  /* 0x0000000203037810 */ /* 0x000fe40007f1e0ff */
[----:B------:R-:W-:Y:S02]  /*2890*/  IADD3 R18, P2, PT, R4, 0x4, RZ ;  /* 0x0000000404127810 */ /* 0x000fe40007f5e0ff */
[----:B------:R-:W-:Y:S01]  /*28a0*/  LEA R2, R11, R2, 0x1 ;  /* 0x000000020b027211 */ /* 0x000fe200078e08ff */
[----:B------:R-:W-:Y:S01]  /*28b0*/  IMAD.X R0, RZ, RZ, R0, P0 ;  /* 0x000000ffff007224 */ /* 0x000fe200000e0600 */
[----:B------:R-:W-:Y:S01]  /*28c0*/  ISETP.GE.U32.AND P0, PT, R3, UR6, PT ;  /* 0x0000000603007c0c */ /* 0x000fe2000bf06070 */
[----:B------:R-:W-:-:S03]  /*28d0*/  IMAD.X R19, RZ, RZ, R5, P2 ;  /* 0x000000ffff137224 */ /* 0x000fc600010e0605 */
[----:B------:R-:W-:Y:S01]  /*28e0*/  ISETP.GE.U32.AND.EX P0, PT, R0, UR7, PT, P0 ;  /* 0x0000000700007c0c */ /* 0x000fe2000bf06100 */
[----:B0-----:R0:W-:-:S12]  /*28f0*/  STG.E.U16 desc[UR8][R4.64], R17 ;  /* 0x0000001104007986 */ /* 0x0011d8000c101508 */
[----:B------:R-:W-:Y:S05]  /*2900*/  @!P0 BRA `(.L_x_194) ;  /* 0xfffffff800388947 */ /* 0x000fea000383ffff */
[----:B------:R-:W-:Y:S05]  /*2910*/  EXIT ;  /* 0x000000000000794d */ /* 0x000fea0003800000 */
.L_x_183:
[----:B------:R-:W-:-:S04]  /*2920*/  IADD3 R13, P2, PT, R3, 0x1, RZ ;  /* 0x00000001030d7810 */ /* 0x000fc80007f5e0ff */
[----:B------:R-:W-:Y:S01]  /*2930*/  ISETP.GT.U32.AND P0, PT, R13, R4, PT ;  /* 0x000000040d00720c */ /* 0x000fe20003f04070 */
[----:B-1----:R-:W-:-:S05]  /*2940*/  IMAD.X R12, RZ, RZ, R0, P2 ;  /* 0x000000ffff0c7224 */ /* 0x002fca00010e0600 */
        /* <DEDUP_REMOVED lines=10> */
[----:B------:R-:W-:-:S03]  /*29f0*/  IMAD.MOV.U32 R15, RZ, RZ, R16 ;  /* 0x000000ffff0f7224 */ /* 0x000fc600078e0010 */
[----:B------:R-:W-:Y:S02]  /*2a00*/  MOV R16, R17 ;  /* 0x0000001100107202 */ /* 0x000fe40000000f00 */
[----:B---3--:R-:W-:-:S05]  /*2a10*/  PRMT R14, R14, 0x9910, RZ ;  /* 0x000099100e0e7816 */ /* 0x008fca00000000ff */
[----:B------:R-:W-:Y:S02]  /*2a20*/  IMAD R15, R15, R16, R14 ;  /* 0x000000100f0f7224 */ /* 0x000fe400078e020e */
[----:B------:R-:W-:-:S03]  /*2a30*/  IMAD.MOV.U32 R16, RZ, RZ, 0x3f800000 ;  /* 0x3f800000ff107424 */ /* 0x000fc600078e00ff */
[----:B------:R-:W-:-:S04]  /*2a40*/  PRMT R14, R15, 0x9910, RZ ;  /* 0x000099100f0e7816 */ /* 0x000fc800000000ff */
[----:B------:R-:W-:-:S13]  /*2a50*/  ISETP.NE.AND P0, PT, R14, RZ, PT ;  /* 0x000000ff0e00720c */ /* 0x000fda0003f05270 */
[----:B------:R-:W-:Y:S05]  /*2a60*/  @!P0 BRA `(.L_x_196) ;  /* 0x0000000000988947 */ /* 0x000fea0003800000 */
[----:B------:R-:W1:Y:S02]  /*2a70*/  I2F.S16 R21, R15 ;  /* 0x0000000f00157306 */ /* 0x000e640000101400 */
        /* <DEDUP_REMOVED lines=17> */
[----:B------:R1:W3:Y:S02]  /*2b90*/  F2I.NTZ R18, R16 ;  /* 0x0000001000127305 */ /* 0x0002e40000203100 */
[----:B------:R-:W-:-:S04]  /*2ba0*/  FFMA R20, R17, R20, 0.055503588169813156128 ;  /* 0x3d6357bb11147423 */ /* 0x000fc80000000014 */
[----:B------:R-:W-:Y:S01]  /*2bb0*/  FFMA R20, R17, R20, 0.24022644758224487305 ;  /* 0x3e75fdec11147423 */ /* 0x000fe20000000014 */
[----:B-1----:R-:W-:-:S03]  /*2bc0*/  FSEL R16, RZ, +INF , !P0 ;  /* 0x7f800000ff107808 */ /* 0x002fc60004000000 */
[----:B------:R-:W-:-:S04]  /*2bd0*/  FFMA R20, R17, R20, 0.69314718246459960938 ;  /* 0x3f31721811147423 */ /* 0x000fc80000000014 */
[----:B------:R-:W-:Y:S01]  /*2be0*/  FFMA R20, R17, R20, 1 ;  /* 0x3f80000011147423 */ /* 0x000fe20000000014 */
[----:B---3--:R-:W-:-:S03]  /*2bf0*/  LEA R18, R18, -R15, 0x17 ;  /* 0x8000000f12127211 */ /* 0x008fc600078eb8ff */
[----:B------:R-:W-:-:S04]  /*2c00*/  FMUL R19, R19, R20 ;  /* 0x0000001413137220 */ /* 0x000fc80000400000 */
[----:B------:R-:W-:Y:S01]  /*2c10*/  @!P2 FMUL R16, R18, R19 ;  /* 0x000000131210a220 */ /* 0x000fe20000400000 */
[----:B------:R-:W-:Y:S06]  /*2c20*/  @!P1 BRA `(.L_x_196) ;  /* 0x0000000000289947 */ /* 0x000fec0003800000 */
        /* <DEDUP_REMOVED lines=9> */
.L_x_197:
[----:B------:R-:W-:-:S07]  /*2cc0*/  FADD R16, R6, R21 ;  /* 0x0000001506107221 */ /* 0x000fce0000000000 */
.L_x_196:
[----:B------:R-:W1:Y:S01]  /*2cd0*/  LDC.64 R14, c[0x0][0x380] ;  /* 0x0000e000ff0e7b82 */ /* 0x000e620000000a00 */
[----:B------:R-:W3:Y:S01]  /*2ce0*/  F2I.TRUNC.NTZ R17, R16 ;  /* 0x0000001000117305 */ /* 0x000ee2000020f100 */
[----:B-1----:R-:W-:-:S04]  /*2cf0*/  LEA R14, P0, R3, R14, 0x1 ;  /* 0x0000000e030e7211 */ /* 0x002fc800078008ff */
[----:B------:R-:W-:Y:S01]  /*2d00*/  LEA.HI.X R15, R3, R15, R0, 0x1, P0 ;  /* 0x0000000f030f7211 */ /* 0x000fe200000f0c00 */
[----:B------:R-:W-:Y:S02]  /*2d10*/  IMAD.MOV.U32 R3, RZ, RZ, R13 ;  /* 0x000000ffff037224 */ /* 0x000fe400078e000d */
[----:B------:R-:W-:Y:S02]  /*2d20*/  IMAD.MOV.U32 R0, RZ, RZ, R12 ;  /* 0x000000ffff007224 */ /* 0x000fe400078e000c */
[----:B---3--:R1:W-:Y:S05]  /*2d30*/  STG.E.U16 desc[UR8][R14.64], R17 ;  /* 0x000000110e007986 */ /* 0x0083ea000c101508 */
.L_x_195:
        /* <DEDUP_REMOVED lines=11> */
[----:B------:R-:W-:Y:S02]  /*2df0*/  LEA.HI.X R5, R3, R5, R0, 0x1, P0 ;  /* 0x0000000503057211 */ /* 0x000fe400000f0c00 */
[----:B------:R-:W-:Y:S02]  /*2e00*/  IADD3 R16, P0, PT, R4, 0x2, RZ ;  /* 0x0000000204107810 */ /* 0x000fe40007f1e0ff */
[----:B--2---:R-:W-:-:S03]  /*2e10*/  IADD3 R13, PT, PT, R12, R11, RZ ;  /* 0x0000000b0c0d7210 */ /* 0x004fc60007ffe0ff */
[----:B0----5:R-:W-:-:S08]  /*2e20*/  IMAD.X R21, RZ, RZ, R5, P0 ;  /* 0x000000ffff157224 */ /* 0x021fd000000e0605 */
.L_x_203:
[----:B-1----:R-:W-:Y:S01]  /*2e30*/  IMAD.IADD R14, R12, 0x1, R2 ;  /* 0x000000010c0e7824 */ /* 0x002fe200078e0202 */
[----:B0-----:R-:W-:Y:S01]  /*2e40*/  MOV R5, R21 ;  /* 0x0000001500057202 */ /* 0x001fe20000000f00 */
[----:B------:R-:W-:Y:S02]  /*2e50*/  IMAD.MOV.U32 R15, RZ, RZ, 0x3f800000 ;  /* 0x3f800000ff0f7424 */ /* 0x000fe400078e00ff */
[----:B------:R-:W-:Y:S01]  /*2e60*/  IMAD.MOV.U32 R4, RZ, RZ, R16 ;  /* 0x000000ffff047224 */ /* 0x000fe200078e0010 */
[----:B------:R-:W-:-:S04]  /*2e70*/  PRMT R17, R14, 0x9910, RZ ;  /* 0x000099100e117816 */ /* 0x000fc800000000ff */
[----:B------:R-:W-:-:S13]  /*2e80*/  ISETP.NE.AND P0, PT, R17, RZ, PT ;  /* 0x000000ff1100720c */ /* 0x000fda0003f05270 */
[----:B------:R-:W-:Y:S05]  /*2e90*/  @!P0 BRA `(.L_x_198) ;  /* 0x0000000000a88947 */ /* 0x000fea0003800000 */
[----:B------:R-:W0:Y:S02]  /*2ea0*/  I2F.S16 R14, R14 ;  /* 0x0000000e000e7306 */ /* 0x000e240000101400 */
[----:B0-----:R-:W-:-:S04]  /*2eb0*/  FSETP.NAN.AND P0, PT, |R14|, |R14|, PT ;  /* 0x4000000e0e00720b */ /* 0x001fc80003f08200 */
[----:B------:R-:W-:-:S13]  /*2ec0*/  FSETP.NUM.AND P0, PT, |R6|, |R6|, !P0 ;  /* 0x400000060600720b */ /* 0x000fda0004707200 */
[----:B------:R-:W-:Y:S01]  /*2ed0*/  @!P0 FADD R15, R6, R14 ;  /* 0x0000000e060f8221 */ /* 0x000fe20000000000 */
[----:B------:R-:W-:Y:S06]  /*2ee0*/  @!P0 BRA `(.L_x_198) ;  /* 0x0000000000948947 */ /* 0x000fec0003800000 */
[----:B------:R-:W-:Y:S05]  /*2ef0*/  @!P1 BRA `(.L_x_199) ;  /* 0x0000000000249947 */ /* 0x000fea0003800000 */
[----:B------:R-:W-:Y:S01]  /*2f00*/  FMUL R16, R14, 0.5 ;  /* 0x3f0000000e107820 */ /* 0x000fe20000400000 */
[----:B------:R-:W-:-:S05]  /*2f10*/  ISETP.GE.AND P2, PT, R17, RZ, PT ;  /* 0x000000ff1100720c */ /* 0x000fca0003f46270 */
[----:B------:R-:W0:Y:S02]  /*2f20*/  FRND.TRUNC R16, R16 ;  /* 0x0000001000107307 */ /* 0x000e24000020d000 */
[----:B0-----:R-:W-:-:S04]  /*2f30*/  FADD R15, R16, R16 ;  /* 0x00000010100f7221 */ /* 0x001fc80000000000 */
[----:B------:R-:W-:-:S05]  /*2f40*/  FADD R15, R14, -R15 ;  /* 0x8000000f0e0f7221 */ /* 0x000fca0000000000 */
[----:B------:R-:W-:Y:S02]  /*2f50*/  FSETP.NEU.AND P0, PT, |R15|, 1, PT ;  /* 0x3f8000000f00780b */ /* 0x000fe40003f0d200 */
[----:B------:R-:W-:-:S11]  /*2f60*/  SEL R15, R10, R9, !P2 ;  /* 0x000000090a0f7207 */ /* 0x000fd60005000000 */
[----:B------:R-:W-:Y:S01]  /*2f70*/  @P0 LOP3.LUT R15, R15, 0x7fffffff, RZ, 0xc0, !PT ;  /* 0x7fffffff0f0f0812 */ /* 0x000fe200078ec0ff */
[----:B------:R-:W-:Y:S06]  /*2f80*/  BRA `(.L_x_198) ;  /* 0x00000000006c7947 */ /* 0x000fec0003800000 */
.L_x_199:
[-C--:B------:R-:W-:Y:S01]  /*2f90*/  FMUL R16, R7, R14.reuse ;  /* 0x0000000e07107220 */ /* 0x080fe20000400000 */
[----:B------:R-:W-:Y:S01]  /*2fa0*/  IMAD.MOV.U32 R20, RZ, RZ, 0x391fcb8e ;  /* 0x391fcb8eff147424 */ /* 0x000fe200078e00ff */
[----:B------:R-:W-:Y:S02]  /*2fb0*/  PRMT R21, R19, 0x9910, RZ ;  /* 0x0000991013157816 */ /* 0x000fe400000000ff */
        /* <DEDUP_REMOVED lines=8> */
[----:B------:R-:W-:Y:S02]  /*3040*/  SEL R15, RZ, 0x83000000, P0 ;  /* 0x83000000ff0f7807 */ /* 0x000fe40000000000 */
[----:B------:R-:W-:Y:S01]  /*3050*/  ISETP.NE.AND P0, PT, R21, -0x1, PT ;  /* 0xffffffff1500780c */ /* 0x000fe20003f05270 */
[----:B------:R-:W-:-:S04]  /*3060*/  FFMA R18, R17, R20, 0.0013391353422775864601 ;  /* 0x3aaf85ed11127423 */ /* 0x000fc80000000014 */
[C---:B------:R-:W-:Y:S02]  /*3070*/  FFMA R20, R17.reuse, R18, 0.0096188392490148544312 ;  /* 0x3c1d985611147423 */ /* 0x040fe40000000012 */
[----:B------:R0:W1:Y:S02]  /*3080*/  F2I.NTZ R18, R16 ;  /* 0x0000001000127305 */ /* 0x0000640000203100 */
[----:B------:R-:W-:-:S04]  /*3090*/  FFMA R20, R17, R20, 0.055503588169813156128 ;  /* 0x3d6357bb11147423 */ /* 0x000fc80000000014 */
[----:B------:R-:W-:Y:S01]  /*30a0*/  FFMA R20, R17, R20, 0.24022644758224487305 ;  /* 0x3e75fdec11147423 */ /* 0x000fe20000000014 */
[----:B0-----:R-:W-:-:S03]  /*30b0*/  VIADD R16, R15, 0x7f000000 ;  /* 0x7f0000000f107836 */ /* 0x001fc60000000000 */
[----:B------:R-:W-:-:S04]  /*30c0*/  FFMA R20, R17, R20, 0.69314718246459960938 ;  /* 0x3f31721811147423 */ /* 0x000fc80000000014 */
[----:B------:R-:W-:Y:S01]  /*30d0*/  FFMA R17, R17, R20, 1 ;  /* 0x3f80000011117423 */ /* 0x000fe20000000014 */
[----:B-1----:R-:W-:Y:S01]  /*30e0*/  IMAD R18, R18, 0x800000, -R15 ;  /* 0x0080000012127824 */ /* 0x002fe200078e0a0f */
[----:B------:R-:W-:Y:S02]  /*30f0*/  FSEL R15, RZ, +INF , !P3 ;  /* 0x7f800000ff0f7808 */ /* 0x000fe40005800000 */
[----:B------:R-:W-:-:S04]  /*3100*/  FMUL R17, R16, R17 ;  /* 0x0000001110117220 */ /* 0x000fc80000400000 */
[----:B------:R-:W-:Y:S01]  /*3110*/  @!P2 FMUL R15, R18, R17 ;  /* 0x00000011120fa220 */ /* 0x000fe20000400000 */
[----:B------:R-:W-:-:S04]  /*3120*/  FSETP.NEU.AND P2, PT, |R14|, +INF , PT ;  /* 0x7f8000000e00780b */ /* 0x000fc80003f4d200 */
[----:B------:R-:W-:-:S09]  /*3130*/  @!P0 FSEL R15, R15, 1, P2 ;  /* 0x3f8000000f0f8808 */ /* 0x000fd20001000000 */
.L_x_198:
[----:B------:R-:W0:Y:S01]  /*3140*/  F2I.TRUNC.NTZ R15, R15 ;  /* 0x0000000f000f7305 */ /* 0x000e22000020f100 */
[----:B------:R-:W-:Y:S01]  /*3150*/  IADD3 R17, PT, PT, R13, R2, RZ ;  /* 0x000000020d117210 */ /* 0x000fe20007ffe0ff */
[----:B------:R-:W-:-:S03]  /*3160*/  IMAD.MOV.U32 R14, RZ, RZ, 0x3f800000 ;  /* 0x3f800000ff0e7424 */ /* 0x000fc600078e00ff */
[----:B------:R-:W-:-:S04]  /*3170*/  PRMT R16, R17, 0x9910, RZ ;  /* 0x0000991011107816 */ /* 0x000fc800000000ff */
[----:B------:R-:W-:Y:S01]  /*3180*/  ISETP.NE.AND P0, PT, R16, RZ, PT ;  /* 0x000000ff1000720c */ /* 0x000fe20003f05270 */
[----:B0-----:R0:W-:-:S12]  /*3190*/  STG.E.U16 desc[UR8][R4.64+-0x2], R15 ;  /* 0xfffffe0f04007986 */ /* 0x0011d8000c101508 */
[----:B------:R-:W-:Y:S05]  /*31a0*/  @!P0 BRA `(.L_x_200) ;  /* 0x0000000000b08947 */ /* 0x000fea0003800000 */
[----:B------:R-:W1:Y:S02]  /*31b0*/  I2F.S16 R14, R17 ;  /* 0x00000011000e7306 */ /* 0x000e640000101400 */
[----:B-1----:R-:W-:-:S04]  /*31c0*/  FSETP.NAN.AND P0, PT, |R14|, |R14|, PT ;  /* 0x4000000e0e00720b */ /* 0x002fc80003f08200 */
[----:B------:R-:W-:-:S13]  /*31d0*/  FSETP.NAN.OR P0, PT, |R6|, |R6|, P0 ;  /* 0x400000060600720b */ /* 0x000fda0000708600 */
[----:B------:R-:W-:Y:S05]  /*31e0*/  @P0 BRA `(.L_x_201) ;  /* 0x00000000009c0947 */ /* 0x000fea0003800000 */
[----:B------:R-:W-:Y:S05]  /*31f0*/  @P1 BRA `(.L_x_202) ;  /* 0x0000000000741947 */ /* 0x000fea0003800000 */
[-C--:B------:R-:W-:Y:S01]  /*3200*/  FMUL R16, R7, R14.reuse ;  /* 0x0000000e07107220 */ /* 0x080fe20000400000 */
[----:B------:R-:W-:Y:S01]  /*3210*/  IMAD.MOV.U32 R20, RZ, RZ, 0x391fcb8e ;  /* 0x391fcb8eff147424 */ /* 0x000fe200078e00ff */
[----:B------:R-:W-:Y:S02]  /*3220*/  PRMT R21, R19, 0x9910, RZ ;  /* 0x0000991013157816 */ /* 0x000fe400000000ff */
[----:B0-----:R-:W0:Y:S01]  /*3230*/  FRND R15, R16 ;  /* 0x00000010000f7307 */ /* 0x001e220000201000 */
[-C--:B------:R-:W-:Y:S01]  /*3240*/  FFMA R17, R7, R14.reuse, -R16 ;  /* 0x0000000e07117223 */ /* 0x080fe20000000810 */
[----:B------:R-:W-:Y:S02]  /*3250*/  FSETP.GT.AND P2, PT, |R16|, 152, PT ;  /* 0x431800001000780b */ /* 0x000fe40003f44200 */
[----:B------:R-:W-:Y:S01]  /*3260*/  ISETP.NE.AND P3, PT, R21, -0x1, PT ;  /* 0xffffffff1500780c */ /* 0x000fe20003f65270 */
[----:B------:R-:W-:Y:S01]  /*3270*/  FFMA R18, R8, R14, R17 ;  /* 0x0000000e08127223 */ /* 0x000fe20000000011 */
[----:B0-----:R-:W-:Y:S01]  /*3280*/  FADD R17, R16, -R15 ;  /* 0x8000000f10117221 */ /* 0x001fe20000000000 */
[----:B------:R-:W-:-:S03]  /*3290*/  FSETP.GT.AND P0, PT, R15, RZ, PT ;  /* 0x000000ff0f00720b */ /* 0x000fc60003f04000 */
[----:B------:R-:W-:Y:S01]  /*32a0*/  FADD R17, R17, R18 ;  /* 0x0000001211117221 */ /* 0x000fe20000000000 */
[----:B------:R-:W-:Y:S02]  /*32b0*/  SEL R15, RZ, 0x83000000, P0 ;  /* 0x83000000ff0f7807 */ /* 0x000fe40000000000 */
[----:B------:R-:W-:Y:S01]  /*32c0*/  FSETP.GEU.AND P0, PT, R16, RZ, PT ;  /* 0x000000ff1000720b */ /* 0x000fe20003f0e000 */
        /* <DEDUP_REMOVED lines=8> */
[----:B-1----:R-:W-:Y:S02]  /*3350*/  LEA R18, R18, -R15, 0x17 ;  /* 0x8000000f12127211 */ /* 0x002fe400078eb8ff */
[----:B------:R-:W-:Y:S01]  /*3360*/  FSEL R15, RZ, +INF , !P0 ;  /* 0x7f800000ff0f7808 */ /* 0x000fe20004000000 */
[----:B------:R-:W-:Y:S01]  /*3370*/  FMUL R17, R16, R17 ;  /* 0x0000001110117220 */ /* 0x000fe20000400000 */
[----:B------:R-:W-:-:S03]  /*3380*/  FSETP.NEU.AND P0, PT, |R14|, +INF , PT ;  /* 0x7f8000000e00780b */ /* 0x000fc60003f0d200 */
[----:B------:R-:W-:-:S05]  /*3390*/  @!P2 FMUL R15, R18, R17 ;  /* 0x00000011120fa220 */ /* 0x000fca0000400000 */
[----:B------:R-:W-:-:S05]  /*33a0*/  @!P3 FSEL R15, R15, 1, P0 ;  /* 0x3f8000000f0fb808 */ /* 0x000fca0000000000 */
[----:B------:R-:W-:Y:S01]  /*33b0*/  IMAD.MOV.U32 R14, RZ, RZ, R15 ;  /* 0x000000ffff0e7224 */ /* 0x000fe200078e000f */
[----:B------:R-:W-:Y:S06]  /*33c0*/  BRA `(.L_x_200) ;  /* 0x0000000000287947 */ /* 0x000fec0003800000 */
.L_x_202:
[----:B0-----:R-:W-:Y:S01]  /*33d0*/  FMUL R15, R14, 0.5 ;  /* 0x3f0000000e0f7820 */ /* 0x001fe20000400000 */
[----:B------:R-:W-:-:S05]  /*33e0*/  ISETP.GE.AND P2, PT, R16, RZ, PT ;  /* 0x000000ff1000720c */ /* 0x000fca0003f46270 */
[----:B------:R-:W0:Y:S02]  /*33f0*/  FRND.TRUNC R15, R15 ;  /* 0x0000000f000f7307 */ /* 0x000e24000020d000 */
[----:B0-----:R-:W-:-:S04]  /*3400*/  FADD R17, R15, R15 ;  /* 0x0000000f0f117221 */ /* 0x001fc80000000000 */
[----:B------:R-:W-:Y:S01]  /*3410*/  FADD R17, R14, -R17 ;  /* 0x800000110e117221 */ /* 0x000fe20000000000 */
[----:B------:R-:W-:-:S04]  /*3420*/  SEL R14, R10, R9, !P2 ;  /* 0x000000090a0e7207 */ /* 0x000fc80005000000 */
[----:B------:R-:W-:-:S13]  /*3430*/  FSETP.NEU.AND P0, PT, |R17|, 1, PT ;  /* 0x3f8000001100780b */ /* 0x000fda0003f0d200 */
[----:B------:R-:W-:Y:S01]  /*3440*/  @P0 LOP3.LUT R14, R14, 0x7fffffff, RZ, 0xc0, !PT ;  /* 0x7fffffff0e0e0812 */ /* 0x000fe200078ec0ff */
[----:B------:R-:W-:Y:S06]  /*3450*/  BRA `(.L_x_200) ;  /* 0x0000000000047947 */ /* 0x000fec0003800000 */
.L_x_201:
[----:B------:R-:W-:-:S07]  /*3460*/  FADD R14, R6, R14 ;  /* 0x0000000e060e7221 */ /* 0x000fce0000000000 */
.L_x_200:
[----:B0-----:R-:W0:Y:S01]  /*3470*/  F2I.TRUNC.NTZ R15, R14 ;  /* 0x0000000e000f7305 */ /* 0x001e22000020f100 */
        /* <DEDUP_REMOVED lines=10> */
.L_x_204:
        /* <DEDUP_REMOVED lines=14> */
.L_x_381:


//--------------------- .text.logspace_i8_vec4    --------------------------
	.section	.text.logspace_i8_vec4,"ax",@progbits
	.align	128
        .global         logspace_i8_vec4
        .type           logspace_i8_vec4,@function
        .size           logspace_i8_vec4,(.L_x_382 - logspace_i8_vec4)
        .other          logspace_i8_vec4,@"STO_CUDA_ENTRY STV_DEFAULT"
logspace_i8_vec4:
.text.logspace_i8_vec4:
[----:B------:R-:W-:Y:S01]  /*0000*/  LDC R1, c[0x0][0x37c] ;  /* 0x0000df00ff017b82 */ /* 0x000fe20000000800 */
[----:B------:R-:W0:Y:S07]  /*0010*/  S2R R3, SR_TID.X ;  /* 0x0000000000037919 */ /* 0x000e2e0000002100 */
[----:B------:R-:W0:Y:S01]  /*0020*/  S2UR UR4, SR_CTAID.X ;  /* 0x00000000000479c3 */ /* 0x000e220000002500 */
[----:B------:R-:W1:Y:S01]  /*0030*/  LDCU.64 UR8, c[0x0][0x390] ;  /* 0x00007200ff0877ac */ /* 0x000e620008000a00 */
[----:B------:R-:W-:Y:S01]  /*0040*/  BSSY.RECONVERGENT B0, `(.L_x_205) ;  /* 0x000013b000007945 */ /* 0x000fe20003800200 */
[----:B------:R-:W2:Y:S05]  /*0050*/  LDCU.S8 UR5, c[0x0][0x38a] ;  /* 0x00007140ff0577ac */ /* 0x000eaa0008000200 */
[----:B------:R-:W0:Y:S01]  /*0060*/  LDC R2, c[0x0][0x360] ;  /* 0x0000d800ff027b82 */ /* 0x000e220000000800 */
[----:B------:R-:W3:Y:S01]  /*0070*/  LDCU UR6, c[0x0][0x370] ;  /* 0x00006e00ff0677ac */ /* 0x000ee20008000800 */
[----:B------:R-:W4:Y:S01]  /*0080*/  LDCU.64 UR10, c[0x0][0x358] ;  /* 0x00006b00ff0a77ac */ /* 0x000f220008000a00 */
[----:B-1----:R-:W-:-:S02]  /*0090*/  USHF.R.U64 UR7, UR8, 0x2, UR9 ;  /* 0x0000000208077899 */ /* 0x002fc40008001209 */
[----:B------:R-:W-:Y:S02]  /*00a0*/  USHF.R.U32.HI UR8, URZ, 0x2, UR9 ;  /* 0x00000002ff087899 */ /* 0x000fe40008011609 */
[----:B--2---:R-:W-:Y:S01]  /*00b0*/  UPRMT UR5, UR5, 0x7710, URZ ;  /* 0x0000771005057896 */ /* 0x004fe200080000ff */
[----:B0-----:R-:W-:-:S03]  /*00c0*/  IMAD R0, R2, UR4, R3 ;  /* 0x0000000402007c24 */ /* 0x001fc6000f8e0203 */
[----:B------:R-:W-:Y:S02]  /*00d0*/  IMAD.U32 R3, RZ, RZ, UR8 ;  /* 0x00000008ff037e24 */ /* 0x000fe4000f8e00ff */
[----:B---3--:R-:W-:Y:S01]  /*00e0*/  IMAD R2, R2, UR6, RZ ;  /* 0x0000000602027c24 */ /* 0x008fe2000f8e02ff */
[----:B------:R-:W-:-:S04]  /*00f0*/  ISETP.LT.U32.AND P0, PT, R0, UR7, PT ;  /* 0x0000000700007c0c */ /* 0x000fc8000bf01070 */
[----:B------:R-:W-:-:S13]  /*0100*/  ISETP.GT.U32.AND.EX P0, PT, R3, RZ, PT, P0 ;  /* 0x000000ff0300720c */ /* 0x000fda0003f04100 */
[----:B----4-:R-:W-:Y:S05]  /*0110*/  @!P0 BRA `(.L_x_206) ;  /* 0x0000001000b48947 */ /* 0x010fea0003800000 */
[----:B------:R-:W0:Y:S01]  /*0120*/  LDC.U8 R10, c[0x0][0x388] ;  /* 0x0000e200ff0a7b82 */ /* 0x000e220000000000 */
[----:B------:R-:W-:Y:S01]  /*0130*/  IMAD.MOV.U32 R12, RZ, RZ, 0x3a2c32e4 ;  /* 0x3a2c32e4ff0c7424 */ /* 0x000fe200078e00ff */
[----:B------:R-:W1:Y:S01]  /*0140*/  LDCU.S8 UR4, c[0x0][0x389] ;  /* 0x00007120ff0477ac */ /* 0x000e620008000200 */
[----:B------:R-:W2:Y:S01]  /*0150*/  LDCU.64 UR12, c[0x0][0x380] ;  /* 0x00007000ff0c77ac */ /* 0x000ea20008000a00 */
[----:B------:R-:W-:-:S04]  /*0160*/  UPRMT UR6, UR5, 0x9910, URZ ;  /* 0x0000991005067896 */ /* 0x000fc800080000ff */
[----:B------:R-:W-:Y:S02]  /*0170*/  USHF.R.S32.HI UR9, URZ, 0x1f, UR6 ;  /* 0x0000001fff097899 */ /* 0x000fe40008011406 */
[----:B------:R-:W-:Y:S01]  /*0180*/  MOV R14, UR6 ;  /* 0x00000006000e7c02 */ /* 0x000fe20008000f00 */
[----:B------:R-:W-:Y:S01]  /*0190*/  IMAD.WIDE.U32 R22, R0, UR6, RZ ;  /* 0x0000000600167c25 */ /* 0x000fe2000f8e00ff */
[----:B-1----:R-:W-:-:S03]  /*01a0*/  UPRMT UR4, UR4, 0x7710, URZ ;  /* 0x0000771004047896 */ /* 0x002fc600080000ff */
[----:B------:R-:W-:Y:S02]  /*01b0*/  IMAD.U32 R15, RZ, RZ, UR9 ;  /* 0x00000009ff0f7e24 */ /* 0x000fe4000f8e00ff */
[----:B------:R-:W-:Y:S01]  /*01c0*/  IMAD R29, R0, UR9, RZ ;  /* 0x00000009001d7c24 */ /* 0x000fe2000f8e02ff */
[----:B0-----:R-:W0:Y:S01]  /*01d0*/  I2F.S8 R3, R10 ;  /* 0x0000000a00037306 */ /* 0x001e220000001400 */
[----:B------:R-:W-:Y:S01]  /*01e0*/  UPRMT UR4, UR4, 0x9910, URZ ;  /* 0x0000991004047896 */ /* 0x000fe200080000ff */
[C---:B------:R-:W-:Y:S02]  /*01f0*/  IMAD.WIDE.U32 R20, R2.reuse, UR6, RZ ;  /* 0x0000000602147c25 */ /* 0x040fe4000f8e00ff */
[----:B------:R-:W-:Y:S02]  /*0200*/  IADD3 R29, PT, PT, R23, R29, RZ ;  /* 0x0000001d171d7210 */ /* 0x000fe40007ffe0ff */
[----:B------:R-:W-:Y:S02]  /*0210*/  IMAD R31, R2, UR9, RZ ;  /* 0x00000009021f7c24 */ /* 0x000fe4000f8e02ff */
[----:B------:R-:W-:-:S02]  /*0220*/  SHF.L.U64.HI R28, R22, 0x2, R29 ;  /* 0x00000002161c7819 */ /* 0x000fc4000001021d */
[----:B------:R-:W-:Y:S02]  /*0230*/  IMAD.IADD R31, R21, 0x1, R31 ;  /* 0x00000001151f7824 */ /* 0x000fe400078e021f */
[C---:B0-----:R-:W-:Y:S01]  /*0240*/  FMUL R4, |R3|.reuse, 16777216 ;  /* 0x4b80000003047820 */ /* 0x041fe20000400200 */
[----:B------:R-:W-:Y:S02]  /*0250*/  FSETP.GEU.AND P0, PT, |R3|, 1.175494350822287508e-38, PT ;  /* 0x008000000300780b */ /* 0x000fe40003f0e200 */
[----:B------:R-:W-:Y:S02]  /*0260*/  SHF.L.U64.HI R26, R20, 0x2, R31 ;  /* 0x00000002141a7819 */ /* 0x000fe4000001021f */
[----:B------:R-:W-:-:S05]  /*0270*/  FSEL R4, R4, |R3|, !P0 ;  /* 0x4000000304047208 */ /* 0x000fca0004000000 */
        /* <DEDUP_REMOVED lines=23> */
[----:B------:R-:W-:Y:S02]  /*03f0*/  PRMT R7, R10, 0x8880, RZ ;  /* 0x000088800a077816 */ /* 0x000fe400000000ff */
[----:B------:R-:W-:Y:S01]  /*0400*/  FFMA R4, R6, 1.4426950216293334961, R11 ;  /* 0x3fb8aa3b06047823 */ /* 0x000fe2000000000b */
[----:B------:R-:W-:Y:S01]  /*0410*/  FMUL R8, R5, R8 ;  /* 0x0000000805087220 */ /* 0x000fe20000400000 */
[----:B------:R-:W-:Y:S01]  /*0420*/  IMAD.SHL.U32 R11, R0, 0x4, RZ ;  /* 0x00000004000b7824 */ /* 0x000fe200078e00ff */
[----:B------:R-:W-:Y:S01]  /*0430*/  ISETP.EQ.OR P0, PT, R7, RZ, !P0 ;  /* 0x000000ff0700720c */ /* 0x000fe20004702670 */
[----:B------:R-:W-:Y:S01]  /*0440*/  FFMA R5, R9, 1.9251366722983220825e-08, R4 ;  /* 0x32a55e3409057823 */ /* 0x000fe20000000004 */
[----:B------:R-:W-:Y:S01]  /*0450*/  FMUL R4, R8, 3 ;  /* 0x4040000008047820 */ /* 0x000fe20000400000 */
[C---:B------:R-:W-:Y:S01]  /*0460*/  IMAD R25, R11.reuse, UR9, RZ ;  /* 0x000000090b197c24 */ /* 0x040fe2000f8e02ff */
[C---:B------:R-:W-:Y:S01]  /*0470*/  LOP3.LUT R10, R11.reuse, 0x2, RZ, 0xfc, !PT ;  /* 0x000000020b0a7812 */ /* 0x040fe200078efcff */
[----:B------:R-:W-:-:S04]  /*0480*/  IMAD.WIDE.U32 R14, R11, UR6, R14 ;  /* 0x000000060b0e7c25 */ /* 0x000fc8000f8e000e */
[----:B------:R-:W-:Y:S01]  /*0490*/  FFMA R4, R6, R4, R5 ;  /* 0x0000000406047223 */ /* 0x000fe20000000005 */
[C---:B--2---:R-:W-:Y:S02]  /*04a0*/  IADD3 R5, P1, PT, R11.reuse, UR12, RZ ;  /* 0x0000000c0b057c10 */ /* 0x044fe4000ff3e0ff */
[----:B------:R-:W-:Y:S01]  /*04b0*/  LOP3.LUT R11, R11, 0x3, RZ, 0xfc, !PT ;  /* 0x000000030b0b7812 */ /* 0x000fe200078efcff */
[----:B------:R-:W-:Y:S01]  /*04c0*/  FFMA R6, R9, R8, R4 ;  /* 0x0000000809067223 */ /* 0x000fe20000000004 */
[----:B------:R-:W-:Y:S01]  /*04d0*/  SHF.R.U32.HI R8, RZ, 0x1e, R0 ;  /* 0x0000001eff087819 */ /* 0x000fe20000011600 */
[----:B------:R-:W-:Y:S01]  /*04e0*/  IMAD.WIDE.U32 R16, R10, UR6, RZ ;  /* 0x000000060a107c25 */ /* 0x000fe2000f8e00ff */
[----:B------:R-:W-:-:S03]  /*04f0*/  ISETP.NE.AND P2, PT, R7, 0x1, PT ;  /* 0x000000010700780c */ /* 0x000fc60003f45270 */
[C---:B------:R-:W-:Y:S01]  /*0500*/  FADD R4, R13.reuse, R6 ;  /* 0x000000060d047221 */ /* 0x040fe20000000000 */
[C---:B------:R-:W-:Y:S01]  /*0510*/  IADD3.X R7, PT, PT, R8.reuse, UR13, RZ, P1, !PT ;  /* 0x0000000d08077c10 */ /* 0x040fe20008ffe4ff */
[C---:B------:R-:W-:Y:S02]  /*0520*/  IMAD R12, R8.reuse, UR6, RZ ;  /* 0x00000006080c7c24 */ /* 0x040fe4000f8e02ff */
[----:B------:R-:W-:Y:S01]  /*0530*/  FADD R13, -R13, R4 ;  /* 0x000000040d0d7221 */ /* 0x000fe20000000100 */
[----:B------:R-:W-:Y:S02]  /*0540*/  IMAD R25, R8, UR6, R25 ;  /* 0x0000000608197c24 */ /* 0x000fe4000f8e0219 */
[----:B------:R-:W-:-:S04]  /*0550*/  IMAD.WIDE.U32 R18, R11, UR6, RZ ;  /* 0x000000060b127c25 */ /* 0x000fc8000f8e00ff */
[----:B------:R-:W-:Y:S01]  /*0560*/  FADD R6, R6, -R13 ;  /* 0x8000000d06067221 */ /* 0x000fe20000000000 */
[----:B------:R-:W-:Y:S01]  /*0570*/  USHF.R.S32.HI UR6, URZ, 0x1f, UR4 ;  /* 0x0000001fff067899 */ /* 0x000fe20008011404 */
[----:B------:R-:W-:Y:S01]  /*0580*/  IADD3 R30, PT, PT, R15, R25, RZ ;  /* 0x000000190f1e7210 */ /* 0x000fe20007ffe0ff */
[--C-:B------:R-:W-:Y:S02]  /*0590*/  IMAD R13, R10, UR9, R12.reuse ;  /* 0x000000090a0d7c24 */ /* 0x100fe4000f8e020c */
[----:B------:R-:W-:Y:S01]  /*05a0*/  FADD R10, R3, R3 ;  /* 0x00000003030a7221 */ /* 0x000fe20000000000 */
[----:B------:R-:W-:Y:S02]  /*05b0*/  IMAD R27, R11, UR9, R12 ;  /* 0x000000090b1b7c24 */ /* 0x000fe4000f8e020c */
[----:B------:R-:W-:Y:S02]  /*05c0*/  IMAD.IADD R12, R17, 0x1, R13 ;  /* 0x00000001110c7824 */ /* 0x000fe400078e020d */
[----:B------:R-:W-:Y:S01]  /*05d0*/  IMAD.IADD R13, R19, 0x1, R27 ;  /* 0x00000001130d7824 */ /* 0x000fe200078e021b */
[----:B------:R-:W-:Y:S01]  /*05e0*/  LOP3.LUT R11, R10, 0x7fffffff, RZ, 0xc0, !PT ;  /* 0x7fffffff0a0b7812 */ /* 0x000fe200078ec0ff */
[----:B------:R-:W-:-:S02]  /*05f0*/  IMAD.MOV.U32 R9, RZ, RZ, R0 ;  /* 0x000000ffff097224 */ /* 0x000fc400078e0000 */
[----:B------:R-:W-:Y:S02]  /*0600*/  IMAD.MOV.U32 R8, RZ, RZ, RZ ;  /* 0x000000ffff087224 */ /* 0x000fe400078e00ff */
[----:B------:R-:W-:Y:S02]  /*0610*/  IMAD.U32 R27, RZ, RZ, UR4 ;  /* 0x00000004ff1b7e24 */ /* 0x000fe4000f8e00ff */
[----:B------:R-:W-:-:S07]  /*0620*/  IMAD.U32 R29, RZ, RZ, UR6 ;  /* 0x00000006ff1d7e24 */ /* 0x000fce000f8e00ff */
.L_x_215:
        /* <DEDUP_REMOVED lines=13> */
[----:B------:R-:W1:Y:S01]  /*0700*/  F2I.NTZ R24, R35 ;  /* 0x0000002300187305 */ /* 0x000e620000203100 */
[----:B0-----:R-:W-:Y:S01]  /*0710*/  FADD R34, R35, -R32 ;  /* 0x8000002023227221 */ /* 0x001fe20000000000 */
[----:B------:R-:W-:-:S06]  /*0720*/  FSETP.GT.AND P3, PT, R32, RZ, PT ;  /* 0x000000ff2000720b */ /* 0x000fcc0003f64000 */
[----:B------:R-:W0:Y:S01]  /*0730*/  FRND.TRUNC R25, R25 ;  /* 0x0000001900197307 */ /* 0x000e22000020d000 */
[----:B------:R-:W-:Y:S01]  /*0740*/  FADD R34, R31, R34 ;  /* 0x000000221f227221 */ /* 0x000fe20000000000 */
[----:B------:R-:W-:Y:S01]  /*0750*/  IMAD.MOV.U32 R31, RZ, RZ, 0x391fcb8e ;  /* 0x391fcb8eff1f7424 */ /* 0x000fe200078e00ff */
[----:B------:R-:W-:-:S03]  /*0760*/  SEL R32, RZ, 0x83000000, P3 ;  /* 0x83000000ff207807 */ /* 0x000fc60001800000 */
[----:B------:R-:W-:Y:S02]  /*0770*/  FFMA R37, R34, R31, 0.0013391353422775864601 ;  /* 0x3aaf85ed22257423 */ /* 0x000fe4000000001f */
[----:B-1----:R-:W-:Y:S02]  /*0780*/  IMAD R24, R24, 0x800000, -R32 ;  /* 0x0080000018187824 */ /* 0x002fe400078e0a20 */
[----:B------:R-:W-:Y:S01]  /*0790*/  FFMA R37, R34, R37, 0.0096188392490148544312 ;  /* 0x3c1d985622257423 */ /* 0x000fe20000000025 */
[----:B------:R-:W-:-:S03]  /*07a0*/  VIADD R32, R32, 0x7f000000 ;  /* 0x7f00000020207836 */ /* 0x000fc60000000000 */
[----:B------:R-:W-:-:S04]  /*07b0*/  FFMA R37, R34, R37, 0.055503588169813156128 ;  /* 0x3d6357bb22257423 */ /* 0x000fc80000000025 */
[----:B------:R-:W-:-:S04]  /*07c0*/  FFMA R37, R34, R37, 0.24022644758224487305 ;  /* 0x3e75fdec22257423 */ /* 0x000fc80000000025 */
[----:B------:R-:W-:-:S04]  /*07d0*/  FFMA R37, R34, R37, 0.69314718246459960938 ;  /* 0x3f31721822257423 */ /* 0x000fc80000000025 */
[----:B------:R-:W-:Y:S01]  /*07e0*/  FFMA R37, R34, R37, 1 ;  /* 0x3f80000022257423 */ /* 0x000fe20000000025 */
[----:B0-----:R-:W-:-:S03]  /*07f0*/  FADD R34, R25, R25 ;  /* 0x0000001919227221 */ /* 0x001fc60000000000 */
[----:B------:R-:W-:-:S04]  /*0800*/  FMUL R32, R37, R32 ;  /* 0x0000002025207220 */ /* 0x000fc80000400000 */
[----:B------:R-:W-:Y:S01]  /*0810*/  FMUL R24, R32, R24 ;  /* 0x0000001820187220 */ /* 0x000fe20000400000 */
[----:B------:R-:W-:Y:S01]  /*0820*/  HFMA2 R32, -RZ, RZ, 1.875, 0 ;  /* 0x3f800000ff207431 */ /* 0x000fe200000001ff */
[----:B------:R-:W-:Y:S01]  /*0830*/  @P4 FSEL R24, RZ, +INF , !P5 ;  /* 0x7f800000ff184808 */ /* 0x000fe20006800000 */
        /* <DEDUP_REMOVED lines=9> */
[----:B------:R-:W0:Y:S01]  /*08d0*/  LDC.U8 R25, c[0x0][0x388] ;  /* 0x0000e200ff197b82 */ /* 0x000e220000000000 */
[----:B------:R-:W-:Y:S02]  /*08e0*/  FSETP.NEU.AND P1, PT, |R33|, +INF , PT ;  /* 0x7f8000002100780b */ /* 0x000fe40003f2d200 */
[----:B0-----:R-:W-:-:S04]  /*08f0*/  PRMT R25, R25, 0x8880, RZ ;  /* 0x0000888019197816 */ /* 0x001fc800000000ff */
[----:B------:R-:W-:-:S04]  /*0900*/  ISETP.EQ.AND P1, PT, R25, -0x1, !P1 ;  /* 0xffffffff1900780c */ /* 0x000fc80004f22270 */
[----:B------:R-:W-:Y:S02]  /*0910*/  ISETP.GT.OR P3, PT, R25, -0x1, P1 ;  /* 0xffffffff1900780c */ /* 0x000fe40000f64670 */
[----:B------:R-:W-:-:S11]  /*0920*/  FSEL R32, R24, 1, !P1 ;  /* 0x3f80000018207808 */ /* 0x000fd60004800000 */
[----:B------:R-:W-:-:S04]  /*0930*/  @!P3 FSETP.NEU.AND P4, PT, |R34|, 1, PT ;  /* 0x3f8000002200b80b */ /* 0x000fc80003f8d200 */
[----:B------:R-:W-:-:S09]  /*0940*/  @!P3 FSEL R32, R24, -R24, P4 ;  /* 0x800000181820b208 */ /* 0x000fd20002000000 */
.L_x_208:
[----:B------:R-:W-:Y:S05]  /*0950*/  BSYNC.RECONVERGENT B1 ;  /* 0x0000000000017941 */ /* 0x000fea0003800200 */
.L_x_207:
        /* <DEDUP_REMOVED lines=9> */
[----:B------:R-:W-:Y:S01]  /*09f0*/  FFMA R37, R4, R33, -R35 ;  /* 0x0000002104257223 */ /* 0x000fe20000000823 */
[C---:B------:R-:W-:Y:S02]  /*0a00*/  FSETP.GT.AND P4, PT, |R35|.reuse, 152, PT ;  /* 0x431800002300780b */ /* 0x040fe40003f84200 */
[----:B------:R-:W-:-:S04]  /*0a10*/  FSETP.GEU.AND P5, PT, R35, RZ, PT ;  /* 0x000000ff2300720b */ /* 0x000fc80003fae000 */
[----:B------:R-:W1:Y:S01]  /*0a20*/  F2I.NTZ R24, R35 ;  /* 0x0000002300187305 */ /* 0x000e620000203100 */
[----:B0-----:R-:W-:Y:S01]  /*0a30*/  FSETP.GT.AND P3, PT, R34, RZ, PT ;  /* 0x000000ff2200720b */ /* 0x001fe20003f64000 */
[----:B------:R-:W-:Y:S01]  /*0a40*/  FADD R36, R35, -R34 ;  /* 0x8000002223247221 */ /* 0x000fe20000000000 */
[----:B------:R-:W-:Y:S02]  /*0a50*/  FFMA R34, R6, R33, R37 ;  /* 0x0000002106227223 */ /* 0x000fe40000000025 */
[----:B------:R-:W-:Y:S02]  /*0a60*/  SEL R25, RZ, 0x83000000, P3 ;  /* 0x83000000ff197807 */ /* 0x000fe40001800000 */
[----:B------:R-:W-:-:S03]  /*0a70*/  FADD R34, R34, R36 ;  /* 0x0000002422227221 */ /* 0x000fc60000000000 */
[----:B-1----:R-:W-:Y:S02]  /*0a80*/  IMAD R24, R24, 0x800000, -R25 ;  /* 0x0080000018187824 */ /* 0x002fe400078e0a19 */
[----:B------:R-:W-:-:S04]  /*0a90*/  FFMA R37, R34, R31, 0.0013391353422775864601 ;  /* 0x3aaf85ed22257423 */ /* 0x000fc8000000001f */
[----:B------:R-:W-:-:S04]  /*0aa0*/  FFMA R37, R34, R37, 0.0096188392490148544312 ;  /* 0x3c1d985622257423 */ /* 0x000fc80000000025 */
[----:B------:R-:W-:-:S04]  /*0ab0*/  FFMA R37, R34, R37, 0.055503588169813156128 ;  /* 0x3d6357bb22257423 */ /* 0x000fc80000000025 */
[----:B------:R-:W-:-:S04]  /*0ac0*/  FFMA R37, R34, R37, 0.24022644758224487305 ;  /* 0x3e75fdec22257423 */ /* 0x000fc80000000025 */
[----:B------:R-:W-:-:S04]  /*0ad0*/  FFMA R37, R34, R37, 0.69314718246459960938 ;  /* 0x3f31721822257423 */ /* 0x000fc80000000025 */
[----:B------:R-:W-:Y:S01]  /*0ae0*/  FFMA R37, R34, R37, 1 ;  /* 0x3f80000022257423 */ /* 0x000fe20000000025 */
[----:B------:R-:W-:Y:S02]  /*0af0*/  VIADD R34, R25, 0x7f000000 ;  /* 0x7f00000019227836 */ /* 0x000fe40000000000 */
[----:B------:R-:W-:Y:S02]  /*0b00*/  FMUL R25, R33, 0.5 ;  /* 0x3f00000021197820 */ /* 0x000fe40000400000 */
[----:B------:R-:W-:-:S04]  /*0b10*/  FMUL R34, R37, R34 ;  /* 0x0000002225227220 */ /* 0x000fc80000400000 */
[----:B------:R-:W0:Y:S01]  /*0b20*/  FRND.TRUNC R25, R25 ;  /* 0x0000001900197307 */ /* 0x000e22000020d000 */
[----:B------:R-:W-:Y:S01]  /*0b30*/  FMUL R24, R34, R24 ;  /* 0x0000001822187220 */ /* 0x000fe20000400000 */
[----:B------:R-:W-:Y:S01]  /*0b40*/  @P4 FSEL R24, RZ, +INF , !P5 ;  /* 0x7f800000ff184808 */ /* 0x000fe20006800000 */
[----:B------:R-:W-:Y:S02]  /*0b50*/  IMAD.MOV.U32 R34, RZ, RZ, 0x3f800000 ;  /* 0x3f800000ff227424 */ /* 0x000fe400078e00ff */
        /* <DEDUP_REMOVED lines=18> */
.L_x_210:
[----:B------:R-:W-:Y:S05]  /*0c80*/  BSYNC.RECONVERGENT B1 ;  /* 0x0000000000017941 */ /* 0x000fea0003800200 */
.L_x_209:
        /* <DEDUP_REMOVED lines=8> */
[----:B------:R-:W-:Y:S01]  /*0d10*/  FFMA R37, R4, R33, -R35 ;  /* 0x0000002104257223 */ /* 0x000fe20000000823 */
[C---:B------:R-:W-:Y:S02]  /*0d20*/  FSETP.GT.AND P4, PT, |R35|.reuse, 152, PT ;  /* 0x431800002300780b */ /* 0x040fe40003f84200 */
[----:B------:R-:W-:-:S04]  /*0d30*/  FSETP.GEU.AND P5, PT, R35, RZ, PT ;  /* 0x000000ff2300720b */ /* 0x000fc80003fae000 */
[----:B------:R1:W2:Y:S01]  /*0d40*/  F2I.NTZ R24, R35 ;  /* 0x0000002300187305 */ /* 0x0002a20000203100 */
[----:B0-----:R-:W-:Y:S01]  /*0d50*/  FSETP.GT.AND P3, PT, R36, RZ, PT ;  /* 0x000000ff2400720b */ /* 0x001fe20003f64000 */
[----:B------:R-:W-:Y:S01]  /*0d60*/  FADD R25, R35, -R36 ;  /* 0x8000002423197221 */ /* 0x000fe20000000000 */
[----:B------:R-:W-:Y:S01]  /*0d70*/  FFMA R36, R6, R33, R37 ;  /* 0x0000002106247223 */ /* 0x000fe20000000025 */
[----:B-1----:R-:W-:-:S03]  /*0d80*/  IMAD.MOV.U32 R35, RZ, RZ, 0x3f800000 ;  /* 0x3f800000ff237424 */ /* 0x002fc600078e00ff */
[----:B------:R-:W-:Y:S01]  /*0d90*/  FADD R36, R36, R25 ;  /* 0x0000001924247221 */ /* 0x000fe20000000000 */
[----:B------:R-:W-:-:S03]  /*0da0*/  SEL R25, RZ, 0x83000000, P3 ;  /* 0x83000000ff197807 */ /* 0x000fc60001800000 */
[----:B------:R-:W-:-:S04]  /*0db0*/  FFMA R37, R36, R31, 0.0013391353422775864601 ;  /* 0x3aaf85ed24257423 */ /* 0x000fc8000000001f */
[----:B------:R-:W-:-:S04]  /*0dc0*/  FFMA R37, R36, R37, 0.0096188392490148544312 ;  /* 0x3c1d985624257423 */ /* 0x000fc80000000025 */
[----:B------:R-:W-:-:S04]  /*0dd0*/  FFMA R37, R36, R37, 0.055503588169813156128 ;  /* 0x3d6357bb24257423 */ /* 0x000fc80000000025 */
[----:B------:R-:W-:-:S04]  /*0de0*/  FFMA R37, R36, R37, 0.24022644758224487305 ;  /* 0x3e75fdec24257423 */ /* 0x000fc80000000025 */
[----:B------:R-:W-:-:S04]  /*0df0*/  FFMA R37, R36, R37, 0.69314718246459960938 ;  /* 0x3f31721824257423 */ /* 0x000fc80000000025 */
[----:B------:R-:W-:Y:S01]  /*0e00*/  FFMA R37, R36, R37, 1 ;  /* 0x3f80000024257423 */ /* 0x000fe20000000025 */
[----:B------:R-:W-:Y:S02]  /*0e10*/  VIADD R36, R25, 0x7f000000 ;  /* 0x7f00000019247836 */ /* 0x000fe40000000000 */
[----:B--2---:R-:W-:Y:S02]  /*0e20*/  IMAD R25, R24, 0x800000, -R25 ;  /* 0x0080000018197824 */ /* 0x004fe400078e0a19 */
[----:B------:R-:W-:Y:S02]  /*0e30*/  FMUL R36, R37, R36 ;  /* 0x0000002425247220 */ /* 0x000fe40000400000 */
[----:B------:R-:W-:Y:S02]  /*0e40*/  F2I.TRUNC.NTZ R37, R34 ;  /* 0x0000002200257305 */ /* 0x000fe4000020f100 */
        /* <DEDUP_REMOVED lines=15> */
[----:B------:R-:W0:Y:S02]  /*0f40*/  LDC.U8 R33, c[0x0][0x388] ;  /* 0x0000e200ff217b82 */ /* 0x000e240000000000 */
[----:B0-----:R-:W-:-:S04]  /*0f50*/  PRMT R33, R33, 0x8880, RZ ;  /* 0x0000888021217816 */ /* 0x001fc800000000ff */
[----:B------:R-:W-:-:S04]  /*0f60*/  ISETP.EQ.AND P1, PT, R33, -0x1, !P1 ;  /* 0xffffffff2100780c */ /* 0x000fc80004f22270 */
[----:B------:R-:W-:Y:S02]  /*0f70*/  ISETP.GT.OR P3, PT, R33, -0x1, P1 ;  /* 0xffffffff2100780c */ /* 0x000fe40000f64670 */
[----:B------:R-:W-:-:S11]  /*0f80*/  FSEL R35, R24, 1, !P1 ;  /* 0x3f80000018237808 */ /* 0x000fd60004800000 */
[----:B------:R-:W-:-:S04]  /*0f90*/  @!P3 FSETP.NEU.AND P4, PT, |R25|, 1, PT ;  /* 0x3f8000001900b80b */ /* 0x000fc80003f8d200 */
[----:B------:R-:W-:-:S09]  /*0fa0*/  @!P3 FSEL R35, R24, -R24, P4 ;  /* 0x800000181823b208 */ /* 0x000fd20002000000 */
.L_x_212:
[----:B------:R-:W-:Y:S05]  /*0fb0*/  BSYNC.RECONVERGENT B1 ;  /* 0x0000000000017941 */ /* 0x000fea0003800200 */
.L_x_211:
        /* <DEDUP_REMOVED lines=13> */
[----:B------:R-:W1:Y:S01]  /*1090*/  F2I.NTZ R24, R34 ;  /* 0x0000002200187305 */ /* 0x000e620000203100 */
[----:B0-----:R-:W-:Y:S01]  /*10a0*/  FSETP.GT.AND P3, PT, R25, RZ, PT ;  /* 0x000000ff1900720b */ /* 0x001fe20003f64000 */
[----:B------:R-:W-:-:S04]  /*10b0*/  FADD R25, R34, -R25 ;  /* 0x8000001922197221 */ /* 0x000fc80000000000 */
[----:B------:R-:W-:Y:S01]  /*10c0*/  FADD R36, R36, R25 ;  /* 0x0000001924247221 */ /* 0x000fe20000000000 */
[----:B------:R-:W-:-:S03]  /*10d0*/  SEL R25, RZ, 0x83000000, P3 ;  /* 0x83000000ff197807 */ /* 0x000fc60001800000 */
[----:B------:R-:W-:Y:S02]  /*10e0*/  FFMA R31, R36, R31, 0.0013391353422775864601 ;  /* 0x3aaf85ed241f7423 */ /* 0x000fe4000000001f */
[----:B-1----:R-:W-:Y:S02]  /*10f0*/  IMAD R24, R24, 0x800000, -R25 ;  /* 0x0080000018187824 */ /* 0x002fe400078e0a19 */
[----:B------:R-:W-:-:S04]  /*1100*/  FFMA R31, R36, R31, 0.0096188392490148544312 ;  /* 0x3c1d9856241f7423 */ /* 0x000fc8000000001f */
[----:B------:R-:W-:-:S04]  /*1110*/  FFMA R31, R36, R31, 0.055503588169813156128 ;  /* 0x3d6357bb241f7423 */ /* 0x000fc8000000001f */
[----:B------:R-:W-:-:S04]  /*1120*/  FFMA R31, R36, R31, 0.24022644758224487305 ;  /* 0x3e75fdec241f7423 */ /* 0x000fc8000000001f */
[----:B------:R-:W-:-:S04]  /*1130*/  FFMA R31, R36, R31, 0.69314718246459960938 ;  /* 0x3f317218241f7423 */ /* 0x000fc8000000001f */
[----:B------:R-:W-:Y:S01]  /*1140*/  FFMA R31, R36, R31, 1 ;  /* 0x3f800000241f7423 */ /* 0x000fe2000000001f */
[----:B------:R-:W-:Y:S01]  /*1150*/  IADD3 R36, PT, PT, R25, 0x7f000000, RZ ;  /* 0x7f00000019247810 */ /* 0x000fe20007ffe0ff */
[----:B------:R-:W-:-:S04]  /*1160*/  FMUL R25, R33, 0.5 ;  /* 0x3f00000021197820 */ /* 0x000fc80000400000 */
[----:B------:R-:W-:Y:S02]  /*1170*/  FMUL R31, R31, R36 ;  /* 0x000000241f1f7220 */ /* 0x000fe40000400000 */
[----:B------:R-:W0:Y:S02]  /*1180*/  FRND.TRUNC R25, R25 ;  /* 0x0000001900197307 */ /* 0x000e24000020d000 */
        /* <DEDUP_REMOVED lines=21> */
.L_x_214:
[----:B------:R-:W-:Y:S05]  /*12e0*/  BSYNC.RECONVERGENT B1 ;  /* 0x0000000000017941 */ /* 0x000fea0003800200 */
.L_x_213:
[----:B------:R-:W0:Y:S01]  /*12f0*/  F2I.TRUNC.NTZ R24, R31 ;  /* 0x0000001f00187305 */ /* 0x000e22000020f100 */
[----:B------:R-:W-:Y:S01]  /*1300*/  PRMT R32, R32, 0x3340, R37 ;  /* 0x0000334020207816 */ /* 0x000fe20000000025 */
[----:B------:R-:W-:Y:S01]  /*1310*/  IMAD.MOV.U32 R25, RZ, RZ, R7 ;  /* 0x000000ffff197224 */ /* 0x000fe200078e0007 */
[----:B------:R-:W-:Y:S02]  /*1320*/  IADD3 R9, P1, PT, R2, R9, RZ ;  /* 0x0000000902097210 */ /* 0x000fe40007f3e0ff */
[----:B------:R-:W-:Y:S02]  /*1330*/  LEA R27, P4, R20, R27, 0x2 ;  /* 0x0000001b141b7211 */ /* 0x000fe400078810ff */
[----:B------:R-:W-:Y:S02]  /*1340*/  IADD3.X R8, PT, PT, RZ, R8, RZ, P1, !PT ;  /* 0x00000008ff087210 */ /* 0x000fe40000ffe4ff */
[----:B------:R-:W-:Y:S01]  /*1350*/  ISETP.GE.U32.AND P1, PT, R9, UR7, PT ;  /* 0x0000000709007c0c */ /* 0x000fe2000bf26070 */
[----:B------:R-:W-:-:S03]  /*1360*/  IMAD.X R29, R29, 0x1, R26, P4 ;  /* 0x000000011d1d7824 */ /* 0x000fc600020e061a */
[----:B------:R-:W-:Y:S02]  /*1370*/  ISETP.GE.U32.AND.EX P1, PT, R8, UR8, PT, P1 ;  /* 0x0000000808007c0c */ /* 0x000fe4000bf26110 */
[----:B0-----:R-:W-:Y:S01]  /*1380*/  PRMT R35, R35, 0x3340, R24 ;  /* 0x0000334023237816 */ /* 0x001fe20000000018 */
[----:B------:R-:W-:Y:S01]  /*1390*/  IMAD.MOV.U32 R24, RZ, RZ, R5 ;  /* 0x000000ffff187224 */ /* 0x000fe200078e0005 */
[----:B------:R-:W-:Y:S02]  /*13a0*/  LEA R5, P3, R2, R5, 0x2 ;  /* 0x0000000502057211 */ /* 0x000fe400078610ff */
[----:B------:R-:W-:Y:S02]  /*13b0*/  PRMT R35, R32, 0x5410, R35 ;  /* 0x0000541020237816 */ /* 0x000fe40000000023 */
[----:B------:R-:W-:-:S03]  /*13c0*/  LEA.HI.X R7, R2, R7, RZ, 0x2, P3 ;  /* 0x0000000702077211 */ /* 0x000fc600018f14ff */
[----:B------:R0:W-:Y:S02]  /*13d0*/  STG.E desc[UR10][R24.64], R35 ;  /* 0x0000002318007986 */ /* 0x0001e4000c10190a */
[----:B------:R-:W-:Y:S05]  /*13e0*/  @!P1 BRA `(.L_x_215) ;  /* 0xfffffff000909947 */ /* 0x000fea000383ffff */
.L_x_206:
[----:B------:R-:W-:Y:S05]  /*13f0*/  BSYNC.RECONVERGENT B0 ;  /* 0x0000000000007941 */ /* 0x000fea0003800200 */
.L_x_205:
[----:B------:R-:W1:Y:S02]  /*1400*/  LDC.64 R2, c[0x0][0x390] ;  /* 0x0000e400ff027b82 */ /* 0x000e640000000a00 */
[----:B-1----:R-:W-:-:S04]  /*1410*/  LOP3.LUT R5, R2, 0xfffffffc, RZ, 0xc0, !PT ;  /* 0xfffffffc02057812 */ /* 0x002fc800078ec0ff */
[----:B------:R-:W-:-:S04]  /*1420*/  ISETP.NE.U32.AND P0, PT, R5, R2, PT ;  /* 0x000000020500720c */ /* 0x000fc80003f05070 */
[----:B------:R-:W-:-:S04]  /*1430*/  ISETP.NE.AND.EX P0, PT, R3, R3, PT, P0 ;  /* 0x000000030300720c */ /* 0x000fc80003f05300 */
[----:B------:R-:W-:-:S13]  /*1440*/  ISETP.NE.OR P0, PT, R0, RZ, !P0 ;  /* 0x000000ff0000720c */ /* 0x000fda0004705670 */
[----:B------:R-:W-:Y:S05]  /*1450*/  @P0 EXIT ;  /* 0x000000000000094d */ /* 0x000fea0003800000 */
[----:B------:R-:W1:Y:S01]  /*1460*/  LDC.U8 R6, c[0x0][0x388] ;  /* 0x0000e200ff067b82 */ /* 0x000e620000000000 */
[----:B------:R-:W-:Y:S01]  /*1470*/  IMAD.MOV.U32 R12, RZ, RZ, 0x3a2c32e4 ;  /* 0x3a2c32e4ff0c7424 */ /* 0x000fe200078e00ff */
[----:B-1----:R-:W1:Y:S01]  /*1480*/  I2F.S8 R4, R6 ;  /* 0x0000000600047306 */ /* 0x002e620000001400 */
        /* <DEDUP_REMOVED lines=57> */
[----:B------:R-:W-:Y:S01]  /*1820*/  LOP3.LUT R4, R2, 0xfffffff8, RZ, 0xc0, !PT ;  /* 0xfffffff802047812 */ /* 0x000fe200078ec0ff */
[----:B------:R-:W1:Y:S06]  /*1830*/  LDCU.64 UR4, c[0x0][0x380] ;  /* 0x00007000ff0477ac */ /* 0x000e6c0008000a00 */
.L_x_218:
[C---:B-12---:R-:W-:Y:S01]  /*1840*/  IADD3 R2, P1, PT, R5.reuse, UR4, RZ ;  /* 0x0000000405027c10 */ /* 0x046fe2000ff3e0ff */
[----:B------:R-:W-:Y:S01]  /*1850*/  IMAD.MOV.U32 R7, RZ, RZ, 0x1 ;  /* 0x00000001ff077424 */ /* 0x000fe200078e00ff */
[----:B------:R-:W-:Y:S02]  /*1860*/  IADD3 R5, P2, PT, R5, 0x8, RZ ;  /* 0x0000000805057810 */ /* 0x000fe40007f5e0ff */
[----:B------:R-:W-:Y:S02]  /*1870*/  IADD3.X R3, PT, PT, R0, UR5, RZ, P1, !PT ;  /* 0x0000000500037c10 */ /* 0x000fe40008ffe4ff */
[----:B------:R-:W-:Y:S01]  /*1880*/  IADD3 R4, P1, PT, R4, -0x8, RZ ;  /* 0xfffffff804047810 */ /* 0x000fe20007f3e0ff */
[----:B------:R-:W-:Y:S02]  /*1890*/  IMAD.X R0, RZ, RZ, R0, P2 ;  /* 0x000000ffff007224 */ /* 0x000fe400010e0600 */
        /* <DEDUP_REMOVED lines=12> */
.L_x_217:
        /* <DEDUP_REMOVED lines=8> */
[----:B------:R-:W-:Y:S01]  /*19e0*/  HFMA2 R4, -RZ, RZ, 0, 5.9604644775390625e-08 ;  /* 0x00000001ff047431 */ /* 0x000fe200000001ff */
[----:B--2---:R-:W-:-:S04]  /*19f0*/  IADD3 R2, P0, PT, R5, UR4, RZ ;  /* 0x0000000405027c10 */ /* 0x004fc8000ff1e0ff */
[----:B------:R-:W-:Y:S02]  /*1a00*/  IADD3.X R3, PT, PT, R0, UR5, RZ, P0, !PT ;  /* 0x0000000500037c10 */ /* 0x000fe400087fe4ff */
[----:B------:R-:W-:-:S03]  /*1a10*/  IADD3 R5, P0, PT, R5, 0x4, RZ ;  /* 0x0000000405057810 */ /* 0x000fc60007f1e0ff */
[----:B------:R1:W-:Y:S02]  /*1a20*/  STG.E.U8 desc[UR10][R2.64], R4 ;  /* 0x0000000402007986 */ /* 0x0003e4000c10110a */
[----:B------:R-:W-:Y:S02]  /*1a30*/  IMAD.X R0, RZ, RZ, R0, P0 ;  /* 0x000000ffff007224 */ /* 0x000fe400000e0600 */
[----:B------:R1:W-:Y:S04]  /*1a40*/  STG.E.U8 desc[UR10][R2.64+0x1], R4 ;  /* 0x0000010402007986 */ /* 0x0003e8000c10110a */
[----:B------:R1:W-:Y:S04]  /*1a50*/  STG.E.U8 desc[UR10][R2.64+0x2], R4 ;  /* 0x0000020402007986 */ /* 0x0003e8000c10110a */
[----:B------:R1:W-:Y:S02]  /*1a60*/  STG.E.U8 desc[UR10][R2.64+0x3], R4 ;  /* 0x0000030402007986 */ /* 0x0003e4000c10110a */
.L_x_219:
[----:B------:R-:W-:Y:S05]  /*1a70*/  @!P1 EXIT ;  /* 0x000000000000994d */ /* 0x000fea0003800000 */
[----:B------:R-:W-:Y:S02]  /*1a80*/  ISETP.NE.U32.AND P0, PT, R6, 0x1, PT ;  /* 0x000000010600780c */ /* 0x000fe40003f05070 */
[----:B-12---:R-:W-:Y:S02]  /*1a90*/  LOP3.LUT R2, R8, 0x1, RZ, 0xc0, !PT ;  /* 0x0000000108027812 */ /* 0x006fe400078ec0ff */
[----:B------:R-:W-:Y:S02]  /*1aa0*/  ISETP.NE.AND.EX P0, PT, RZ, RZ, PT, P0 ;  /* 0x000000ffff00720c */ /* 0x000fe40003f05300 */
[----:B------:R-:W-:-:S04]  /*1ab0*/  ISETP.NE.U32.AND P1, PT, R2, 0x1, PT ;  /* 0x000000010200780c */ /* 0x000fc80003f25070 */
[----:B------:R-:W-:-:S07]  /*1ac0*/  ISETP.NE.U32.AND.EX P1, PT, RZ, RZ, PT, P1 ;  /* 0x000000ffff00720c */ /* 0x000fce0003f25110 */
[----:B------:R-:W-:Y:S06]  /*1ad0*/  @!P0 BRA `(.L_x_220) ;  /* 0x0000000000208947 */ /* 0x000fec0003800000 */
[----:B------:R-:W1:Y:S01]  /*1ae0*/  LDCU.64 UR4, c[0x0][0x380] ;  /* 0x00007000ff0477ac */ /* 0x000e620008000a00 */
[----:B------:R-:W-:Y:S01]  /*1af0*/  IMAD.MOV.U32 R4, RZ, RZ, 0x1 ;  /* 0x00000001ff047424 */ /* 0x000fe200078e00ff */
[----:B-1----:R-:W-:-:S04]  /*1b00*/  IADD3 R2, P0, PT, R5, UR4, RZ ;  /* 0x0000000405027c10 */ /* 0x002fc8000ff1e0ff */
[----:B------:R-:W-:Y:S02]  /*1b10*/  IADD3.X R3, PT, PT, R0, UR5, RZ, P0, !PT ;  /* 0x0000000500037c10 */ /* 0x000fe400087fe4ff */
[----:B------:R-:W-:-:S03]  /*1b20*/  IADD3 R5, P0, PT, R5, 0x2, RZ ;  /* 0x0000000205057810 */ /* 0x000fc60007f1e0ff */
[----:B------:R1:W-:Y:S02]  /*1b30*/  STG.E.U8 desc[UR10][R2.64], R4 ;  /* 0x0000000402007986 */ /* 0x0003e4000c10110a */
[----:B------:R-:W-:Y:S02]  /*1b40*/  IMAD.X R0, RZ, RZ, R0, P0 ;  /* 0x000000ffff007224 */ /* 0x000fe400000e0600 */
[----:B------:R1:W-:Y:S06]  /*1b50*/  STG.E.U8 desc[UR10][R2.64+0x1], R4 ;  /* 0x0000010402007986 */ /* 0x0003ec000c10110a */
.L_x_220:
[----:B------:R-:W-:Y:S05]  /*1b60*/  @P1 EXIT ;  /* 0x000000000000194d */ /* 0x000fea0003800000 */
[----:B------:R-:W2:Y:S01]  /*1b70*/  LDCU.64 UR4, c[0x0][0x380] ;  /* 0x00007000ff0477ac */ /* 0x000ea20008000a00 */
[----:B-1----:R-:W-:Y:S01]  /*1b80*/  IMAD.MOV.U32 R4, RZ, RZ, 0x1 ;  /* 0x00000001ff047424 */ /* 0x002fe200078e00ff */
[----:B--2---:R-:W-:-:S04]  /*1b90*/  IADD3 R2, P0, PT, R5, UR4, RZ ;  /* 0x0000000405027c10 */ /* 0x004fc8000ff1e0ff */
[----:B------:R-:W-:Y:S02]  /*1ba0*/  IADD3.X R3, PT, PT, R0, UR5, RZ, P0, !PT ;  /* 0x0000000500037c10 */ /* 0x000fe400087fe4ff */
[----:B------:R-:W-:-:S05]  /*1bb0*/  PRMT R0, R4, 0x7610, R0 ;  /* 0x0000761004007816 */ /* 0x000fca0000000000 */
[----:B------:R-:W-:Y:S01]  /*1bc0*/  STG.E.U8 desc[UR10][R2.64], R0 ;  /* 0x0000000002007986 */ /* 0x000fe2000c10110a */
[----:B------:R-:W-:Y:S05]  /*1bd0*/  EXIT ;  /* 0x000000000000794d */ /* 0x000fea0003800000 */
.L_x_216:
[----:B------:R-:W2:Y:S01]  /*1be0*/  LDC.S8 R10, c[0x0][0x38a] ;  /* 0x0000e280ff0a7b82 */ /* 0x000ea20000000200 */
[----:B------:R-:W-:Y:S02]  /*1bf0*/  ISETP.GT.AND P0, PT, R18, -0x1, PT ;  /* 0xffffffff1200780c */ /* 0x000fe40003f04270 */
[----:B------:R-:W-:Y:S02]  /*1c00*/  LOP3.LUT R9, R8, 0x7f800000, RZ, 0x3c, !PT ;  /* 0x7f80000008097812 */ /* 0x000fe400078e3cff */
[----:B--2---:R-:W-:-:S09]  /*1c10*/  PRMT R10, R10, 0x7710, RZ ;  /* 0x000077100a0a7816 */ /* 0x004fd200000000ff */
        /* <DEDUP_REMOVED lines=10> */
[----:B------:R-:W1:Y:S01]  /*1cc0*/  LDC.S8 R13, c[0x0][0x389] ;  /* 0x0000e240ff0d7b82 */ /* 0x000e620000000200 */
[----:B------:R-:W-:-:S07]  /*1cd0*/  PRMT R14, R5, 0x9910, RZ ;  /* 0x00009910050e7816 */ /* 0x000fce00000000ff */
[----:B------:R-:W1:Y:S02]  /*1ce0*/  LDC.S8 R15, c[0x0][0x38a] ;  /* 0x0000e280ff0f7b82 */ /* 0x000e640000000200 */
[----:B-1----:R-:W-:Y:S02]  /*1cf0*/  IMAD R16, R14, R15, R13 ;  /* 0x0000000f0e107224 */ /* 0x002fe400078e020d */
[----:B------:R-:W-:Y:S02]  /*1d00*/  IMAD.MOV.U32 R13, RZ, RZ, 0x3f800000 ;  /* 0x3f800000ff0d7424 */ /* 0x000fe400078e00ff */
[----:B------:R-:W1:Y:S01]  /*1d10*/  I2F.S8 R17, R16 ;  /* 0x0000001000117306 */ /* 0x000e620000001400 */
[----:B------:R-:W-:Y:S01]  /*1d20*/  LOP3.LUT P0, RZ, R16, 0xff, RZ, 0xc0, !PT ;  /* 0x000000ff10ff7812 */ /* 0x000fe2000780c0ff */
        /* <DEDUP_REMOVED lines=13> */
[----:B------:R-:W-:-:S03]  /*1e00*/  IMAD.MOV.U32 R18, RZ, RZ, 0x391fcb8e ;  /* 0x391fcb8eff127424 */ /* 0x000fc600078e00ff */
        /* <DEDUP_REMOVED lines=10> */
[----:B------:R-:W-:Y:S02]  /*1eb0*/  FFMA R16, R15, R18, 0.0013391353422775864601 ;  /* 0x3aaf85ed0f107423 */ /* 0x000fe40000000012 */
[----:B--2---:R-:W-:Y:S01]  /*1ec0*/  IMAD R17, R17, 0x800000, -R14 ;  /* 0x0080000011117824 */ /* 0x004fe200078e0a0e */
        /* <DEDUP_REMOVED lines=12> */
.L_x_225:
[----:B------:R-:W-:Y:S02]  /*1f90*/  FSETP.NEU.AND P2, PT, |R19|, 1, PT ;  /* 0x3f8000001300780b */ /* 0x000fe40003f4d200 */
[----:B------:R-:W-:-:S04]  /*1fa0*/  PRMT R13, R16, 0x8880, RZ ;  /* 0x00008880100d7816 */ /* 0x000fc800000000ff */
[----:B------:R-:W-:-:S04]  /*1fb0*/  ISETP.GE.AND P0, PT, R13, RZ, PT ;  /* 0x000000ff0d00720c */ /* 0x000fc80003f06270 */
[----:B------:R-:W-:-:S04]  /*1fc0*/  SEL R13, R9, R8, !P0 ;  /* 0x00000008090d7207 */ /* 0x000fc80004000000 */
[----:B------:R-:W-:Y:S01]  /*1fd0*/  @P2 LOP3.LUT R13, R13, 0x7fffffff, RZ, 0xc0, !PT ;  /* 0x7fffffff0d0d2812 */ /* 0x000fe200078ec0ff */
[----:B------:R-:W-:Y:S06]  /*1fe0*/  BRA `(.L_x_223) ;  /* 0x0000000000047947 */ /* 0x000fec0003800000 */
.L_x_224:
[----:B------:R-:W-:-:S07]  /*1ff0*/  FADD R13, R4, R17 ;  /* 0x00000011040d7221 */ /* 0x000fce0000000000 */
.L_x_223:
[----:B------:R-:W1:Y:S01]  /*2000*/  LDCU.64 UR4, c[0x0][0x380] ;  /* 0x00007000ff0477ac */ /* 0x000e620008000a00 */
[----:B------:R-:W2:Y:S01]  /*2010*/  F2I.TRUNC.NTZ R13, R13 ;  /* 0x0000000d000d7305 */ /* 0x000ea2000020f100 */
[----:B-1----:R-:W-:Y:S02]  /*2020*/  IADD3 R14, P0, PT, R5, UR4, RZ ;  /* 0x00000004050e7c10 */ /* 0x002fe4000ff1e0ff */
[----:B------:R-:W-:Y:S02]  /*2030*/  MOV R5, R11 ;  /* 0x0000000b00057202 */ /* 0x000fe40000000f00 */
[----:B------:R-:W-:Y:S01]  /*2040*/  IADD3.X R15, PT, PT, R0, UR5, RZ, P0, !PT ;  /* 0x00000005000f7c10 */ /* 0x000fe200087fe4ff */
[----:B------:R-:W-:-:S04]  /*2050*/  IMAD.MOV.U32 R0, RZ, RZ, R12 ;  /* 0x000000ffff007224 */ /* 0x000fc800078e000c */
[----:B--2---:R1:W-:Y:S04]  /*2060*/  STG.E.U8 desc[UR10][R14.64], R13 ;  /* 0x0000000d0e007986 */ /* 0x0043e8000c10110a */
.L_x_222:
[----:B------:R-:W-:-:S04]  /*2070*/  ISETP.GE.U32.AND P0, PT, R11, R2, PT ;  /* 0x000000020b00720c */ /* 0x000fc80003f06070 */
[----:B------:R-:W-:-:S13]  /*2080*/  ISETP.GE.U32.AND.EX P0, PT, R12, R3, PT, P0 ;  /* 0x000000030c00720c */ /* 0x000fda0003f06100 */
[----:B------:R-:W-:Y:S05]  /*2090*/  @P0 EXIT ;  /* 0x000000000000094d */ /* 0x000fea0003800000 */
[----:B------:R-:W2:Y:S01]  /*20a0*/  LDC.S8 R2, c[0x0][0x389] ;  /* 0x0000e240ff027b82 */ /* 0x000ea20000000200 */
[----:B------:R-:W3:Y:S01]  /*20b0*/  LDCU.64 UR4, c[0x0][0x380] ;  /* 0x00007000ff0477ac */ /* 0x000ee20008000a00 */
[----:B------:R-:W4:Y:S06]  /*20c0*/  LDCU.64 UR6, c[0x0][0x390] ;  /* 0x00007200ff0677ac */ /* 0x000f2c0008000a00 */
[----:B------:R-:W5:Y:S08]  /*20d0*/  LDC.S8 R3, c[0x0][0x38a] ;  /* 0x0000e280ff037b82 */ /* 0x000f700000000200 */
[----:B------:R-:W0:Y:S02]  /*20e0*/  LDC.U8 R19, c[0x0][0x388] ;  /* 0x0000e200ff137b82 */ /* 0x000e240000000000 */
.L_x_232:
[----:B------:R-:W-:Y:S01]  /*20f0*/  PRMT R11, R5, 0x9910, RZ ;  /* 0x00009910050b7816 */ /* 0x000fe200000000ff */
[----:B-1----:R-:W-:-:S04]  /*2100*/  IMAD.MOV.U32 R14, RZ, RZ, 0x3f800000 ;  /* 0x3f800000ff0e7424 */ /* 0x002fc800078e00ff */
[----:B--2--5:R-:W-:-:S04]  /*2110*/  IMAD R15, R3, R11, R2 ;  /* 0x0000000b030f7224 */ /* 0x024fc800078e0202 */
[----:B------:R-:W1:Y:S01]  /*2120*/  I2F.S8 R17, R15 ;  /* 0x0000000f00117306 */ /* 0x000e620000001400 */
[C---:B------:R-:W-:Y:S02]  /*2130*/  LOP3.LUT P0, RZ, R15.reuse, 0xff, RZ, 0xc0, !PT ;  /* 0x000000ff0fff7812 */ /* 0x040fe4000780c0ff */
[----:B------:R-:W-:-:S04]  /*2140*/  PRMT R11, R15, 0x8880, RZ ;  /* 0x000088800f0b7816 */ /* 0x000fc800000000ff */
[----:B------:R-:W-:Y:S01]  /*2150*/  PRMT R11, R11, 0x7710, RZ ;  /* 0x000077100b0b7816 */ /* 0x000fe200000000ff */
[----:B-1----:R-:W-:-:S06]  /*2160*/  FMUL R12, R17, 0.5 ;  /* 0x3f000000110c7820 */ /* 0x002fcc0000400000 */
[----:B------:R-:W1:Y:S02]  /*2170*/  FRND.TRUNC R12, R12 ;  /* 0x0000000c000c7307 */ /* 0x000e64000020d000 */
[----:B-1----:R-:W-:Y:S01]  /*2180*/  FADD R13, R12, R12 ;  /* 0x0000000c0c0d7221 */ /* 0x002fe20000000000 */
[----:B------:R-:W-:Y:S06]  /*2190*/  @!P0 BRA `(.L_x_226) ;  /* 0x0000000000ac8947 */ /* 0x000fec0003800000 */
[----:B------:R-:W-:-:S04]  /*21a0*/  FSETP.NAN.AND P0, PT, |R17|, |R17|, PT ;  /* 0x400000111100720b */ /* 0x000fc80003f08200 */
[----:B------:R-:W-:-:S13]  /*21b0*/  FSETP.NAN.OR P0, PT, |R4|, |R4|, P0 ;  /* 0x400000040400720b */ /* 0x000fda0000708600 */
[----:B------:R-:W-:Y:S05]  /*21c0*/  @P0 BRA `(.L_x_227) ;  /* 0x00000000009c0947 */ /* 0x000fea0003800000 */
[----:B------:R-:W-:Y:S01]  /*21d0*/  FADD R12, R17, -R13 ;  /* 0x8000000d110c7221 */ /* 0x000fe20000000000 */
[----:B------:R-:W-:Y:S06]  /*21e0*/  @P1 BRA `(.L_x_228) ;  /* 0x0000000000781947 */ /* 0x000fec0003800000 */
[----:B0-----:R-:W-:Y:S02]  /*21f0*/  PRMT R13, R19, 0x8880, RZ ;  /* 0x00008880130d7816 */ /* 0x001fe400000000ff */
        /* <DEDUP_REMOVED lines=8> */
[----:B------:R-:W-:-:S03]  /*2280*/  FFMA R16, R7, R17, R16 ;  /* 0x0000001107107223 */ /* 0x000fc60000000010 */
[----:B------:R-:W1:Y:S01]  /*2290*/  F2I.NTZ R17, R13 ;  /* 0x0000000d00117305 */ /* 0x000e620000203100 */
[----:B0-----:R-:W-:Y:S01]  /*22a0*/  FADD R15, R13, -R14 ;  /* 0x8000000e0d0f7221 */ /* 0x001fe20000000000 */
[----:B------:R-:W-:-:S03]  /*22b0*/  FSETP.GT.AND P0, PT, R14, RZ, PT ;  /* 0x000000ff0e00720b */ /* 0x000fc60003f04000 */
[----:B------:R-:W-:Y:S01]  /*22c0*/  FADD R15, R15, R16 ;  /* 0x000000100f0f7221 */ /* 0x000fe20000000000 */
[----:B------:R-:W-:Y:S02]  /*22d0*/  SEL R14, RZ, 0x83000000, P0 ;  /* 0x83000000ff0e7807 */ /* 0x000fe40000000000 */
[----:B------:R-:W-:Y:S01]  /*22e0*/  FSETP.GEU.AND P0, PT, R13, RZ, PT ;  /* 0x000000ff0d00720b */ /* 0x000fe20003f0e000 */
[----:B------:R-:W-:Y:S01]  /*22f0*/  FFMA R16, R15, R18, 0.0013391353422775864601 ;  /* 0x3aaf85ed0f107423 */ /* 0x000fe20000000012 */
[----:B-1----:R-:W-:-:S03]  /*2300*/  LEA R17, R17, -R14, 0x17 ;  /* 0x8000000e11117211 */ /* 0x002fc600078eb8ff */
[----:B------:R-:W-:-:S04]  /*2310*/  FFMA R16, R15, R16, 0.0096188392490148544312 ;  /* 0x3c1d98560f107423 */ /* 0x000fc80000000010 */
[----:B------:R-:W-:-:S04]  /*2320*/  FFMA R16, R15, R16, 0.055503588169813156128 ;  /* 0x3d6357bb0f107423 */ /* 0x000fc80000000010 */
[----:B------:R-:W-:-:S04]  /*2330*/  FFMA R16, R15, R16, 0.24022644758224487305 ;  /* 0x3e75fdec0f107423 */ /* 0x000fc80000000010 */
[C---:B------:R-:W-:Y:S01]  /*2340*/  FFMA R18, R15.reuse, R16, 0.69314718246459960938 ;  /* 0x3f3172180f127423 */ /* 0x040fe20000000010 */
[----:B------:R-:W-:Y:S01]  /*2350*/  VIADD R16, R14, 0x7f000000 ;  /* 0x7f0000000e107836 */ /* 0x000fe20000000000 */
[----:B------:R-:W-:Y:S02]  /*2360*/  FSEL R14, RZ, +INF , !P0 ;  /* 0x7f800000ff0e7808 */ /* 0x000fe40004000000 */
[----:B------:R-:W-:Y:S01]  /*2370*/  FFMA R15, R15, R18, 1 ;  /* 0x3f8000000f0f7423 */ /* 0x000fe20000000012 */
[----:B------:R-:W-:-:S03]  /*2380*/  FSETP.NEU.AND P0, PT, |R12|, 1, PT ;  /* 0x3f8000000c00780b */ /* 0x000fc60003f0d200 */
[----:B------:R-:W-:-:S04]  /*2390*/  FMUL R16, R16, R15 ;  /* 0x0000000f10107220 */ /* 0x000fc80000400000 */
[----:B------:R-:W-:-:S05]  /*23a0*/  @!P2 FMUL R14, R17, R16 ;  /* 0x00000010110ea220 */ /* 0x000fca0000400000 */
[----:B------:R-:W-:Y:S01]  /*23b0*/  FSEL R14, R14, -R14, P0 ;  /* 0x8000000e0e0e7208 */ /* 0x000fe20000000000 */
[----:B------:R-:W-:Y:S06]  /*23c0*/  BRA `(.L_x_226) ;  /* 0x0000000000207947 */ /* 0x000fec0003800000 */
.L_x_228:
[----:B------:R-:W-:Y:S02]  /*23d0*/  PRMT R15, R15, 0x8880, RZ ;  /* 0x000088800f0f7816 */ /* 0x000fe400000000ff */
[----:B------:R-:W-:-:S03]  /*23e0*/  FSETP.NEU.AND P2, PT, |R12|, 1, PT ;  /* 0x3f8000000c00780b */ /* 0x000fc60003f4d200 */
[----:B------:R-:W-:-:S05]  /*23f0*/  IMAD.MOV.U32 R12, RZ, RZ, R15 ;  /* 0x000000ffff0c7224 */ /* 0x000fca00078e000f */
[----:B------:R-:W-:-:S04]  /*2400*/  ISETP.GE.AND P0, PT, R12, RZ, PT ;  /* 0x000000ff0c00720c */ /* 0x000fc80003f06270 */
[----:B------:R-:W-:-:S04]  /*2410*/  SEL R14, R9, R8, !P0 ;  /* 0x00000008090e7207 */ /* 0x000fc80004000000 */
[----:B------:R-:W-:Y:S01]  /*2420*/  @P2 LOP3.LUT R14, R14, 0x7fffffff, RZ, 0xc0, !PT ;  /* 0x7fffffff0e0e2812 */ /* 0x000fe200078ec0ff */
[----:B------:R-:W-:Y:S06]  /*2430*/  BRA `(.L_x_226) ;  /* 0x0000000000047947 */ /* 0x000fec0003800000 */
.L_x_227:
[----:B------:R-:W-:-:S07]  /*2440*/  FADD R14, R4, R17 ;  /* 0x00000011040e7221 */ /* 0x000fce0000000000 */
.L_x_226:
[----:B------:R-:W-:Y:S01]  /*2450*/  IMAD.IADD R18, R10, 0x1, R11 ;  /* 0x000000010a127824 */ /* 0x000fe200078e020b */
[----:B---3--:R-:W-:Y:S01]  /*2460*/  IADD3 R12, P0, PT, R5, UR4, RZ ;  /* 0x00000004050c7c10 */ /* 0x008fe2000ff1e0ff */
[----:B------:R-:W1:Y:S01]  /*2470*/  F2I.TRUNC.NTZ R11, R14 ;  /* 0x0000000e000b7305 */ /* 0x000e62000020f100 */
[----:B------:R-:W-:Y:S02]  /*2480*/  IMAD.MOV.U32 R17, RZ, RZ, 0x3f800000 ;  /* 0x3f800000ff117424 */ /* 0x000fe400078e00ff */
[----:B------:R-:W-:Y:S02]  /*2490*/  IADD3.X R13, PT, PT, R0, UR5, RZ, P0, !PT ;  /* 0x00000005000d7c10 */ /* 0x000fe400087fe4ff */
[----:B------:R-:W-:-:S03]  /*24a0*/  LOP3.LUT P0, RZ, R18, 0xff, RZ, 0xc0, !PT ;  /* 0x000000ff12ff7812 */ /* 0x000fc6000780c0ff */
[----:B------:R-:W2:Y:S01]  /*24b0*/  I2F.S8 R21, R18 ;  /* 0x0000001200157306 */ /* 0x000ea20000001400 */
[----:B-1----:R1:W-:Y:S01]  /*24c0*/  STG.E.U8 desc[UR10][R12.64], R11 ;  /* 0x0000000b0c007986 */ /* 0x0023e2000c10110a */
[----:B--2---:R-:W-:-:S06]  /*24d0*/  FMUL R15, R21, 0.5 ;  /* 0x3f000000150f7820 */ /* 0x004fcc0000400000 */
[----:B------:R-:W2:Y:S02]  /*24e0*/  FRND.TRUNC R15, R15 ;  /* 0x0000000f000f7307 */ /* 0x000ea4000020d000 */
[----:B--2---:R-:W-:Y:S01]  /*24f0*/  FADD R16, R15, R15 ;  /* 0x0000000f0f107221 */ /* 0x004fe20000000000 */
[----:B-1----:R-:W-:Y:S06]  /*2500*/  @!P0 BRA `(.L_x_229) ;  /* 0x0000000000ac8947 */ /* 0x002fec0003800000 */
        /* <DEDUP_REMOVED lines=35> */
.L_x_231:
[----:B------:R-:W-:Y:S02]  /*2740*/  PRMT R18, R18, 0x8880, RZ ;  /* 0x0000888012127816 */ /* 0x000fe400000000ff */
[----:B------:R-:W-:-:S03]  /*2750*/  FSETP.NEU.AND P2, PT, |R11|, 1, PT ;  /* 0x3f8000000b00780b */ /* 0x000fc60003f4d200 */
[----:B------:R-:W-:-:S05]  /*2760*/  IMAD.MOV.U32 R11, RZ, RZ, R18 ;  /* 0x000000ffff0b7224 */ /* 0x000fca00078e0012 */
[----:B------:R-:W-:-:S04]  /*2770*/  ISETP.GE.AND P0, PT, R11, RZ, PT ;  /* 0x000000ff0b00720c */ /* 0x000fc80003f06270 */
[----:B------:R-:W-:-:S04]  /*2780*/  SEL R17, R9, R8, !P0 ;  /* 0x0000000809117207 */ /* 0x000fc80004000000 */
[----:B------:R-:W-:Y:S01]  /*2790*/  @P2 LOP3.LUT R17, R17, 0x7fffffff, RZ, 0xc0, !PT ;  /* 0x7fffffff11112812 */ /* 0x000fe200078ec0ff */
[----:B------:R-:W-:Y:S06]  /*27a0*/  BRA `(.L_x_229) ;  /* 0x0000000000047947 */ /* 0x000fec0003800000 */
.L_x_230:
[----:B------:R-:W-:-:S07]  /*27b0*/  FADD R17, R4, R21 ;  /* 0x0000001504117221 */ /* 0x000fce0000000000 */
.L_x_229:
[----:B------:R-:W1:Y:S01]  /*27c0*/  F2I.TRUNC.NTZ R17, R17 ;  /* 0x0000001100117305 */ /* 0x000e62000020f100 */
[----:B------:R-:W-:-:S05]  /*27d0*/  IADD3 R5, P0, PT, R5, 0x2, RZ ;  /* 0x0000000205057810 */ /* 0x000fca0007f1e0ff */
[----:B------:R-:W-:Y:S01]  /*27e0*/  IMAD.X R0, RZ, RZ, R0, P0 ;  /* 0x000000ffff007224 */ /* 0x000fe200000e0600 */
[----:B----4-:R-:W-:-:S04]  /*27f0*/  ISETP.GE.U32.AND P0, PT, R5, UR6, PT ;  /* 0x0000000605007c0c */ /* 0x010fc8000bf06070 */
[----:B------:R-:W-:Y:S01]  /*2800*/  ISETP.GE.U32.AND.EX P0, PT, R0, UR7, PT, P0 ;  /* 0x0000000700007c0c */ /* 0x000fe2000bf06100 */
[----:B-1----:R1:W-:-:S12]  /*2810*/  STG.E.U8 desc[UR10][R12.64+0x1], R17 ;  /* 0x000001110c007986 */ /* 0x0023d8000c10110a */
[----:B------:R-:W-:Y:S05]  /*2820*/  @!P0 BRA `(.L_x_232) ;  /* 0xfffffff800308947 */ /* 0x000fea000383ffff */
[----:B------:R-:W-:Y:S05]  /*2830*/  EXIT ;  /* 0x000000000000794d */ /* 0x000fea0003800000 */
.L_x_221:
        /* <DEDUP_REMOVED lines=13> */
[----:B------:R-:W-:-:S03]  /*2910*/  HFMA2 R13, -RZ, RZ, 1.875, 0 ;  /* 0x3f800000ff0d7431 */ /* 0x000fc600000001ff */
[----:B------:R-:W-:-:S13]  /*2920*/  LOP3.LUT P0, RZ, R20, 0xff, RZ, 0xc0, !PT ;  /* 0x000000ff14ff7812 */ /* 0x000fda000780c0ff */
[----:B------:R-:W-:Y:S05]  /*2930*/  @!P0 BRA `(.L_x_234) ;  /* 0x0000000000a08947 */ /* 0x000fea0003800000 */
[----:B------:R-:W1:Y:S02]  /*2940*/  I2F.S8 R19, R20 ;  /* 0x0000001400137306 */ /* 0x000e640000001400 */
        /* <DEDUP_REMOVED lines=25> */
[----:B------:R-:W-:Y:S01]  /*2ae0*/  @!P2 FMUL R13, R17, R16 ;  /* 0x00000010110da220 */ /* 0x000fe20000400000 */
[----:B------:R-:W-:Y:S06]  /*2af0*/  @!P1 BRA `(.L_x_234) ;  /* 0x0000000000309947 */ /* 0x000fec0003800000 */
[----:B------:R-:W-:Y:S01]  /*2b00*/  FMUL R14, R19, 0.5 ;  /* 0x3f000000130e7820 */ /* 0x000fe20000400000 */
[----:B------:R-:W-:-:S05]  /*2b10*/  PRMT R20, R20, 0x8880, RZ ;  /* 0x0000888014147816 */ /* 0x000fca00000000ff */
[----:B------:R-:W1:Y:S02]  /*2b20*/  FRND.TRUNC R14, R14 ;  /* 0x0000000e000e7307 */ /* 0x000e64000020d000 */
[----:B-1----:R-:W-:-:S04]  /*2b30*/  FADD R13, R14, R14 ;  /* 0x0000000e0e0d7221 */ /* 0x002fc80000000000 */
[----:B------:R-:W-:-:S05]  /*2b40*/  FADD R13, R19, -R13 ;  /* 0x8000000d130d7221 */ /* 0x000fca0000000000 */
[----:B------:R-:W-:Y:S01]  /*2b50*/  FSETP.NEU.AND P0, PT, |R13|, 1, PT ;  /* 0x3f8000000d00780b */ /* 0x000fe20003f0d200 */
[----:B------:R-:W-:-:S05]  /*2b60*/  IMAD.MOV.U32 R13, RZ, RZ, R20 ;  /* 0x000000ffff0d7224 */ /* 0x000fca00078e0014 */
[----:B------:R-:W-:-:S04]  /*2b70*/  ISETP.GE.AND P2, PT, R13, RZ, PT ;  /* 0x000000ff0d00720c */ /* 0x000fc80003f46270 */
[----:B------:R-:W-:-:S04]  /*2b80*/  SEL R13, R9, R8, !P2 ;  /* 0x00000008090d7207 */ /* 0x000fc80005000000 */
[----:B------:R-:W-:Y:S01]  /*2b90*/  @P0 LOP3.LUT R13, R13, 0x7fffffff, RZ, 0xc0, !PT ;  /* 0x7fffffff0d0d0812 */ /* 0x000fe200078ec0ff */
[----:B------:R-:W-:Y:S06]  /*2ba0*/  BRA `(.L_x_234) ;  /* 0x0000000000047947 */ /* 0x000fec0003800000 */
.L_x_235:
[----:B------:R-:W-:-:S07]  /*2bb0*/  FADD R13, R4, R19 ;  /* 0x00000013040d7221 */ /* 0x000fce0000000000 */
.L_x_234:
[----:B------:R-:W1:Y:S01]  /*2bc0*/  LDCU.64 UR4, c[0x0][0x380] ;  /* 0x00007000ff0477ac */ /* 0x000e620008000a00 */
[----:B------:R-:W2:Y:S01]  /*2bd0*/  F2I.TRUNC.NTZ R13, R13 ;  /* 0x0000000d000d7305 */ /* 0x000ea2000020f100 */
[----:B-1----:R-:W-:Y:S02]  /*2be0*/  IADD3 R14, P0, PT, R5, UR4, RZ ;  /* 0x00000004050e7c10 */ /* 0x002fe4000ff1e0ff */
[----:B------:R-:W-:Y:S02]  /*2bf0*/  MOV R5, R11 ;  /* 0x0000000b00057202 */ /* 0x000fe40000000f00 */
[----:B------:R-:W-:Y:S01]  /*2c00*/  IADD3.X R15, PT, PT, R0, UR5, RZ, P0, !PT ;  /* 0x00000005000f7c10 */ /* 0x000fe200087fe4ff */
[----:B------:R-:W-:-:S04]  /*2c10*/  IMAD.MOV.U32 R0, RZ, RZ, R12 ;  /* 0x000000ffff007224 */ /* 0x000fc800078e000c */
[----:B--2---:R1:W-:Y:S04]  /*2c20*/  STG.E.U8 desc[UR10][R14.64], R13 ;  /* 0x0000000d0e007986 */ /* 0x0043e8000c10110a */
.L_x_233:
        /* <DEDUP_REMOVED lines=8> */
.L_x_241:
[----:B--2---:R-:W-:Y:S01]  /*2cb0*/  PRMT R11, R5, 0x9910, RZ ;  /* 0x00009910050b7816 */ /* 0x004fe200000000ff */
[----:B-1----:R-:W-:-:S04]  /*2cc0*/  IMAD.MOV.U32 R14, RZ, RZ, 0x3f800000 ;  /* 0x3f800000ff0e7424 */ /* 0x002fc800078e00ff */
[----:B--2--5:R-:W-:-:S05]  /*2cd0*/  IMAD R15, R3, R11, R2 ;  /* 0x0000000b030f7224 */ /* 0x024fca00078e0202 */
[C---:B------:R-:W-:Y:S02]  /*2ce0*/  LOP3.LUT P0, RZ, R15.reuse, 0xff, RZ, 0xc0, !PT ;  /* 0x000000ff0fff7812 */ /* 0x040fe4000780c0ff */
[----:B------:R-:W-:-:S04]  /*2cf0*/  PRMT R11, R15, 0x8880, RZ ;  /* 0x000088800f0b7816 */ /* 0x000fc800000000ff */
[----:B------:R-:W-:-:S07]  /*2d00*/  PRMT R11, R11, 0x7710, RZ ;  /* 0x000077100b0b7816 */ /* 0x000fce00000000ff */
[----:B------:R-:W-:Y:S05]  /*2d10*/  @!P0 BRA `(.L_x_236) ;  /* 0x0000000000b08947 */ /* 0x000fea0003800000 */
[----:B------:R-:W1:Y:S02]  /*2d20*/  I2F.S8 R13, R15 ;  /* 0x0000000f000d7306 */ /* 0x000e640000001400 */
[----:B-1----:R-:W-:-:S04]  /*2d30*/  FSETP.NAN.AND P0, PT, |R13|, |R13|, PT ;  /* 0x4000000d0d00720b */ /* 0x002fc80003f08200 */
[----:B------:R-:W-:-:S13]  /*2d40*/  FSETP.NUM.AND P0, PT, |R4|, |R4|, !P0 ;  /* 0x400000040400720b */ /* 0x000fda0004707200 */
[----:B------:R-:W-:Y:S01]  /*2d50*/  @!P0 FADD R14, R4, R13 ;  /* 0x0000000d040e8221 */ /* 0x000fe20000000000 */
[----:B------:R-:W-:Y:S06]  /*2d60*/  @!P0 BRA `(.L_x_236) ;  /* 0x00000000009c8947 */ /* 0x000fec0003800000 */
[----:B------:R-:W-:Y:S05]  /*2d70*/  @!P1 BRA `(.L_x_237) ;  /* 0x0000000000289947 */ /* 0x000fea0003800000 */
[----:B------:R-:W-:-:S06]  /*2d80*/  FMUL R12, R13, 0.5 ;  /* 0x3f0000000d0c7820 */ /* 0x000fcc0000400000 */
[----:B------:R-:W1:Y:S02]  /*2d90*/  FRND.TRUNC R12, R12 ;  /* 0x0000000c000c7307 */ /* 0x000e64000020d000 */
[----:B-1----:R-:W-:-:S04]  /*2da0*/  FADD R14, R12, R12 ;  /* 0x0000000c0c0e7221 */ /* 0x002fc80000000000 */
[----:B------:R-:W-:Y:S01]  /*2db0*/  FADD R14, R13, -R14 ;  /* 0x8000000e0d0e7221 */ /* 0x000fe20000000000 */
[----:B------:R-:W-:-:S04]  /*2dc0*/  PRMT R13, R15, 0x8880, RZ ;  /* 0x000088800f0d7816 */ /* 0x000fc800000000ff */
[----:B------:R-:W-:Y:S02]  /*2dd0*/  FSETP.NEU.AND P0, PT, |R14|, 1, PT ;  /* 0x3f8000000e00780b */ /* 0x000fe40003f0d200 */
[----:B------:R-:W-:-:S04]  /*2de0*/  ISETP.GE.AND P2, PT, R13, RZ, PT ;  /* 0x000000ff0d00720c */ /* 0x000fc80003f46270 */
[----:B------:R-:W-:-:S07]  /*2df0*/  SEL R14, R9, R8, !P2 ;  /* 0x00000008090e7207 */ /* 0x000fce0005000000 */
[----:B------:R-:W-:Y:S01]  /*2e00*/  @P0 LOP3.LUT R14, R14, 0x7fffffff, RZ, 0xc0, !PT ;  /* 0x7fffffff0e0e0812 */ /* 0x000fe200078ec0ff */
[----:B------:R-:W-:Y:S06]  /*2e10*/  BRA `(.L_x_236) ;  /* 0x0000000000707947 */ /* 0x000fec0003800000 */
.L_x_237:
[-C--:B------:R-:W-:Y:S01]  /*2e20*/  FMUL R15, R6, R13.reuse ;  /* 0x0000000d060f7220 */ /* 0x080fe20000400000 */
[----:B------:R-:W-:Y:S01]  /*2e30*/  IMAD.MOV.U32 R19, RZ, RZ, 0x391fcb8e ;  /* 0x391fcb8eff137424 */ /* 0x000fe200078e00ff */
[----:B0-----:R-:W-:Y:S02]  /*2e40*/  PRMT R18, R16, 0x8880, RZ ;  /* 0x0000888010127816 */ /* 0x001fe400000000ff */
        /* <DEDUP_REMOVED lines=20> */
[----:B------:R-:W-:-:S04]  /*2f90*/  FMUL R14, R15, R14 ;  /* 0x0000000e0f0e7220 */ /* 0x000fc80000400000 */
[----:B------:R-:W-:Y:S01]  /*2fa0*/  @!P2 FMUL R12, R17, R14 ;  /* 0x0000000e110ca220 */ /* 0x000fe20000400000 */
[----:B------:R-:W-:-:S04]  /*2fb0*/  FSETP.NEU.AND P2, PT, |R13|, +INF , PT ;  /* 0x7f8000000d00780b */ /* 0x000fc80003f4d200 */
[----:B------:R-:W-:-:S05]  /*2fc0*/  @!P0 FSEL R12, R12, 1, P2 ;  /* 0x3f8000000c0c8808 */ /* 0x000fca0001000000 */
[----:B------:R-:W-:-:S07]  /*2fd0*/  IMAD.MOV.U32 R14, RZ, RZ, R12 ;  /* 0x000000ffff0e7224 */ /* 0x000fce00078e000c */
.L_x_236:
[----:B------:R-:W1:Y:S01]  /*2fe0*/  F2I.TRUNC.NTZ R15, R14 ;  /* 0x0000000e000f7305 */ /* 0x000e62000020f100 */
[----:B---3--:R-:W-:Y:S01]  /*2ff0*/  IADD3 R12, P0, PT, R5, UR4, RZ ;  /* 0x00000004050c7c10 */ /* 0x008fe2000ff1e0ff */
[----:B------:R-:W-:Y:S02]  /*3000*/  IMAD.IADD R17, R10, 0x1, R11 ;  /* 0x000000010a117824 */ /* 0x000fe400078e020b */
[----:B------:R-:W-:Y:S01]  /*3010*/  IMAD.MOV.U32 R11, RZ, RZ, 0x3f800000 ;  /* 0x3f800000ff0b7424 */ /* 0x000fe200078e00ff */
[----:B------:R-:W-:Y:S02]  /*3020*/  IADD3.X R13, PT, PT, R0, UR5, RZ, P0, !PT ;  /* 0x00000005000d7c10 */ /* 0x000fe400087fe4ff */
[----:B------:R-:W-:-:S03]  /*3030*/  LOP3.LUT P0, RZ, R17, 0xff, RZ, 0xc0, !PT ;  /* 0x000000ff11ff7812 */ /* 0x000fc6000780c0ff */
[----:B-1----:R1:W-:Y:S10]  /*3040*/  STG.E.U8 desc[UR10][R12.64], R15 ;  /* 0x0000000f0c007986 */ /* 0x0023f4000c10110a */
[----:B------:R-:W-:Y:S05]  /*3050*/  @!P0 BRA `(.L_x_238) ;  /* 0x0000000000b48947 */ /* 0x000fea0003800000 */
[----:B------:R-:W2:Y:S02]  /*3060*/  I2F.S8 R11, R17 ;  /* 0x00000011000b7306 */ /* 0x000ea40000001400 */
[----:B--2---:R-:W-:-:S04]  /*3070*/  FSETP.NAN.AND P0, PT, |R11|, |R11|, PT ;  /* 0x4000000b0b00720b */ /* 0x004fc80003f08200 */
[----:B------:R-:W-:-:S13]  /*3080*/  FSETP.NAN.OR P0, PT, |R4|, |R4|, P0 ;  /* 0x400000040400720b */ /* 0x000fda0000708600 */
[----:B------:R-:W-:Y:S05]  /*3090*/  @P0 BRA `(.L_x_239) ;  /* 0x0000000000a00947 */ /* 0x000fea0003800000 */
[----:B------:R-:W-:Y:S05]  /*30a0*/  @P1 BRA `(.L_x_240) ;  /* 0x0000000000741947 */ /* 0x000fea0003800000 */
[----:B-1----:R-:W-:Y:S01]  /*30b0*/  FMUL R15, R6, R11 ;  /* 0x0000000b060f7220 */ /* 0x002fe20000400000 */
        /* <DEDUP_REMOVED lines=12> */
[----:B0-----:R-:W-:Y:S01]  /*3180*/  PRMT R20, R16, 0x8880, RZ ;  /* 0x0000888010147816 */ /* 0x001fe200000000ff */
[----:B--2---:R-:W-:Y:S01]  /*3190*/  IMAD R19, R19, 0x800000, -R14 ;  /* 0x0080000013137824 */ /* 0x004fe200078e0a0e */
[----:B------:R-:W-:Y:S01]  /*31a0*/  IADD3 R15, PT, PT, R14, 0x7f000000, RZ ;  /* 0x7f0000000e0f7810 */ /* 0x000fe20007ffe0ff */
[C---:B------:R-:W-:Y:S01]  /*31b0*/  FFMA R18, R17.reuse, R18, 0.0096188392490148544312 ;  /* 0x3c1d985611127423 */ /* 0x040fe20000000012 */
[----:B------:R-:W-:Y:S02]  /*31c0*/  ISETP.NE.AND P3, PT, R20, -0x1, PT ;  /* 0xffffffff1400780c */ /* 0x000fe40003f65270 */
[----:B------:R-:W-:Y:S01]  /*31d0*/  FSEL R14, RZ, +INF , !P0 ;  /* 0x7f800000ff0e7808 */ /* 0x000fe20004000000 */
[----:B------:R-:W-:Y:S01]  /*31e0*/  FFMA R18, R17, R18, 0.055503588169813156128 ;  /* 0x3d6357bb11127423 */ /* 0x000fe20000000012 */
[----:B------:R-:W-:-:S03]  /*31f0*/  FSETP.NEU.AND P0, PT, |R11|, +INF , PT ;  /* 0x7f8000000b00780b */ /* 0x000fc60003f0d200 */
[----:B------:R-:W-:-:S04]  /*3200*/  FFMA R18, R17, R18, 0.24022644758224487305 ;  /* 0x3e75fdec11127423 */ /* 0x000fc80000000012 */
[----:B------:R-:W-:-:S04]  /*3210*/  FFMA R18, R17, R18, 0.69314718246459960938 ;  /* 0x3f31721811127423 */ /* 0x000fc80000000012 */
[----:B------:R-:W-:-:S04]  /*3220*/  FFMA R18, R17, R18, 1 ;  /* 0x3f80000011127423 */ /* 0x000fc80000000012 */
[----:B------:R-:W-:-:S04]  /*3230*/  FMUL R18, R15, R18 ;  /* 0x000000120f127220 */ /* 0x000fc80000400000 */
[----:B------:R-:W-:-:S05]  /*3240*/  @!P2 FMUL R14, R19, R18 ;  /* 0x00000012130ea220 */ /* 0x000fca0000400000 */
[----:B------:R-:W-:-:S05]  /*3250*/  @!P3 FSEL R14, R14, 1, P0 ;  /* 0x3f8000000e0eb808 */ /* 0x000fca0000000000 */
[----:B------:R-:W-:Y:S01]  /*3260*/  IMAD.MOV.U32 R11, RZ, RZ, R14 ;  /* 0x000000ffff0b7224 */ /* 0x000fe200078e000e */
[----:B------:R-:W-:Y:S06]  /*3270*/  BRA `(.L_x_238) ;  /* 0x00000000002c7947 */ /* 0x000fec0003800000 */
.L_x_240:
[----:B------:R-:W-:-:S06]  /*3280*/  FMUL R14, R11, 0.5 ;  /* 0x3f0000000b0e7820 */ /* 0x000fcc0000400000 */
[----:B------:R-:W2:Y:S02]  /*3290*/  FRND.TRUNC R14, R14 ;  /* 0x0000000e000e7307 */ /* 0x000ea4000020d000 */
[----:B--2---:R-:W-:-:S04]  /*32a0*/  FADD R18, R14, R14 ;  /* 0x0000000e0e127221 */ /* 0x004fc80000000000 */
[----:B------:R-:W-:Y:S01]  /*32b0*/  FADD R18, R11, -R18 ;  /* 0x800000120b127221 */ /* 0x000fe20000000000 */
[----:B------:R-:W-:-:S04]  /*32c0*/  PRMT R11, R17, 0x8880, RZ ;  /* 0x00008880110b7816 */ /* 0x000fc800000000ff */
[----:B------:R-:W-:Y:S02]  /*32d0*/  FSETP.NEU.AND P0, PT, |R18|, 1, PT ;  /* 0x3f8000001200780b */ /* 0x000fe40003f0d200 */
[----:B------:R-:W-:-:S04]  /*32e0*/  ISETP.GE.AND P2, PT, R11, RZ, PT ;  /* 0x000000ff0b00720c */ /* 0x000fc80003f46270 */
[----:B------:R-:W-:-:S07]  /*32f0*/  SEL R11, R9, R8, !P2 ;  /* 0x00000008090b7207 */ /* 0x000fce0005000000 */
[----:B------:R-:W-:Y:S01]  /*3300*/  @P0 LOP3.LUT R11, R11, 0x7fffffff, RZ, 0xc0, !PT ;  /* 0x7fffffff0b0b0812 */ /* 0x000fe200078ec0ff */
[----:B------:R-:W-:Y:S06]  /*3310*/  BRA `(.L_x_238) ;  /* 0x0000000000047947 */ /* 0x000fec0003800000 */
.L_x_239:
[----:B------:R-:W-:-:S07]  /*3320*/  FADD R11, R4, R11 ;  /* 0x0000000b040b7221 */ /* 0x000fce0000000000 */
.L_x_238:
[----:B------:R-:W2:Y:S01]  /*3330*/  F2I.TRUNC.NTZ R11, R11 ;  /* 0x0000000b000b7305 */ /* 0x000ea2000020f100 */
[----:B------:R-:W-:-:S05]  /*3340*/  IADD3 R5, P0, PT, R5, 0x2, RZ ;  /* 0x0000000205057810 */ /* 0x000fca0007f1e0ff */
[----:B------:R-:W-:Y:S01]  /*3350*/  IMAD.X R0, RZ, RZ, R0, P0 ;  /* 0x000000ffff007224 */ /* 0x000fe200000e0600 */
[----:B----4-:R-:W-:-:S04]  /*3360*/  ISETP.GE.U32.AND P0, PT, R5, UR6, PT ;  /* 0x0000000605007c0c */ /* 0x010fc8000bf06070 */
[----:B------:R-:W-:Y:S01]  /*3370*/  ISETP.GE.U32.AND.EX P0, PT, R0, UR7, PT, P0 ;  /* 0x0000000700007c0c */ /* 0x000fe2000bf06100 */
[----:B--2---:R2:W-:-:S12]  /*3380*/  STG.E.U8 desc[UR10][R12.64+0x1], R11 ;  /* 0x0000010b0c007986 */ /* 0x0045d8000c10110a */
[----:B------:R-:W-:Y:S05]  /*3390*/  @!P0 BRA `(.L_x_241) ;  /* 0xfffffff800448947 */ /* 0x000fea000383ffff */
[----:B------:R-:W-:Y:S05]  /*33a0*/  EXIT ;  /* 0x000000000000794d */ /* 0x000fea0003800000 */
.L_x_242:
        /* <DEDUP_REMOVED lines=13> */
.L_x_382:


//--------------------- .text.logspace_f64_vec4   --------------------------
	.section	.text.logspace_f64_vec4,"ax",@progbits
	.align	128
        .global         logspace_f64_vec4
        .type           logspace_f64_vec4,@function
        .size           logspace_f64_vec4,(.L_x_374 - logspace_f64_vec4)
        .other          logspace_f64_vec4,@"STO_CUDA_ENTRY STV_DEFAULT"
logspace_f64_vec4:
.text.logspace_f64_vec4:
        /* <DEDUP_REMOVED lines=9> */
[----:B------:R-:W5:Y:S01]  /*0090*/  LDCU UR14, c[0x0][0x38c] ;  /* 0x00007180ff0e77ac */ /* 0x000f620008000800 */
[----:B-1----:R-:W-:-:S02]  /*00a0*/  USHF.R.U64 UR4, UR4, 0x2, UR5 ;  /* 0x0000000204047899 */ /* 0x002fc40008001205 */
[----:B------:R-:W-:-:S06]  /*00b0*/  USHF.R.U32.HI UR5, URZ, 0x2, UR5 ;  /* 0x00000002ff057899 */ /* 0x000fcc0008011605 */
[----:B------:R-:W-:Y:S02]  /*00c0*/  IMAD.U32 R0, RZ, RZ, UR5 ;  /* 0x00000005ff007e24 */ /* 0x000fe4000f8e00ff */
[C---:B0-----:R-:W-:Y:S02]  /*00d0*/  IMAD R8, R4.reuse, UR8, R3 ;  /* 0x0000000804087c24 */ /* 0x041fe4000f8e0203 */
[----:B---3--:R-:W-:-:S03]  /*00e0*/  IMAD R4, R4, UR9, RZ ;  /* 0x0000000904047c24 */ /* 0x008fc6000f8e02ff */
[----:B------:R-:W-:-:S04]  /*00f0*/  ISETP.LT.U32.AND P0, PT, R8, UR4, PT ;  /* 0x0000000408007c0c */ /* 0x000fc8000bf01070 */
[----:B------:R-:W-:-:S13]  /*0100*/  ISETP.GT.U32.AND.EX P0, PT, R0, RZ, PT, P0 ;  /* 0x000000ff0000720c */ /* 0x000fda0003f04100 */
[----:B--2-45:R-:W-:Y:S05]  /*0110*/  @!P0 BRA `(.L_x_244) ;  /* 0x00000014000c8947 */ /* 0x034fea0003800000 */
[----:B------:R-:W0:Y:S01]  /*0120*/  LDC.64 R2, c[0x0][0x388] ;  /* 0x0000e200ff027b82 */ /* 0x000e220000000a00 */
[----:B------:R-:W1:Y:S01]  /*0130*/  LDCU.64 UR8, c[0x0][0x380] ;  /* 0x00007000ff0877ac */ /* 0x000e620008000a00 */
[C---:B------:R-:W-:Y:S01]  /*0140*/  IMAD.SHL.U32 R6, R8.reuse, 0x4, RZ ;  /* 0x0000000408067824 */ /* 0x040fe200078e00ff */
[----:B------:R-:W-:Y:S02]  /*0150*/  SHF.R.U32.HI R7, RZ, 0x1e, R8 ;  /* 0x0000001eff077819 */ /* 0x000fe40000011608 */
[----:B-1----:R-:W-:-:S04]  /*0160*/  LEA R22, P1, R8, UR8, 0x5 ;  /* 0x0000000808167c11 */ /* 0x002fc8000f8228ff */
[----:B------:R-:W-:Y:S01]  /*0170*/  LEA.HI.X R23, R8, UR9, RZ, 0x5, P1 ;  /* 0x0000000908177c11 */ /* 0x000fe200088f2cff */
[----:B0-----:R-:W-:Y:S01]  /*0180*/  DSETP.GT.AND P0, PT, |R2|, 1, PT ;  /* 0x3ff000000200742a */ /* 0x001fe20003f04200 */
[----:B------:R-:W-:Y:S01]  /*0190*/  IADD3 R22, P1, PT, R22, 0x10, RZ ;  /* 0x0000001016167810 */ /* 0x000fe20007f3e0ff */
[----:B------:R-:W-:Y:S02]  /*01a0*/  IMAD.MOV.U32 R3, RZ, RZ, R8 ;  /* 0x000000ffff037224 */ /* 0x000fe400078e0008 */
[----:B------:R-:W-:Y:S02]  /*01b0*/  IMAD.MOV.U32 R2, RZ, RZ, RZ ;  /* 0x000000ffff027224 */ /* 0x000fe400078e00ff */
[----:B------:R-:W-:Y:S01]  /*01c0*/  SEL R5, RZ, 0x7ff00000, !P0 ;  /* 0x7ff00000ff057807 */ /* 0x000fe20004000000 */
[----:B------:R-:W-:-:S03]  /*01d0*/  IMAD.X R23, RZ, RZ, R23, P1 ;  /* 0x000000ffff177224 */ /* 0x000fc600008e0617 */
[----:B------:R-:W-:-:S07]  /*01e0*/  LOP3.LUT R0, R5, 0x7ff00000, RZ, 0x3c, !PT ;  /* 0x7ff0000005007812 */ /* 0x000fce00078e3cff */
.L_x_265:
[----:B------:R-:W0:Y:S01]  /*01f0*/  LDC.64 R20, c[0x0][0x390] ;  /* 0x0000e400ff147b82 */ /* 0x000e220000000a00 */
[----:B------:R-:W0:Y:S01]  /*0200*/  I2F.F64.U64 R16, R6 ;  /* 0x0000000600107312 */ /* 0x000e220000301800 */
[----:B------:R-:W-:Y:S01]  /*0210*/  DSETP.NEU.AND P1, PT, RZ, UR12, PT ;  /* 0x0000000cff007e2a */ /* 0x000fe2000bf2d000 */
[----:B------:R-:W-:-:S05]  /*0220*/  IMAD.MOV.U32 R11, RZ, RZ, R23 ;  /* 0x000000ffff0b7224 */ /* 0x000fca00078e0017 */
[----:B------:R-:W0:Y:S02]  /*0230*/  LDC.64 R18, c[0x0][0x398] ;  /* 0x0000e600ff127b82 */ /* 0x000e240000000a00 */
[----:B0-----:R-:W-:-:S10]  /*0240*/  DFMA R16, R16, R18, R20 ;  /* 0x000000121010722b */ /* 0x001fd40000000014 */
[----:B------:R-:W-:-:S04]  /*0250*/  SHF.R.U32.HI R9, RZ, 0x14, R17 ;  /* 0x00000014ff097819 */ /* 0x000fc80000011611 */
[----:B------:R-:W-:-:S05]  /*0260*/  LOP3.LUT R9, R9, 0x7ff, RZ, 0xc0, !PT ;  /* 0x000007ff09097812 */ /* 0x000fca00078ec0ff */
[----:B------:R-:W-:-:S05]  /*0270*/  VIADD R9, R9, 0xfffffc0c ;  /* 0xfffffc0c09097836 */ /* 0x000fca0000000000 */
[CC--:B------:R-:W-:Y:S02]  /*0280*/  SHF.L.U32 R10, R16.reuse, R9.reuse, RZ ;  /* 0x00000009100a7219 */ /* 0x0c0fe400000006ff */
[----:B------:R-:W-:Y:S02]  /*0290*/  SHF.L.U64.HI R9, R16, R9, R17 ;  /* 0x0000000910097219 */ /* 0x000fe40000010211 */
[----:B------:R-:W-:Y:S01]  /*02a0*/  ISETP.NE.U32.AND P0, PT, R10, RZ, PT ;  /* 0x000000ff0a00720c */ /* 0x000fe20003f05070 */
[----:B------:R-:W-:-:S03]  /*02b0*/  IMAD.MOV.U32 R10, RZ, RZ, R22 ;  /* 0x000000ffff0a7224 */ /* 0x000fc600078e0016 */
[----:B------:R-:W-:-:S04]  /*02c0*/  ISETP.NE.AND.EX P0, PT, R9, -0x80000000, PT, P0 ;  /* 0x800000000900780c */ /* 0x000fc80003f05300 */
[----:B------:R-:W-:Y:S01]  /*02d0*/  PLOP3.LUT P2, PT, P0, PT, PT, 0x8, 0x80 ;  /* 0x000000000080781c */ /* 0x000fe2000074e170 */
[----:B------:R-:W-:-:S12]  /*02e0*/  @P1 BRA `(.L_x_245) ;  /* 0x00000000001c1947 */ /* 0x000fd80003800000 */
[----:B------:R-:W-:Y:S01]  /*02f0*/  ISETP.GE.AND P1, PT, R17, RZ, PT ;  /* 0x000000ff1100720c */ /* 0x000fe20003f26270 */
[----:B------:R-:W-:Y:S01]  /*0300*/  DSETP.NEU.AND P2, PT, |R16|, 0.5, !P0 ;  /* 0x3fe000001000742a */ /* 0x000fe2000474d200 */
[----:B------:R-:W-:Y:S02]  /*0310*/  IMAD.U32 R23, RZ, RZ, UR14 ;  /* 0x0000000eff177e24 */ /* 0x000fe4000f8e00ff */
[----:B------:R-:W-:-:S03]  /*0320*/  IMAD.MOV.U32 R40, RZ, RZ, RZ ;  /* 0x000000ffff287224 */ /* 0x000fc600078e00ff */
[----:B------:R-:W-:-:S06]  /*0330*/  SEL R41, R23, RZ, P2 ;  /* 0x000000ff17297207 */ /* 0x000fcc0001000000 */
[----:B------:R-:W-:Y:S01]  /*0340*/  @!P1 LOP3.LUT R41, R41, 0x7ff00000, RZ, 0xfc, !PT ;  /* 0x7ff0000029299812 */ /* 0x000fe200078efcff */
[----:B------:R-:W-:Y:S06]  /*0350*/  BRA `(.L_x_246) ;  /* 0x0000000000507947 */ /* 0x000fec0003800000 */
.L_x_245:
[----:B------:R-:W-:Y:S01]  /*0360*/  DADD R22, -RZ, |UR12| ;  /* 0x4000000cff167e29 */ /* 0x000fe20008000100 */
[----:B------:R-:W-:Y:S01]  /*0370*/  BSSY.RECONVERGENT B1, `(.L_x_247) ;  /* 0x0000006000017945 */ /* 0x000fe20003800200 */
[----:B------:R-:W-:Y:S01]  /*0380*/  IMAD.MOV.U32 R42, RZ, RZ, R16 ;  /* 0x000000ffff2a7224 */ /* 0x000fe200078e0010 */
[----:B------:R-:W-:Y:S01]  /*0390*/  MOV R44, 0x3d0 ;  /* 0x000003d0002c7802 */ /* 0x000fe20000000f00 */
[----:B------:R-:W-:-:S06]  /*03a0*/  IMAD.MOV.U32 R9, RZ, RZ, R17 ;  /* 0x000000ffff097224 */ /* 0x000fcc00078e0011 */
[----:B------:R-:W-:-:S07]  /*03b0*/  IMAD.MOV.U32 R43, RZ, RZ, R23 ;  /* 0x000000ffff2b7224 */ /* 0x000fce00078e0017 */
[----:B------:R-:W-:Y:S05]  /*03c0*/  CALL.REL.NOINC `($logspace_f64_vec4$__internal_accurate_pow) ;  /* 0x0000002800e47944 */ /* 0x000fea0003c00000 */
[----:B------:R-:W-:Y:S05]  /*03d0*/  BSYNC.RECONVERGENT B1 ;  /* 0x0000000000017941 */ /* 0x000fea0003800200 */
.L_x_247:
[----:B------:R-:W-:Y:S01]  /*03e0*/  IMAD.MOV.U32 R23, RZ, RZ, R9 ;  /* 0x000000ffff177224 */ /* 0x000fe200078e0009 */
[----:B------:R-:W0:Y:S05]  /*03f0*/  FRND.F64.TRUNC R12, R16 ;  /* 0x00000010000c7313 */ /* 0x000e2a000030d800 */
[----:B------:R-:W-:Y:S01]  /*0400*/  DADD R14, -RZ, -R22 ;  /* 0x00000000ff0e7229 */ /* 0x000fe20000000916 */
[----:B------:R-:W-:-:S05]  /*0410*/  IMAD.U32 R23, RZ, RZ, UR14 ;  /* 0x0000000eff177e24 */ /* 0x000fca000f8e00ff */
[----:B------:R-:W-:-:S04]  /*0420*/  ISETP.GE.AND P1, PT, R23, RZ, PT ;  /* 0x000000ff1700720c */ /* 0x000fc80003f26270 */
[-C--:B------:R-:W-:Y:S01]  /*0430*/  FSEL R25, R14, R22.reuse, P2 ;  /* 0x000000160e197208 */ /* 0x080fe20001000000 */
[----:B0-----:R-:W-:Y:S01]  /*0440*/  DSETP.NEU.AND P0, PT, R16, R12, PT ;  /* 0x0000000c1000722a */ /* 0x001fe20003f0d000 */
[-C--:B------:R-:W-:Y:S02]  /*0450*/  FSEL R14, R15, R9.reuse, P2 ;  /* 0x000000090f0e7208 */ /* 0x080fe40001000000 */
[----:B------:R-:W-:Y:S02]  /*0460*/  FSEL R40, R25, R22, !P1 ;  /* 0x0000001619287208 */ /* 0x000fe40004800000 */
[----:B------:R-:W-:-:S03]  /*0470*/  FSEL R41, R14, R9, !P1 ;  /* 0x000000090e297208 */ /* 0x000fc60004800000 */
[----:B------:R-:W-:Y:S02]  /*0480*/  @!P1 FSEL R40, R40, RZ, !P0 ;  /* 0x000000ff28289208 */ /* 0x000fe40004000000 */
[----:B------:R-:W-:-:S07]  /*0490*/  @!P1 FSEL R41, R41, -QNAN , !P0 ;  /* 0xfff8000029299808 */ /* 0x000fce0004000000 */
.L_x_246:
[----:B------:R-:W0:Y:S01]  /*04a0*/  LDC.64 R14, c[0x0][0x388] ;  /* 0x0000e200ff0e7b82 */ /* 0x000e220000000a00 */
[----:B------:R-:W-:Y:S01]  /*04b0*/  BSSY.RECONVERGENT B1, `(.L_x_248) ;  /* 0x000001b000017945 */ /* 0x000fe20003800200 */
[----:B0-----:R-:W-:-:S10]  /*04c0*/  DADD R12, R16, R14 ;  /* 0x00000000100c7229 */ /* 0x001fd4000000000e */
[----:B------:R-:W-:-:S04]  /*04d0*/  LOP3.LUT R12, R13, 0x7ff00000, RZ, 0xc0, !PT ;  /* 0x7ff000000d0c7812 */ /* 0x000fc800078ec0ff */
[----:B------:R-:W-:-:S13]  /*04e0*/  ISETP.NE.AND P0, PT, R12, 0x7ff00000, PT ;  /* 0x7ff000000c00780c */ /* 0x000fda0003f05270 */
[----:B------:R-:W-:Y:S05]  /*04f0*/  @P0 BRA `(.L_x_249) ;  /* 0x0000000000580947 */ /* 0x000fea0003800000 */
[----:B------:R-:W-:-:S06]  /*0500*/  DSETP.NAN.AND P0, PT, R16, R16, PT ;  /* 0x000000101000722a */ /* 0x000fcc0003f08000 */
[----:B------:R-:W-:-:S14]  /*0510*/  DSETP.NUM.AND P0, PT, R14, R14, !P0 ;  /* 0x0000000e0e00722a */ /* 0x000fdc0004707000 */
[----:B------:R-:W-:Y:S01]  /*0520*/  @!P0 DADD R40, R16, R14 ;  /* 0x0000000010288229 */ /* 0x000fe2000000000e */
[----:B------:R-:W-:Y:S10]  /*0530*/  @!P0 BRA `(.L_x_249) ;  /* 0x0000000000488947 */ /* 0x000ff40003800000 */
[----:B------:R-:W-:-:S14]  /*0540*/  DSETP.NEU.AND P0, PT, |R16|, +INF , PT ;  /* 0x7ff000001000742a */ /* 0x000fdc0003f0d200 */
[----:B------:R-:W-:Y:S01]  /*0550*/  @!P0 ISETP.GE.AND P3, PT, R17, RZ, PT ;  /* 0x000000ff1100820c */ /* 0x000fe20003f66270 */
[----:B------:R-:W-:Y:S01]  /*0560*/  @!P0 DSETP.NEU.AND P1, PT, R14, -1, PT ;  /* 0xbff000000e00842a */ /* 0x000fe20003f2d000 */
[----:B------:R-:W-:Y:S02]  /*0570*/  @!P0 IMAD.MOV.U32 R40, RZ, RZ, RZ ;  /* 0x000000ffff288224 */ /* 0x000fe400078e00ff */
[----:B------:R-:W-:-:S04]  /*0580*/  @!P0 SEL R9, R0, R5, !P3 ;  /* 0x0000000500098207 */ /* 0x000fc80005800000 */
[----:B------:R-:W-:Y:S01]  /*0590*/  @!P0 SEL R41, R9, 0x3ff00000, P1 ;  /* 0x3ff0000009298807 */ /* 0x000fe20000800000 */
[----:B------:R-:W-:Y:S06]  /*05a0*/  @!P0 BRA `(.L_x_249) ;  /* 0x00000000002c8947 */ /* 0x000fec0003800000 */
[----:B------:R-:W-:-:S14]  /*05b0*/  DSETP.NEU.AND P0, PT, |R14|, +INF , PT ;  /* 0x7ff000000e00742a */ /* 0x000fdc0003f0d200 */
[----:B------:R-:W-:Y:S05]  /*05c0*/  @P0 BRA `(.L_x_249) ;  /* 0x0000000000240947 */ /* 0x000fea0003800000 */
[----:B------:R-:W-:Y:S01]  /*05d0*/  ISETP.GE.AND P0, PT, R17, RZ, PT ;  /* 0x000000ff1100720c */ /* 0x000fe20003f06270 */
[----:B------:R-:W-:Y:S01]  /*05e0*/  IMAD.MOV.U32 R40, RZ, RZ, RZ ;  /* 0x000000ffff287224 */ /* 0x000fe200078e00ff */
[----:B------:R-:W-:Y:S02]  /*05f0*/  ISETP.GE.AND P1, PT, R23, RZ, PT ;  /* 0x000000ff1700720c */ /* 0x000fe40003f26270 */
[----:B------:R-:W-:Y:S02]  /*0600*/  SEL R41, RZ, 0x7ff00000, !P0 ;  /* 0x7ff00000ff297807 */ /* 0x000fe40004000000 */
[----:B------:R-:W-:-:S03]  /*0610*/  LOP3.LUT R9, R17, 0x7fffffff, RZ, 0xc0, !PT ;  /* 0x7fffffff11097812 */ /* 0x000fc600078ec0ff */
[----:B------:R-:W-:Y:S01]  /*0620*/  VIADD R12, R41, 0x80000000 ;  /* 0x80000000290c7836 */ /* 0x000fe20000000000 */
[----:B------:R-:W-:-:S04]  /*0630*/  ISETP.NE.AND P0, PT, R9, 0x3fe00000, PT ;  /* 0x3fe000000900780c */ /* 0x000fc80003f05270 */
[----:B------:R-:W-:-:S04]  /*0640*/  SEL R12, R12, R41, P0 ;  /* 0x000000290c0c7207 */ /* 0x000fc80000000000 */
[----:B------:R-:W-:-:S07]  /*0650*/  @!P1 SEL R41, R12, R41, P2 ;  /* 0x000000290c299207 */ /* 0x000fce0001000000 */
.L_x_249:
[----:B------:R-:W-:Y:S05]  /*0660*/  BSYNC.RECONVERGENT B1 ;  /* 0x0000000000017941 */ /* 0x000fea0003800200 */
.L_x_248:
[----:B------:R-:W-:Y:S01]  /*0670*/  IADD3 R24, P0, PT, R6, 0x1, RZ ;  /* 0x0000000106187810 */ /* 0x000fe20007f1e0ff */
[----:B------:R-:W-:-:S04]  /*0680*/  DSETP.NEU.AND P3, PT, R14, RZ, PT ;  /* 0x000000ff0e00722a */ /* 0x000fc80003f6d000 */
[----:B------:R-:W-:-:S04]  /*0690*/  IMAD.X R25, RZ, RZ, R7, P0 ;  /* 0x000000ffff197224 */ /* 0x000fc800000e0607 */
[----:B------:R-:W0:Y:S02]  /*06a0*/  I2F.F64.U64 R12, R24 ;  /* 0x00000018000c7312 */ /* 0x000e240000301800 */
[----:B0-----:R-:W-:-:S10]  /*06b0*/  DFMA R12, R12, R18, R20 ;  /* 0x000000120c0c722b */ /* 0x001fd40000000014 */
[----:B------:R-:W-:-:S04]  /*06c0*/  SHF.R.U32.HI R9, RZ, 0x14, R13 ;  /* 0x00000014ff097819 */ /* 0x000fc8000001160d */
[----:B------:R-:W-:-:S05]  /*06d0*/  LOP3.LUT R9, R9, 0x7ff, RZ, 0xc0, !PT ;  /* 0x000007ff09097812 */ /* 0x000fca00078ec0ff */
[----:B------:R-:W-:-:S05]  /*06e0*/  VIADD R9, R9, 0xfffffc0c ;  /* 0xfffffc0c09097836 */ /* 0x000fca0000000000 */
[CC--:B------:R-:W-:Y:S02]  /*06f0*/  SHF.L.U32 R22, R12.reuse, R9.reuse, RZ ;  /* 0x000000090c167219 */ /* 0x0c0fe400000006ff */
[----:B------:R-:W-:Y:S02]  /*0700*/  SHF.L.U64.HI R9, R12, R9, R13 ;  /* 0x000000090c097219 */ /* 0x000fe4000001020d */
[----:B------:R-:W-:-:S04]  /*0710*/  ISETP.NE.U32.AND P0, PT, R22, RZ, PT ;  /* 0x000000ff1600720c */ /* 0x000fc80003f05070 */
[----:B------:R-:W-:-:S04]  /*0720*/  ISETP.NE.AND.EX P0, PT, R9, -0x80000000, PT, P0 ;  /* 0x800000000900780c */ /* 0x000fc80003f05300 */
[----:B------:R-:W-:Y:S01]  /*0730*/  PLOP3.LUT P2, PT, P0, PT, PT, 0x8, 0x80 ;  /* 0x000000000080781c */ /* 0x000fe2000074e170 */
[----:B------:R-:W-:-:S12]  /*0740*/  @P3 BRA `(.L_x_250) ;  /* 0x0000000000183947 */ /* 0x000fd80003800000 */
[----:B------:R-:W-:Y:S01]  /*0750*/  ISETP.GE.AND P1, PT, R13, RZ, PT ;  /* 0x000000ff0d00720c */ /* 0x000fe20003f26270 */
[----:B------:R-:W-:Y:S01]  /*0760*/  DSETP.NEU.AND P2, PT, |R12|, 0.5, !P0 ;  /* 0x3fe000000c00742a */ /* 0x000fe2000474d200 */
[----:B------:R-:W-:-:S05]  /*0770*/  IMAD.MOV.U32 R38, RZ, RZ, RZ ;  /* 0x000000ffff267224 */ /* 0x000fca00078e00ff */
[----:B------:R-:W-:-:S06]  /*0780*/  SEL R39, R23, RZ, P2 ;  /* 0x000000ff17277207 */ /* 0x000fcc0001000000 */
[----:B------:R-:W-:Y:S01]  /*0790*/  @!P1 LOP3.LUT R39, R39, 0x7ff00000, RZ, 0xfc, !PT ;  /* 0x7ff0000027279812 */ /* 0x000fe200078efcff */
[----:B------:R-:W-:Y:S06]  /*07a0*/  BRA `(.L_x_251) ;  /* 0x0000000000507947 */ /* 0x000fec0003800000 */
.L_x_250:
[----:B------:R-:W-:Y:S01]  /*07b0*/  DADD R22, -RZ, |R14| ;  /* 0x00000000ff167229 */ /* 0x000fe2000000050e */
[----:B------:R-:W-:Y:S01]  /*07c0*/  BSSY.RECONVERGENT B1, `(.L_x_252) ;  /* 0x0000006000017945 */ /* 0x000fe20003800200 */
[----:B------:R-:W-:Y:S01]  /*07d0*/  IMAD.MOV.U32 R42, RZ, RZ, R12 ;  /* 0x000000ffff2a7224 */ /* 0x000fe200078e000c */
[----:B------:R-:W-:Y:S01]  /*07e0*/  MOV R44, 0x820 ;  /* 0x00000820002c7802 */ /* 0x000fe20000000f00 */
[----:B------:R-:W-:-:S06]  /*07f0*/  IMAD.MOV.U32 R9, RZ, RZ, R13 ;  /* 0x000000ffff097224 */ /* 0x000fcc00078e000d */
[----:B------:R-:W-:-:S07]  /*0800*/  IMAD.MOV.U32 R43, RZ, RZ, R23 ;  /* 0x000000ffff2b7224 */ /* 0x000fce00078e0017 */
[----:B------:R-:W-:Y:S05]  /*0810*/  CALL.REL.NOINC `($logspace_f64_vec4$__internal_accurate_pow) ;  /* 0x0000002400d07944 */ /* 0x000fea0003c00000 */
[----:B------:R-:W-:Y:S05]  /*0820*/  BSYNC.RECONVERGENT B1 ;  /* 0x0000000000017941 */ /* 0x000fea0003800200 */
.L_x_252:
        /* <DEDUP_REMOVED lines=12> */
.L_x_251:
[----:B------:R-:W-:Y:S01]  /*08f0*/  DADD R24, R12, R14 ;  /* 0x000000000c187229 */ /* 0x000fe2000000000e */
[----:B------:R-:W-:Y:S09]  /*0900*/  BSSY.RECONVERGENT B1, `(.L_x_253) ;  /* 0x000001a000017945 */ /* 0x000ff20003800200 */
        /* <DEDUP_REMOVED lines=25> */
.L_x_254:
[----:B------:R-:W-:Y:S05]  /*0aa0*/  BSYNC.RECONVERGENT B1 ;  /* 0x0000000000017941 */ /* 0x000fea0003800200 */
.L_x_253:
[----:B------:R-:W-:-:S05]  /*0ab0*/  IADD3 R24, P0, PT, R6, 0x2, RZ ;  /* 0x0000000206187810 */ /* 0x000fca0007f1e0ff */
[----:B------:R-:W-:-:S06]  /*0ac0*/  IMAD.X R25, RZ, RZ, R7, P0 ;  /* 0x000000ffff197224 */ /* 0x000fcc00000e0607 */
        /* <DEDUP_REMOVED lines=17> */
.L_x_255:
        /* <DEDUP_REMOVED lines=8> */
.L_x_257:
        /* <DEDUP_REMOVED lines=12> */
.L_x_256:
        /* <DEDUP_REMOVED lines=28> */
.L_x_259:
[----:B------:R-:W-:Y:S05]  /*0ee0*/  BSYNC.RECONVERGENT B1 ;  /* 0x0000000000017941 */ /* 0x000fea0003800200 */
.L_x_258:
[----:B------:R-:W-:Y:S01]  /*0ef0*/  IADD3 R26, P0, PT, R6, 0x3, RZ ;  /* 0x00000003061a7810 */ /* 0x000fe20007f1e0ff */
[----:B------:R-:W0:Y:S04]  /*0f00*/  LDC.64 R30, c[0x0][0x390] ;  /* 0x0000e400ff1e7b82 */ /* 0x000e280000000a00 */
[----:B------:R-:W-:-:S04]  /*0f10*/  IMAD.X R27, RZ, RZ, R7, P0 ;  /* 0x000000ffff1b7224 */ /* 0x000fc800000e0607 */
[----:B------:R-:W0:Y:S01]  /*0f20*/  LDC.64 R28, c[0x0][0x398] ;  /* 0x0000e600ff1c7b82 */ /* 0x000e220000000a00 */
        /* <DEDUP_REMOVED lines=17> */
.L_x_260:
        /* <DEDUP_REMOVED lines=8> */
.L_x_262:
        /* <DEDUP_REMOVED lines=12> */
.L_x_261:
        /* <DEDUP_REMOVED lines=28> */
.L_x_264:
[----:B------:R-:W-:Y:S05]  /*1340*/  BSYNC.RECONVERGENT B1 ;  /* 0x0000000000017941 */ /* 0x000fea0003800200 */
.L_x_263:
[----:B------:R-:W-:Y:S02]  /*1350*/  DSETP.NEU.AND P1, PT, R14, RZ, PT ;  /* 0x000000ff0e00722a */ /* 0x000fe40003f2d000 */
[----:B------:R-:W-:Y:S02]  /*1360*/  DSETP.NEU.AND P2, PT, R16, RZ, PT ;  /* 0x000000ff1000722a */ /* 0x000fe40003f4d000 */
[----:B------:R-:W-:Y:S02]  /*1370*/  DSETP.NEU.AND P3, PT, R12, RZ, PT ;  /* 0x000000ff0c00722a */ /* 0x000fe40003f6d000 */
[----:B------:R-:W-:Y:S02]  /*1380*/  DSETP.NEU.AND P4, PT, R18, RZ, PT ;  /* 0x000000ff1200722a */ /* 0x000fe40003f8d000 */
[----:B------:R-:W-:Y:S01]  /*1390*/  DSETP.NEU.AND P0, PT, R24, 1, PT ;  /* 0x3ff000001800742a */ /* 0x000fe20003f0d000 */
[----:B------:R-:W-:Y:S02]  /*13a0*/  FSEL R18, R26, RZ, P1 ;  /* 0x000000ff1a127208 */ /* 0x000fe40000800000 */
[----:B------:R-:W-:-:S02]  /*13b0*/  FSEL R19, R27, 1.875, P1 ;  /* 0x3ff000001b137808 */ /* 0x000fc40000800000 */
[----:B------:R-:W-:Y:S02]  /*13c0*/  FSEL R12, R40, RZ, P2 ;  /* 0x000000ff280c7208 */ /* 0x000fe40001000000 */
[----:B------:R-:W-:Y:S02]  /*13d0*/  FSEL R13, R41, 1.875, P2 ;  /* 0x3ff00000290d7808 */ /* 0x000fe40001000000 */
[----:B------:R-:W-:Y:S02]  /*13e0*/  FSEL R14, R38, RZ, P3 ;  /* 0x000000ff260e7208 */ /* 0x000fe40001800000 */
[----:B------:R-:W-:Y:S02]  /*13f0*/  FSEL R15, R39, 1.875, P3 ;  /* 0x3ff00000270f7808 */ /* 0x000fe40001800000 */
[----:B------:R-:W-:Y:S02]  /*1400*/  FSEL R16, R20, RZ, P4 ;  /* 0x000000ff14107208 */ /* 0x000fe40002000000 */
[----:B------:R-:W-:-:S02]  /*1410*/  FSEL R17, R21, 1.875, P4 ;  /* 0x3ff0000015117808 */ /* 0x000fc40002000000 */
[----:B------:R-:W-:Y:S02]  /*1420*/  FSEL R18, R18, RZ, P0 ;  /* 0x000000ff12127208 */ /* 0x000fe40000000000 */
[----:B------:R-:W-:Y:S02]  /*1430*/  FSEL R12, R12, RZ, P0 ;  /* 0x000000ff0c0c7208 */ /* 0x000fe40000000000 */
[----:B------:R-:W-:Y:S02]  /*1440*/  FSEL R13, R13, 1.875, P0 ;  /* 0x3ff000000d0d7808 */ /* 0x000fe40000000000 */
[----:B------:R-:W-:Y:S02]  /*1450*/  FSEL R14, R14, RZ, P0 ;  /* 0x000000ff0e0e7208 */ /* 0x000fe40000000000 */
[----:B------:R-:W-:Y:S02]  /*1460*/  FSEL R15, R15, 1.875, P0 ;  /* 0x3ff000000f0f7808 */ /* 0x000fe40000000000 */
[----:B------:R-:W-:-:S02]  /*1470*/  FSEL R16, R16, RZ, P0 ;  /* 0x000000ff10107208 */ /* 0x000fc40000000000 */
[----:B------:R-:W-:Y:S01]  /*1480*/  FSEL R17, R17, 1.875, P0 ;  /* 0x3ff0000011117808 */ /* 0x000fe20000000000 */
[----:B------:R0:W-:Y:S01]  /*1490*/  STG.E.128 desc[UR6][R10.64+-0x10], R12 ;  /* 0xfffff00c0a007986 */ /* 0x0001e2000c101d06 */
[----:B------:R-:W-:Y:S02]  /*14a0*/  FSEL R19, R19, 1.875, P0 ;  /* 0x3ff0000013137808 */ /* 0x000fe40000000000 */
[C---:B------:R-:W-:Y:S02]  /*14b0*/  IADD3 R3, P0, PT, R4.reuse, R3, RZ ;  /* 0x0000000304037210 */ /* 0x040fe40007f1e0ff */
[C---:B------:R-:W-:Y:S01]  /*14c0*/  LEA R6, P1, R4.reuse, R6, 0x2 ;  /* 0x0000000604067211 */ /* 0x040fe200078210ff */
[----:B------:R0:W-:Y:S01]  /*14d0*/  STG.E.128 desc[UR6][R10.64], R16 ;  /* 0x000000100a007986 */ /* 0x0001e2000c101d06 */
[----:B------:R-:W-:Y:S01]  /*14e0*/  LEA R22, P2, R4, R10, 0x5 ;  /* 0x0000000a04167211 */ /* 0x000fe200078428ff */
[----:B------:R-:W-:Y:S01]  /*14f0*/  IMAD.X R2, RZ, RZ, R2, P0 ;  /* 0x000000ffff027224 */ /* 0x000fe200000e0602 */
[----:B------:R-:W-:-:S02]  /*1500*/  ISETP.GE.U32.AND P0, PT, R3, UR4, PT ;  /* 0x0000000403007c0c */ /* 0x000fc4000bf06070 */
[----:B------:R-:W-:Y:S02]  /*1510*/  LEA.HI.X R23, R4, R11, RZ, 0x5, P2 ;  /* 0x0000000b04177211 */ /* 0x000fe400010f2cff */
[----:B------:R-:W-:Y:S02]  /*1520*/  ISETP.GE.U32.AND.EX P0, PT, R2, UR5, PT, P0 ;  /* 0x0000000502007c0c */ /* 0x000fe4000bf06100 */
[----:B------:R-:W-:-:S11]  /*1530*/  LEA.HI.X R7, R4, R7, RZ, 0x2, P1 ;  /* 0x0000000704077211 */ /* 0x000fd600008f14ff */
[----:B0-----:R-:W-:Y:S05]  /*1540*/  @!P0 BRA `(.L_x_265) ;  /* 0xffffffec00288947 */ /* 0x001fea000383ffff */
.L_x_244:
[----:B------:R-:W-:Y:S05]  /*1550*/  BSYNC.RECONVERGENT B0 ;  /* 0x0000000000007941 */ /* 0x000fea0003800200 */
.L_x_243:
[----:B------:R-:W0:Y:S02]  /*1560*/  LDC.64 R10, c[0x0][0x3a0] ;  /* 0x0000e800ff0a7b82 */ /* 0x000e240000000a00 */
[----:B0-----:R-:W-:-:S04]  /*1570*/  LOP3.LUT R0, R10, 0xfffffffc, RZ, 0xc0, !PT ;  /* 0xfffffffc0a007812 */ /* 0x001fc800078ec0ff */
[----:B------:R-:W-:-:S04]  /*1580*/  ISETP.NE.U32.AND P0, PT, R0, R10, PT ;  /* 0x0000000a0000720c */ /* 0x000fc80003f05070 */
[----:B------:R-:W-:-:S04]  /*1590*/  ISETP.NE.AND.EX P0, PT, R11, R11, PT, P0 ;  /* 0x0000000b0b00720c */ /* 0x000fc80003f05300 */
[----:B------:R-:W-:-:S13]  /*15a0*/  ISETP.NE.OR P0, PT, R8, RZ, !P0 ;  /* 0x000000ff0800720c */ /* 0x000fda0004705670 */
[----:B------:R-:W-:Y:S05]  /*15b0*/  @P0 EXIT ;  /* 0x000000000000094d */ /* 0x000fea0003800000 */
[----:B------:R-:W0:Y:S08]  /*15c0*/  LDC.64 R8, c[0x0][0x388] ;  /* 0x0000e200ff087b82 */ /* 0x000e300000000a00 */
[----:B------:R-:W1:Y:S01]  /*15d0*/  LDC R5, c[0x0][0x3a4] ;  /* 0x0000e900ff057b82 */ /* 0x000e620000000800 */
[C---:B0-----:R-:W-:Y:S02]  /*15e0*/  DSETP.NEU.AND P0, PT, R8.reuse, RZ, PT ;  /* 0x000000ff0800722a */ /* 0x041fe40003f0d000 */
[----:B------:R-:W-:-:S06]  /*15f0*/  DSETP.GT.AND P1, PT, |R8|, 1, PT ;  /* 0x3ff000000800742a */ /* 0x000fcc0003f24200 */
[----:B------:R-:W-:-:S04]  /*1600*/  SEL R3, RZ, 0x7ff00000, !P1 ;  /* 0x7ff00000ff037807 */ /* 0x000fc80004800000 */
[----:B------:R-:W-:Y:S02]  /*1610*/  LOP3.LUT R2, R3, 0x7ff00000, RZ, 0x3c, !PT ;  /* 0x7ff0000003027812 */ /* 0x000fe400078e3cff */
[----:B-1----:R-:W-:Y:S05]  /*1620*/  @P0 BRA `(.L_x_266) ;  /* 0x0000000800d80947 */ /* 0x002fea0003800000 */
[----:B------:R-:W-:-:S04]  /*1630*/  IADD3 R13, P1, PT, R0, 0x1, RZ ;  /* 0x00000001000d7810 */ /* 0x000fc80007f3e0ff */
[----:B------:R-:W-:Y:S01]  /*1640*/  ISETP.GT.U32.AND P0, PT, R13, R10, PT ;  /* 0x0000000a0d00720c */ /* 0x000fe20003f04070 */
[----:B------:R-:W-:-:S05]  /*1650*/  IMAD.X R4, RZ, RZ, R5, P1 ;  /* 0x000000ffff047224 */ /* 0x000fca00008e0605 */
[----:B------:R-:W-:-:S04]  /*1660*/  ISETP.GT.U32.AND.EX P0, PT, R4, R11, PT, P0 ;  /* 0x0000000b0400720c */ /* 0x000fc80003f04100 */
[----:B------:R-:W-:-:S04]  /*1670*/  SEL R6, R13, R10, P0 ;  /* 0x0000000a0d067207 */ /* 0x000fc80000000000 */
[----:B------:R-:W-:-:S04]  /*1680*/  LOP3.LUT R6, R6, 0x1, RZ, 0xc0, !PT ;  /* 0x0000000106067812 */ /* 0x000fc800078ec0ff */
[----:B------:R-:W-:-:S04]  /*1690*/  ISETP.NE.U32.AND P0, PT, R6, 0x1, PT ;  /* 0x000000010600780c */ /* 0x000fc80003f05070 */
[----:B------:R-:W-:-:S13]  /*16a0*/  ISETP.NE.U32.AND.EX P0, PT, RZ, RZ, PT, P0 ;  /* 0x000000ffff00720c */ /* 0x000fda0003f05100 */
[----:B------:R-:W-:Y:S05]  /*16b0*/  @P0 BRA `(.L_x_267) ;  /* 0x0000000000e00947 */ /* 0x000fea0003800000 */
[----:B------:R-:W0:Y:S01]  /*16c0*/  LDC.64 R18, c[0x0][0x390] ;  /* 0x0000e400ff127b82 */ /* 0x000e220000000a00 */
[----:B------:R-:W-:Y:S02]  /*16d0*/  IMAD.MOV.U32 R16, RZ, RZ, R0 ;  /* 0x000000ffff107224 */ /* 0x000fe400078e0000 */
[----:B------:R-:W-:-:S04]  /*16e0*/  IMAD.MOV.U32 R17, RZ, RZ, R5 ;  /* 0x000000ffff117224 */ /* 0x000fc800078e0005 */
[----:B------:R-:W0:Y:S01]  /*16f0*/  I2F.F64.U64 R6, R16 ;  /* 0x0000001000067312 */ /* 0x000e220000301800 */
[----:B------:R-:W0:Y:S02]  /*1700*/  LDC.64 R14, c[0x0][0x398] ;  /* 0x0000e600ff0e7b82 */ /* 0x000e240000000a00 */
[----:B0-----:R-:W-:-:S06]  /*1710*/  DFMA R6, R6, R14, R18 ;  /* 0x0000000e0606722b */ /* 0x001fcc0000000012 */
[----:B------:R-:W0:Y:S04]  /*1720*/  LDC R18, c[0x0][0x38c] ;  /* 0x0000e300ff127b82 */ /* 0x000e280000000800 */
[----:B------:R-:W-:Y:S02]  /*1730*/  SHF.R.U32.HI R12, RZ, 0x14, R7 ;  /* 0x00000014ff0c7819 */ /* 0x000fe40000011607 */
[----:B------:R-:W-:Y:S02]  /*1740*/  ISETP.GE.AND P1, PT, R7, RZ, PT ;  /* 0x000000ff0700720c */ /* 0x000fe40003f26270 */
[----:B------:R-:W-:-:S05]  /*1750*/  LOP3.LUT R12, R12, 0x7ff, RZ, 0xc0, !PT ;  /* 0x000007ff0c0c7812 */ /* 0x000fca00078ec0ff */
[----:B------:R-:W-:-:S05]  /*1760*/  VIADD R15, R12, 0xfffffc0c ;  /* 0xfffffc0c0c0f7836 */ /* 0x000fca0000000000 */
[CC--:B------:R-:W-:Y:S02]  /*1770*/  SHF.L.U32 R12, R6.reuse, R15.reuse, RZ ;  /* 0x0000000f060c7219 */ /* 0x0c0fe400000006ff */
[----:B------:R-:W-:Y:S02]  /*1780*/  SHF.L.U64.HI R15, R6, R15, R7 ;  /* 0x0000000f060f7219 */ /* 0x000fe40000010207 */
[----:B------:R-:W-:-:S04]  /*1790*/  ISETP.NE.U32.AND P0, PT, R12, RZ, PT ;  /* 0x000000ff0c00720c */ /* 0x000fc80003f05070 */
[----:B------:R-:W-:Y:S01]  /*17a0*/  ISETP.NE.AND.EX P0, PT, R15, -0x80000000, PT, P0 ;  /* 0x800000000f00780c */ /* 0x000fe20003f05300 */
[----:B------:R-:W-:-:S10]  /*17b0*/  DADD R14, R6, R8 ;  /* 0x00000000060e7229 */ /* 0x000fd40000000008 */
[----:B------:R-:W-:Y:S02]  /*17c0*/  LOP3.LUT R14, R15, 0x7ff00000, RZ, 0xc0, !PT ;  /* 0x7ff000000f0e7812 */ /* 0x000fe400078ec0ff */
[----:B------:R-:W-:Y:S02]  /*17d0*/  DSETP.NEU.AND P0, PT, |R6|, 0.5, !P0 ;  /* 0x3fe000000600742a */ /* 0x000fe4000470d200 */
[----:B------:R-:W-:Y:S01]  /*17e0*/  ISETP.NE.AND P2, PT, R14, 0x7ff00000, PT ;  /* 0x7ff000000e00780c */ /* 0x000fe20003f45270 */
[----:B------:R-:W-:-:S03]  /*17f0*/  IMAD.MOV.U32 R14, RZ, RZ, RZ ;  /* 0x000000ffff0e7224 */ /* 0x000fc600078e00ff */
[----:B0-----:R-:W-:-:S04]  /*1800*/  SEL R15, R18, RZ, P0 ;  /* 0x000000ff120f7207 */ /* 0x001fc80000000000 */
[----:B------:R-:W-:-:S05]  /*1810*/  @!P1 LOP3.LUT R15, R15, 0x7ff00000, RZ, 0xfc, !PT ;  /* 0x7ff000000f0f9812 */ /* 0x000fca00078efcff */
[----:B------:R-:W-:Y:S05]  /*1820*/  @P2 BRA `(.L_x_268) ;  /* 0x0000000000542947 */ /* 0x000fea0003800000 */
[----:B------:R-:W-:-:S14]  /*1830*/  DSETP.NAN.AND P2, PT, R6, R6, PT ;  /* 0x000000060600722a */ /* 0x000fdc0003f48000 */
[----:B------:R-:W-:Y:S05]  /*1840*/  @P2 BRA `(.L_x_269) ;  /* 0x0000000000482947 */ /* 0x000fea0003800000 */
[----:B------:R-:W-:-:S14]  /*1850*/  DSETP.NEU.AND P2, PT, |R6|, +INF , PT ;  /* 0x7ff000000600742a */ /* 0x000fdc0003f4d200 */
[----:B------:R-:W-:Y:S05]  /*1860*/  @!P2 BRA `(.L_x_270) ;  /* 0x00000000002ca947 */ /* 0x000fea0003800000 */
[----:B------:R-:W-:-:S14]  /*1870*/  DSETP.NEU.AND P2, PT, |R8|, +INF , PT ;  /* 0x7ff000000800742a */ /* 0x000fdc0003f4d200 */
[----:B------:R-:W-:Y:S05]  /*1880*/  @P2 BRA `(.L_x_268) ;  /* 0x00000000003c2947 */ /* 0x000fea0003800000 */
[----:B------:R-:W-:Y:S01]  /*1890*/  LOP3.LUT R12, R7, 0x7fffffff, RZ, 0xc0, !PT ;  /* 0x7fffffff070c7812 */ /* 0x000fe200078ec0ff */
[----:B------:R-:W-:Y:S01]  /*18a0*/  IMAD.MOV.U32 R14, RZ, RZ, RZ ;  /* 0x000000ffff0e7224 */ /* 0x000fe200078e00ff */
[----:B------:R-:W-:Y:S02]  /*18b0*/  SEL R15, RZ, 0x7ff00000, !P1 ;  /* 0x7ff00000ff0f7807 */ /* 0x000fe40004800000 */
[----:B------:R-:W-:Y:S02]  /*18c0*/  ISETP.GE.AND P2, PT, R18, RZ, PT ;  /* 0x000000ff1200720c */ /* 0x000fe40003f46270 */
[----:B------:R-:W-:Y:S01]  /*18d0*/  ISETP.NE.AND P1, PT, R12, 0x3fe00000, PT ;  /* 0x3fe000000c00780c */ /* 0x000fe20003f25270 */
[----:B------:R-:W-:-:S05]  /*18e0*/  VIADD R12, R15, 0x80000000 ;  /* 0x800000000f0c7836 */ /* 0x000fca0000000000 */
[----:B------:R-:W-:-:S05]  /*18f0*/  SEL R12, R12, R15, P1 ;  /* 0x0000000f0c0c7207 */ /* 0x000fca0000800000 */
[----:B------:R-:W-:Y:S01]  /*1900*/  @!P2 SEL R15, R12, R15, P0 ;  /* 0x0000000f0c0fa207 */ /* 0x000fe20000000000 */
[----:B------:R-:W-:Y:S06]  /*1910*/  BRA `(.L_x_268) ;  /* 0x0000000000187947 */ /* 0x000fec0003800000 */
.L_x_270:
[----:B------:R-:W-:Y:S01]  /*1920*/  DSETP.NEU.AND P0, PT, R8, -1, PT ;  /* 0xbff000000800742a */ /* 0x000fe20003f0d000 */
[----:B------:R-:W-:-:S05]  /*1930*/  SEL R14, R2, R3, !P1 ;  /* 0x00000003020e7207 */ /* 0x000fca0004800000 */
[----:B------:R-:W-:Y:S01]  /*1940*/  SEL R15, R14, 0x3ff00000, P0 ;  /* 0x3ff000000e0f7807 */ /* 0x000fe20000000000 */
[----:B------:R-:W-:Y:S01]  /*1950*/  IMAD.MOV.U32 R14, RZ, RZ, RZ ;  /* 0x000000ffff0e7224 */ /* 0x000fe200078e00ff */
[----:B------:R-:W-:Y:S06]  /*1960*/  BRA `(.L_x_268) ;  /* 0x0000000000047947 */ /* 0x000fec0003800000 */
.L_x_269:
[----:B------:R-:W-:-:S11]  /*1970*/  DADD R14, R6, R8 ;  /* 0x00000000060e7229 */ /* 0x000fd60000000008 */
.L_x_268:
[----:B------:R-:W0:Y:S01]  /*1980*/  LDC.64 R16, c[0x0][0x380] ;  /* 0x0000e000ff107b82 */ /* 0x000e220000000a00 */
[----:B------:R-:W-:Y:S02]  /*1990*/  DSETP.NEU.AND P0, PT, R6, RZ, PT ;  /* 0x000000ff0600722a */ /* 0x000fe40003f0d000 */
[----:B------:R-:W-:-:S04]  /*19a0*/  DSETP.NEU.AND P1, PT, R8, 1, PT ;  /* 0x3ff000000800742a */ /* 0x000fc80003f2d000 */
[----:B------:R-:W-:Y:S02]  /*19b0*/  FSEL R6, R14, RZ, P0 ;  /* 0x000000ff0e067208 */ /* 0x000fe40000000000 */
[----:B------:R-:W-:Y:S02]  /*19c0*/  FSEL R14, R15, 1.875, P0 ;  /* 0x3ff000000f0e7808 */ /* 0x000fe40000000000 */
[----:B------:R-:W-:Y:S02]  /*19d0*/  FSEL R6, R6, RZ, P1 ;  /* 0x000000ff06067208 */ /* 0x000fe40000800000 */
[----:B------:R-:W-:Y:S02]  /*19e0*/  FSEL R7, R14, 1.875, P1 ;  /* 0x3ff000000e077808 */ /* 0x000fe40000800000 */
[----:B0-----:R-:W-:-:S04]  /*19f0*/  LEA R8, P0, R0, R16, 0x3 ;  /* 0x0000001000087211 */ /* 0x001fc800078018ff */
[----:B------:R-:W-:Y:S01]  /*1a00*/  LEA.HI.X R9, R0, R17, R5, 0x3, P0 ;  /* 0x0000001100097211 */ /* 0x000fe200000f1c05 */
[----:B------:R-:W-:Y:S02]  /*1a10*/  IMAD.MOV.U32 R0, RZ, RZ, R13 ;  /* 0x000000ffff007224 */ /* 0x000fe400078e000d */
[----:B------:R-:W-:Y:S02]  /*1a20*/  IMAD.MOV.U32 R5, RZ, RZ, R4 ;  /* 0x000000ffff057224 */ /* 0x000fe400078e0004 */
[----:B------:R0:W-:Y:S05]  /*1a30*/  STG.E.64 desc[UR6][R8.64], R6 ;  /* 0x0000000608007986 */ /* 0x0001ea000c101b06 */
.L_x_267:
[----:B------:R-:W-:-:S04]  /*1a40*/  ISETP.GE.U32.AND P0, PT, R13, R10, PT ;  /* 0x0000000a0d00720c */ /* 0x000fc80003f06070 */
[----:B------:R-:W-:-:S13]  /*1a50*/  ISETP.GE.U32.AND.EX P0, PT, R4, R11, PT, P0 ;  /* 0x0000000b0400720c */ /* 0x000fda0003f06100 */
[----:B------:R-:W-:Y:S05]  /*1a60*/  @P0 EXIT ;  /* 0x000000000000094d */ /* 0x000fea0003800000 */
[----:B------:R-:W1:Y:S01]  /*1a70*/  LDC.64 R12, c[0x0][0x380] ;  /* 0x0000e000ff0c7b82 */ /* 0x000e620000000a00 */
[----:B------:R-:W2:Y:S07]  /*1a80*/  LDCU.64 UR4, c[0x0][0x3a0] ;  /* 0x00007400ff0477ac */ /* 0x000eae0008000a00 */
[----:B------:R-:W3:Y:S08]  /*1a90*/  LDC R22, c[0x0][0x38c] ;  /* 0x0000e300ff167b82 */ /* 0x000ef00000000800 */
[----:B0-----:R-:W0:Y:S08]  /*1aa0*/  LDC.64 R6, c[0x0][0x388] ;  /* 0x0000e200ff067b82 */ /* 0x001e300000000a00 */
[----:B------:R-:W4:Y:S01]  /*1ab0*/  LDC.64 R8, c[0x0][0x390] ;  /* 0x0000e400ff087b82 */ /* 0x000f220000000a00 */
[----:B-1----:R-:W-:-:S04]  /*1ac0*/  LEA R12, P1, R0, R12, 0x3 ;  /* 0x0000000c000c7211 */ /* 0x002fc800078218ff */
[----:B------:R-:W-:Y:S02]  /*1ad0*/  IADD3 R16, P0, PT, R12, 0x8, RZ ;  /* 0x000000080c107810 */ /* 0x000fe40007f1e0ff */
[----:B------:R-:W-:Y:S01]  /*1ae0*/  LEA.HI.X R13, R0, R13, R5, 0x3, P1 ;  /* 0x0000000d000d7211 */ /* 0x000fe200008f1c05 */
[----:B------:R-:W1:Y:S04]  /*1af0*/  LDC.64 R10, c[0x0][0x398] ;  /* 0x0000e600ff0a7b82 */ /* 0x000e680000000a00 */
[----:B--23--:R-:W-:-:S07]  /*1b00*/  IMAD.X R17, RZ, RZ, R13, P0 ;  /* 0x000000ffff117224 */ /* 0x00cfce00000e060d */
.L_x_277:
[----:B------:R-:W-:Y:S02]  /*1b10*/  IMAD.MOV.U32 R4, RZ, RZ, R0 ;  /* 0x000000ffff047224 */ /* 0x000fe400078e0000 */
[----:B------:R-:W-:Y:S02]  /*1b20*/  IMAD.MOV.U32 R18, RZ, RZ, RZ ;  /* 0x000000ffff127224 */ /* 0x000fe400078e00ff */
[----:B------:R-:W1:Y:S02]  /*1b30*/  I2F.F64.U64 R12, R4 ;  /* 0x00000004000c7312 */ /* 0x000e640000301800 */
[----:B-1--4-:R-:W-:-:S10]  /*1b40*/  DFMA R12, R12, R10, R8 ;  /* 0x0000000a0c0c722b */ /* 0x012fd40000000008 */
        /* <DEDUP_REMOVED lines=8> */
[----:B0-----:R-:W-:-:S10]  /*1bd0*/  DADD R14, R12, R6 ;  /* 0x000000000c0e7229 */ /* 0x001fd40000000006 */
[----:B------:R-:W-:Y:S01]  /*1be0*/  LOP3.LUT R14, R15, 0x7ff00000, RZ, 0xc0, !PT ;  /* 0x7ff000000f0e7812 */ /* 0x000fe200078ec0ff */
[----:B------:R-:W-:Y:S01]  /*1bf0*/  IMAD.MOV.U32 R15, RZ, RZ, R17 ;  /* 0x000000ffff0f7224 */ /* 0x000fe200078e0011 */
[----:B------:R-:W-:Y:S02]  /*1c00*/  DSETP.NEU.AND P0, PT, |R12|, 0.5, !P0 ;  /* 0x3fe000000c00742a */ /* 0x000fe4000470d200 */
[----:B------:R-:W-:Y:S01]  /*1c10*/  ISETP.NE.AND P2, PT, R14, 0x7ff00000, PT ;  /* 0x7ff000000e00780c */ /* 0x000fe20003f45270 */
[----:B------:R-:W-:-:S03]  /*1c20*/  IMAD.MOV.U32 R14, RZ, RZ, R16 ;  /* 0x000000ffff0e7224 */ /* 0x000fc600078e0010 */
[----:B------:R-:W-:-:S04]  /*1c30*/  SEL R19, R22, RZ, P0 ;  /* 0x000000ff16137207 */ /* 0x000fc80000000000 */
        /* <DEDUP_REMOVED lines=17> */
.L_x_273:
[----:B------:R-:W-:Y:S01]  /*1d50*/  DSETP.NEU.AND P0, PT, R6, -1, PT ;  /* 0xbff000000600742a */ /* 0x000fe20003f0d000 */
[----:B------:R-:W-:-:S05]  /*1d60*/  SEL R18, R2, R3, !P1 ;  /* 0x0000000302127207 */ /* 0x000fca0004800000 */
[----:B------:R-:W-:Y:S01]  /*1d70*/  SEL R19, R18, 0x3ff00000, P0 ;  /* 0x3ff0000012137807 */ /* 0x000fe20000000000 */
[----:B------:R-:W-:Y:S01]  /*1d80*/  IMAD.MOV.U32 R18, RZ, RZ, RZ ;  /* 0x000000ffff127224 */ /* 0x000fe200078e00ff */
[----:B------:R-:W-:Y:S06]  /*1d90*/  BRA `(.L_x_271) ;  /* 0x0000000000047947 */ /* 0x000fec0003800000 */
.L_x_272:
[----:B------:R-:W-:-:S11]  /*1da0*/  DADD R18, R12, R6 ;  /* 0x000000000c127229 */ /* 0x000fd60000000006 */
.L_x_271:
[----:B------:R-:W-:Y:S01]  /*1db0*/  IADD3 R20, P0, PT, R0, 0x1, RZ ;  /* 0x0000000100147810 */ /* 0x000fe20007f1e0ff */
[----:B------:R-:W-:Y:S02]  /*1dc0*/  DSETP.NEU.AND P2, PT, R12, RZ, PT ;  /* 0x000000ff0c00722a */ /* 0x000fe40003f4d000 */
[----:B------:R-:W-:Y:S02]  /*1dd0*/  DSETP.NEU.AND P1, PT, R6, 1, PT ;  /* 0x3ff000000600742a */ /* 0x000fe40003f2d000 */
[----:B------:R-:W-:Y:S02]  /*1de0*/  IMAD.X R21, RZ, RZ, R5, P0 ;  /* 0x000000ffff157224 */ /* 0x000fe400000e0605 */
[----:B------:R-:W-:Y:S02]  /*1df0*/  FSEL R18, R18, RZ, P2 ;  /* 0x000000ff12127208 */ /* 0x000fe40001000000 */
[----:B------:R-:W0:Y:S01]  /*1e00*/  I2F.F64.U64 R16, R20 ;  /* 0x0000001400107312 */ /* 0x000e220000301800 */
[----:B------:R-:W-:-:S02]  /*1e10*/  FSEL R19, R19, 1.875, P2 ;  /* 0x3ff0000013137808 */ /* 0x000fc40001000000 */
[----:B------:R-:W-:Y:S02]  /*1e20*/  FSEL R18, R18, RZ, P1 ;  /* 0x000000ff12127208 */ /* 0x000fe40000800000 */
[----:B------:R-:W-:-:S05]  /*1e30*/  FSEL R19, R19, 1.875, P1 ;  /* 0x3ff0000013137808 */ /* 0x000fca0000800000 */
[----:B------:R1:W-:Y:S01]  /*1e40*/  STG.E.64 desc[UR6][R14.64+-0x8], R18 ;  /* 0xfffff8120e007986 */ /* 0x0003e2000c101b06 */
[----:B0-----:R-:W-:-:S08]  /*1e50*/  DFMA R16, R16, R10, R8 ;  /* 0x0000000a1010722b */ /* 0x001fd00000000008 */
[----:B------:R-:W-:Y:S02]  /*1e60*/  DADD R12, R16, R6 ;  /* 0x00000000100c7229 */ /* 0x000fe40000000006 */
[----:B------:R-:W-:Y:S02]  /*1e70*/  SHF.R.U32.HI R4, RZ, 0x14, R17 ;  /* 0x00000014ff047819 */ /* 0x000fe40000011611 */
[----:B------:R-:W-:Y:S02]  /*1e80*/  ISETP.GE.AND P2, PT, R17, RZ, PT ;  /* 0x000000ff1100720c */ /* 0x000fe40003f46270 */
[----:B------:R-:W-:-:S04]  /*1e90*/  LOP3.LUT R4, R4, 0x7ff, RZ, 0xc0, !PT ;  /* 0x000007ff04047812 */ /* 0x000fc800078ec0ff */
[----:B------:R-:W-:Y:S01]  /*1ea0*/  LOP3.LUT R12, R13, 0x7ff00000, RZ, 0xc0, !PT ;  /* 0x7ff000000d0c7812 */ /* 0x000fe200078ec0ff */
[----:B------:R-:W-:-:S03]  /*1eb0*/  VIADD R23, R4, 0xfffffc0c ;  /* 0xfffffc0c04177836 */ /* 0x000fc60000000000 */
[----:B------:R-:W-:Y:S01]  /*1ec0*/  ISETP.NE.AND P3, PT, R12, 0x7ff00000, PT ;  /* 0x7ff000000c00780c */ /* 0x000fe20003f65270 */
[----:B------:R-:W-:Y:S01]  /*1ed0*/  IMAD.MOV.U32 R12, RZ, RZ, RZ ;  /* 0x000000ffff0c7224 */ /* 0x000fe200078e00ff */
[CC--:B------:R-:W-:Y:S02]  /*1ee0*/  SHF.L.U32 R4, R16.reuse, R23.reuse, RZ ;  /* 0x0000001710047219 */ /* 0x0c0fe400000006ff */
[----:B------:R-:W-:Y:S02]  /*1ef0*/  SHF.L.U64.HI R23, R16, R23, R17 ;  /* 0x0000001710177219 */ /* 0x000fe40000010211 */
[----:B------:R-:W-:-:S04]  /*1f00*/  ISETP.NE.U32.AND P0, PT, R4, RZ, PT ;  /* 0x000000ff0400720c */ /* 0x000fc80003f05070 */
[----:B------:R-:W-:-:S13]  /*1f10*/  ISETP.NE.AND.EX P0, PT, R23, -0x80000000, PT, P0 ;  /* 0x800000001700780c */ /* 0x000fda0003f05300 */
[----:B------:R-:W-:-:S06]  /*1f20*/  DSETP.NEU.AND P0, PT, |R16|, 0.5, !P0 ;  /* 0x3fe000001000742a */ /* 0x000fcc000470d200 */
[----:B------:R-:W-:-:S04]  /*1f30*/  SEL R13, R22, RZ, P0 ;  /* 0x000000ff160d7207 */ /* 0x000fc80000000000 */
[----:B------:R-:W-:Y:S01]  /*1f40*/  @!P2 LOP3.LUT R13, R13, 0x7ff00000, RZ, 0xfc, !PT ;  /* 0x7ff000000d0da812 */ /* 0x000fe200078efcff */
[----:B-1----:R-:W-:Y:S06]  /*1f50*/  @P3 BRA `(.L_x_274) ;  /* 0x0000000000543947 */ /* 0x002fec0003800000 */
        /* <DEDUP_REMOVED lines=15> */
.L_x_276:
[----:B------:R-:W-:Y:S01]  /*2050*/  DSETP.NEU.AND P0, PT, R6, -1, PT ;  /* 0xbff000000600742a */ /* 0x000fe20003f0d000 */
[----:B------:R-:W-:-:S05]  /*2060*/  SEL R12, R2, R3, !P2 ;  /* 0x00000003020c7207 */ /* 0x000fca0005000000 */
[----:B------:R-:W-:Y:S01]  /*2070*/  SEL R13, R12, 0x3ff00000, P0 ;  /* 0x3ff000000c0d7807 */ /* 0x000fe20000000000 */
[----:B------:R-:W-:Y:S01]  /*2080*/  IMAD.MOV.U32 R12, RZ, RZ, RZ ;  /* 0x000000ffff0c7224 */ /* 0x000fe200078e00ff */
[----:B------:R-:W-:Y:S06]  /*2090*/  BRA `(.L_x_274) ;  /* 0x0000000000047947 */ /* 0x000fec0003800000 */
.L_x_275:
[----:B------:R-:W-:-:S11]  /*20a0*/  DADD R12, R16, R6 ;  /* 0x00000000100c7229 */ /* 0x000fd60000000006 */
.L_x_274:
[----:B------:R-:W-:-:S06]  /*20b0*/  DSETP.NEU.AND P0, PT, R16, RZ, PT ;  /* 0x000000ff1000722a */ /* 0x000fcc0003f0d000 */
[----:B------:R-:W-:Y:S02]  /*20c0*/  FSEL R12, R12, RZ, P0 ;  /* 0x000000ff0c0c7208 */ /* 0x000fe40000000000 */
[----:B------:R-:W-:Y:S02]  /*20d0*/  FSEL R13, R13, 1.875, P0 ;  /* 0x3ff000000d0d7808 */ /* 0x000fe40000000000 */
[----:B------:R-:W-:Y:S02]  /*20e0*/  FSEL R12, R12, RZ, P1 ;  /* 0x000000ff0c0c7208 */ /* 0x000fe40000800000 */
[----:B------:R-:W-:Y:S02]  /*20f0*/  FSEL R13, R13, 1.875, P1 ;  /* 0x3ff000000d0d7808 */ /* 0x000fe40000800000 */
[----:B------:R-:W-:Y:S02]  /*2100*/  IADD3 R0, P0, PT, R0, 0x2, RZ ;  /* 0x0000000200007810 */ /* 0x000fe40007f1e0ff */
[----:B------:R-:W-:Y:S01]  /*2110*/  IADD3 R16, P1, PT, R14, 0x10, RZ ;  /* 0x000000100e107810 */ /* 0x000fe20007f3e0ff */
[----:B------:R2:W-:Y:S02]  /*2120*/  STG.E.64 desc[UR6][R14.64], R12 ;  /* 0x0000000c0e007986 */ /* 0x0005e4000c101b06 */
[----:B------:R-:W-:Y:S01]  /*2130*/  IMAD.X R5, RZ, RZ, R5, P0 ;  /* 0x000000ffff057224 */ /* 0x000fe200000e0605 */
[----:B------:R-:W-:Y:S01]  /*2140*/  ISETP.GE.U32.AND P0, PT, R0, UR4, PT ;  /* 0x0000000400007c0c */ /* 0x000fe2000bf06070 */
[----:B------:R-:W-:-:S03]  /*2150*/  IMAD.X R17, RZ, RZ, R15, P1 ;  /* 0x000000ffff117224 */ /* 0x000fc600008e060f */
[----:B------:R-:W-:-:S13]  /*2160*/  ISETP.GE.U32.AND.EX P0, PT, R5, UR5, PT, P0 ;  /* 0x0000000505007c0c */ /* 0x000fda000bf06100 */
[----:B--2---:R-:W-:Y:S05]  /*2170*/  @!P0 BRA `(.L_x_277) ;  /* 0xfffffff800648947 */ /* 0x004fea000383ffff */
[----:B------:R-:W-:Y:S05]  /*2180*/  EXIT ;  /* 0x000000000000794d */ /* 0x000fea0003800000 */
.L_x_266:
        /* <DEDUP_REMOVED lines=10> */
[----:B------:R-:W-:Y:S01]  /*2230*/  IMAD.MOV.U32 R12, RZ, RZ, R0 ;  /* 0x000000ffff0c7224 */ /* 0x000fe200078e0000 */
[----:B------:R-:W-:Y:S01]  /*2240*/  DADD R22, -RZ, |R8| ;  /* 0x00000000ff167229 */ /* 0x000fe20000000508 */
[----:B------:R-:W-:Y:S01]  /*2250*/  IMAD.MOV.U32 R13, RZ, RZ, R5 ;  /* 0x000000ffff0d7224 */ /* 0x000fe200078e0005 */
[----:B------:R-:W-:Y:S01]  /*2260*/  BSSY.RECONVERGENT B0, `(.L_x_279) ;  /* 0x0000010000007945 */ /* 0x000fe20003800200 */
[----:B------:R-:W-:Y:S02]  /*2270*/  MOV R44, 0x2360 ;  /* 0x00002360002c7802 */ /* 0x000fe40000000f00 */
[----:B------:R-:W0:Y:S01]  /*2280*/  I2F.F64.U64 R10, R12 ;  /* 0x0000000c000a7312 */ /* 0x000e220000301800 */
[----:B------:R-:W0:Y:S04]  /*2290*/  LDC.64 R14, c[0x0][0x398] ;  /* 0x0000e600ff0e7b82 */ /* 0x000e280000000a00 */
[----:B------:R-:W-:-:S04]  /*22a0*/  IMAD.MOV.U32 R43, RZ, RZ, R23 ;  /* 0x000000ffff2b7224 */ /* 0x000fc800078e0017 */
[----:B------:R-:W1:Y:S01]  /*22b0*/  LDC R18, c[0x0][0x38c] ;  /* 0x0000e300ff127b82 */ /* 0x000e620000000800 */
[----:B0-----:R-:W-:Y:S01]  /*22c0*/  DFMA R10, R10, R14, R16 ;  /* 0x0000000e0a0a722b */ /* 0x001fe20000000010 */
[----:B-1----:R-:W-:-:S09]  /*22d0*/  ISETP.GE.AND P2, PT, R18, RZ, PT ;  /* 0x000000ff1200720c */ /* 0x002fd20003f46270 */
[--C-:B------:R-:W-:Y:S01]  /*22e0*/  SHF.R.U32.HI R6, RZ, 0x14, R11.reuse ;  /* 0x00000014ff067819 */ /* 0x100fe2000001160b */
[----:B------:R-:W-:Y:S02]  /*22f0*/  IMAD.MOV.U32 R42, RZ, RZ, R10 ;  /* 0x000000ffff2a7224 */ /* 0x000fe400078e000a */
[----:B------:R-:W-:Y:S01]  /*2300*/  IMAD.MOV.U32 R9, RZ, RZ, R11 ;  /* 0x000000ffff097224 */ /* 0x000fe200078e000b */
[----:B------:R-:W-:-:S05]  /*2310*/  LOP3.LUT R6, R6, 0x7ff, RZ, 0xc0, !PT ;  /* 0x000007ff06067812 */ /* 0x000fca00078ec0ff */
[----:B------:R-:W-:-:S05]  /*2320*/  VIADD R15, R6, 0xfffffc0c ;  /* 0xfffffc0c060f7836 */ /* 0x000fca0000000000 */
[CC--:B------:R-:W-:Y:S02]  /*2330*/  SHF.L.U64.HI R6, R10.reuse, R15.reuse, R11 ;  /* 0x0000000f0a067219 */ /* 0x0c0fe4000001020b */
[----:B------:R-:W-:-:S07]  /*2340*/  SHF.L.U32 R8, R10, R15, RZ ;  /* 0x0000000f0a087219 */ /* 0x000fce00000006ff */
[----:B------:R-:W-:Y:S05]  /*2350*/  CALL.REL.NOINC `($logspace_f64_vec4$__internal_accurate_pow) ;  /* 0x0000000c00007944 */ /* 0x000fea0003c00000 */
[----:B------:R-:W-:Y:S05]  /*2360*/  BSYNC.RECONVERGENT B0 ;  /* 0x0000000000007941 */ /* 0x000fea0003800200 */
.L_x_279:
[----:B------:R-:W0:Y:S01]  /*2370*/  LDC.64 R12, c[0x0][0x388] ;  /* 0x0000e200ff0c7b82 */ /* 0x000e220000000a00 */
[----:B------:R-:W1:Y:S01]  /*2380*/  FRND.F64.TRUNC R14, R10 ;  /* 0x0000000a000e7313 */ /* 0x000e62000030d800 */
[----:B------:R-:W-:Y:S01]  /*2390*/  IMAD.MOV.U32 R23, RZ, RZ, R9 ;  /* 0x000000ffff177224 */ /* 0x000fe200078e0009 */
[----:B------:R-:W-:-:S04]  /*23a0*/  ISETP.EQ.U32.AND P0, PT, R8, RZ, PT ;  /* 0x000000ff0800720c */ /* 0x000fc80003f02070 */
[----:B------:R-:W-:Y:S01]  /*23b0*/  ISETP.EQ.AND.EX P0, PT, R6, -0x80000000, !P2, P0 ;  /* 0x800000000600780c */ /* 0x000fe20005702300 */
[----:B------:R-:W-:Y:S02]  /*23c0*/  DADD R18, -RZ, -R22 ;  /* 0x00000000ff127229 */ /* 0x000fe40000000916 */
[----:B-1----:R-:W-:-:S08]  /*23d0*/  DSETP.NEU.AND P1, PT, R10, R14, PT ;  /* 0x0000000e0a00722a */ /* 0x002fd00003f2d000 */
[----:B------:R-:W-:Y:S02]  /*23e0*/  FSEL R8, R18, R22, P0 ;  /* 0x0000001612087208 */ /* 0x000fe40000000000 */
[----:B------:R-:W-:Y:S02]  /*23f0*/  FSEL R9, R19, R9, P0 ;  /* 0x0000000913097208 */ /* 0x000fe40000000000 */
[----:B------:R-:W-:Y:S01]  /*2400*/  @!P2 FSEL R8, R8, RZ, !P1 ;  /* 0x000000ff0808a208 */ /* 0x000fe20004800000 */
[----:B0-----:R-:W-:Y:S01]  /*2410*/  DADD R16, R10, R12 ;  /* 0x000000000a107229 */ /* 0x001fe2000000000c */
[----:B------:R-:W-:-:S09]  /*2420*/  @!P2 FSEL R9, R9, -QNAN , !P1 ;  /* 0xfff800000909a808 */ /* 0x000fd20004800000 */
[----:B------:R-:W-:-:S04]  /*2430*/  LOP3.LUT R16, R17, 0x7ff00000, RZ, 0xc0, !PT ;  /* 0x7ff0000011107812 */ /* 0x000fc800078ec0ff */
[----:B------:R-:W-:-:S13]  /*2440*/  ISETP.NE.AND P3, PT, R16, 0x7ff00000, PT ;  /* 0x7ff000001000780c */ /* 0x000fda0003f65270 */
[----:B------:R-:W-:Y:S05]  /*2450*/  @P3 BRA `(.L_x_280) ;  /* 0x0000000000543947 */ /* 0x000fea0003800000 */
[----:B------:R-:W-:-:S14]  /*2460*/  DSETP.NAN.AND P1, PT, R10, R12, PT ;  /* 0x0000000c0a00722a */ /* 0x000fdc0003f28000 */
[----:B------:R-:W-:Y:S05]  /*2470*/  @P1 BRA `(.L_x_281) ;  /* 0x0000000000481947 */ /* 0x000fea0003800000 */
[----:B------:R-:W-:-:S14]  /*2480*/  DSETP.NEU.AND P1, PT, |R10|, +INF , PT ;  /* 0x7ff000000a00742a */ /* 0x000fdc0003f2d200 */
[----:B------:R-:W-:Y:S05]  /*2490*/  @!P1 BRA `(.L_x_282) ;  /* 0x0000000000289947 */ /* 0x000fea0003800000 */
[----:B------:R-:W-:-:S14]  /*24a0*/  DSETP.NEU.AND P1, PT, |R12|, +INF , PT ;  /* 0x7ff000000c00742a */ /* 0x000fdc0003f2d200 */
[----:B------:R-:W-:Y:S05]  /*24b0*/  @P1 BRA `(.L_x_280) ;  /* 0x00000000003c1947 */ /* 0x000fea0003800000 */
[C---:B------:R-:W-:Y:S01]  /*24c0*/  ISETP.GE.AND P1, PT, R11.reuse, RZ, PT ;  /* 0x000000ff0b00720c */ /* 0x040fe20003f26270 */
[----:B------:R-:W-:Y:S01]  /*24d0*/  IMAD.MOV.U32 R8, RZ, RZ, RZ ;  /* 0x000000ffff087224 */ /* 0x000fe200078e00ff */
[----:B------:R-:W-:Y:S02]  /*24e0*/  LOP3.LUT R6, R11, 0x7fffffff, RZ, 0xc0, !PT ;  /* 0x7fffffff0b067812 */ /* 0x000fe400078ec0ff */
[----:B------:R-:W-:Y:S02]  /*24f0*/  SEL R9, RZ, 0x7ff00000, !P1 ;  /* 0x7ff00000ff097807 */ /* 0x000fe40004800000 */
[----:B------:R-:W-:-:S03]  /*2500*/  ISETP.NE.AND P1, PT, R6, 0x3fe00000, PT ;  /* 0x3fe000000600780c */ /* 0x000fc60003f25270 */
[----:B------:R-:W-:-:S05]  /*2510*/  VIADD R6, R9, 0x80000000 ;  /* 0x8000000009067836 */ /* 0x000fca0000000000 */
[----:B------:R-:W-:Y:S01]  /*2520*/  @P0 SEL R9, R6, R9, P1 ;  /* 0x0000000906090207 */ /* 0x000fe20000800000 */
[----:B------:R-:W-:Y:S06]  /*2530*/  BRA `(.L_x_280) ;  /* 0x00000000001c7947 */ /* 0x000fec0003800000 */
.L_x_282:
[----:B------:R-:W-:Y:S01]  /*2540*/  ISETP.GE.AND P1, PT, R11, RZ, PT ;  /* 0x000000ff0b00720c */ /* 0x000fe20003f26270 */
[----:B------:R-:W-:-:S03]  /*2550*/  DSETP.NEU.AND P0, PT, R12, -1, PT ;  /* 0xbff000000c00742a */ /* 0x000fc60003f0d000 */
[----:B------:R-:W-:-:S04]  /*2560*/  SEL R8, R2, R3, !P1 ;  /* 0x0000000302087207 */ /* 0x000fc80004800000 */
[----:B------:R-:W-:Y:S01]  /*2570*/  SEL R9, R8, 0x3ff00000, P0 ;  /* 0x3ff0000008097807 */ /* 0x000fe20000000000 */
[----:B------:R-:W-:Y:S01]  /*2580*/  IMAD.MOV.U32 R8, RZ, RZ, RZ ;  /* 0x000000ffff087224 */ /* 0x000fe200078e00ff */
[----:B------:R-:W-:Y:S06]  /*2590*/  BRA `(.L_x_280) ;  /* 0x0000000000047947 */ /* 0x000fec0003800000 */
.L_x_281:
[----:B------:R-:W-:-:S11]  /*25a0*/  DADD R8, R10, R12 ;  /* 0x000000000a087229 */ /* 0x000fd6000000000c */
.L_x_280:
        /* <DEDUP_REMOVED lines=12> */
.L_x_278:
[----:B------:R-:W1:Y:S02]  /*2670*/  LDCU.64 UR4, c[0x0][0x3a0] ;  /* 0x00007400ff0477ac */ /* 0x000e640008000a00 */
[----:B-1----:R-:W-:-:S04]  /*2680*/  ISETP.GE.U32.AND P0, PT, R7, UR4, PT ;  /* 0x0000000407007c0c */ /* 0x002fc8000bf06070 */
[----:B------:R-:W-:-:S13]  /*2690*/  ISETP.GE.U32.AND.EX P0, PT, R4, UR5, PT, P0 ;  /* 0x0000000504007c0c */ /* 0x000fda000bf06100 */
[----:B------:R-:W-:Y:S05]  /*26a0*/  @P0 EXIT ;  /* 0x000000000000094d */ /* 0x000fea0003800000 */
[----:B------:R-:W1:Y:S01]  /*26b0*/  LDC.64 R6, c[0x0][0x380] ;  /* 0x0000e000ff067b82 */ /* 0x000e620000000a00 */
[----:B------:R-:W2:Y:S01]  /*26c0*/  LDCU.64 UR4, c[0x0][0x388] ;  /* 0x00007100ff0477ac */ /* 0x000ea20008000a00 */
[----:B------:R-:W3:Y:S06]  /*26d0*/  LDCU.64 UR12, c[0x0][0x3a0] ;  /* 0x00007400ff0c77ac */ /* 0x000eec0008000a00 */
[----:B------:R-:W4:Y:S08]  /*26e0*/  LDC R4, c[0x0][0x38c] ;  /* 0x0000e300ff047b82 */ /* 0x000f300000000800 */
[----:B0-----:R-:W0:Y:S08]  /*26f0*/  LDC.64 R10, c[0x0][0x388] ;  /* 0x0000e200ff0a7b82 */ /* 0x001e300000000a00 */
[----:B------:R-:W5:Y:S01]  /*2700*/  LDC.64 R12, c[0x0][0x390] ;  /* 0x0000e400ff0c7b82 */ /* 0x000f620000000a00 */
[----:B-1----:R-:W-:-:S04]  /*2710*/  LEA R6, P0, R0, R6, 0x3 ;  /* 0x0000000600067211 */ /* 0x002fc800078018ff */
[----:B------:R-:W-:Y:S02]  /*2720*/  IADD3 R20, P1, PT, R6, 0x8, RZ ;  /* 0x0000000806147810 */ /* 0x000fe40007f3e0ff */
[----:B------:R-:W-:Y:S01]  /*2730*/  LEA.HI.X R7, R0, R7, R5, 0x3, P0 ;  /* 0x0000000700077211 */ /* 0x000fe200000f1c05 */
[----:B------:R-:W1:Y:S04]  /*2740*/  LDC.64 R14, c[0x0][0x398] ;  /* 0x0000e600ff0e7b82 */ /* 0x000e680000000a00 */
[----:B--234-:R-:W-:-:S07]  /*2750*/  IMAD.X R21, RZ, RZ, R7, P1 ;  /* 0x000000ffff157224 */ /* 0x01cfce00008e0607 */
.L_x_289:
[----:B------:R-:W-:Y:S01]  /*2760*/  IMAD.MOV.U32 R6, RZ, RZ, R0 ;  /* 0x000000ffff067224 */ /* 0x000fe200078e0000 */
[----:B------:R-:W-:Y:S01]  /*2770*/  DADD R22, -RZ, |UR4| ;  /* 0x40000004ff167e29 */ /* 0x000fe20008000100 */
[----:B------:R-:W-:Y:S01]  /*2780*/  IMAD.MOV.U32 R7, RZ, RZ, R5 ;  /* 0x000000ffff077224 */ /* 0x000fe200078e0005 */
[----:B------:R-:W-:Y:S01]  /*2790*/  BSSY.RECONVERGENT B0, `(.L_x_283) ;  /* 0x0000010000007945 */ /* 0x000fe20003800200 */
[----:B------:R-:W-:Y:S01]  /*27a0*/  ISETP.GE.AND P2, PT, R4, RZ, PT ;  /* 0x000000ff0400720c */ /* 0x000fe20003f46270 */
[----:B------:R-:W-:Y:S01]  /*27b0*/  IMAD.MOV.U32 R16, RZ, RZ, R20 ;  /* 0x000000ffff107224 */ /* 0x000fe200078e0014 */
[----:B------:R-:W1:Y:S01]  /*27c0*/  I2F.F64.U64 R18, R6 ;  /* 0x0000000600127312 */ /* 0x000e620000301800 */
[----:B------:R-:W-:-:S04]  /*27d0*/  MOV R44, 0x2890 ;  /* 0x00002890002c7802 */ /* 0x000fc80000000f00 */
[----:B------:R-:W-:Y:S01]  /*27e0*/  IMAD.MOV.U32 R43, RZ, RZ, R23 ;  /* 0x000000ffff2b7224 */ /* 0x000fe200078e0017 */
[----:B-1---5:R-:W-:-:S10]  /*27f0*/  DFMA R18, R18, R14, R12 ;  /* 0x0000000e1212722b */ /* 0x022fd4000000000c */
[--C-:B------:R-:W-:Y:S01]  /*2800*/  SHF.R.U32.HI R8, RZ, 0x14, R19.reuse ;  /* 0x00000014ff087819 */ /* 0x100fe20000011613 */
[----:B------:R-:W-:Y:S02]  /*2810*/  IMAD.MOV.U32 R42, RZ, RZ, R18 ;  /* 0x000000ffff2a7224 */ /* 0x000fe400078e0012 */
[----:B------:R-:W-:Y:S01]  /*2820*/  IMAD.MOV.U32 R9, RZ, RZ, R19 ;  /* 0x000000ffff097224 */ /* 0x000fe200078e0013 */
[----:B------:R-:W-:-:S05]  /*2830*/  LOP3.LUT R8, R8, 0x7ff, RZ, 0xc0, !PT ;  /* 0x000007ff08087812 */ /* 0x000fca00078ec0ff */
[----:B------:R-:W-:-:S05]  /*2840*/  VIADD R17, R8, 0xfffffc0c ;  /* 0xfffffc0c08117836 */ /* 0x000fca0000000000 */
[CC--:B------:R-:W-:Y:S02]  /*2850*/  SHF.L.U64.HI R6, R18.reuse, R17.reuse, R19 ;  /* 0x0000001112067219 */ /* 0x0c0fe40000010213 */
[----:B------:R-:W-:Y:S01]  /*2860*/  SHF.L.U32 R7, R18, R17, RZ ;  /* 0x0000001112077219 */ /* 0x000fe200000006ff */
[----:B------:R-:W-:-:S07]  /*2870*/  IMAD.MOV.U32 R17, RZ, RZ, R21 ;  /* 0x000000ffff117224 */ /* 0x000fce00078e0015 */
[----:B0-----:R-:W-:Y:S05]  /*2880*/  CALL.REL.NOINC `($logspace_f64_vec4$__internal_accurate_pow) ;  /* 0x0000000400b47944 */ /* 0x001fea0003c00000 */
[----:B------:R-:W-:Y:S05]  /*2890*/  BSYNC.RECONVERGENT B0 ;  /* 0x0000000000007941 */ /* 0x000fea0003800200 */
.L_x_283:
[----:B------:R-:W-:Y:S01]  /*28a0*/  DADD R24, R18, R10 ;  /* 0x0000000012187229 */ /* 0x000fe2000000000a */
[----:B------:R-:W0:Y:S01]  /*28b0*/  FRND.F64.TRUNC R20, R18 ;  /* 0x0000001200147313 */ /* 0x000e22000030d800 */
[----:B------:R-:W-:Y:S01]  /*28c0*/  IMAD.MOV.U32 R8, RZ, RZ, R22 ;  /* 0x000000ffff087224 */ /* 0x000fe200078e0016 */
[----:B------:R-:W-:-:S04]  /*28d0*/  ISETP.EQ.U32.AND P0, PT, R7, RZ, PT ;  /* 0x000000ff0700720c */ /* 0x000fc80003f02070 */
[----:B------:R-:W-:Y:S01]  /*28e0*/  ISETP.EQ.AND.EX P0, PT, R6, -0x80000000, !P2, P0 ;  /* 0x800000000600780c */ /* 0x000fe20005702300 */
[----:B------:R-:W-:Y:S02]  /*28f0*/  DADD R26, -RZ, -R8 ;  /* 0x00000000ff1a7229 */ /* 0x000fe40000000908 */
[----:B------:R-:W-:-:S04]  /*2900*/  LOP3.LUT R24, R25, 0x7ff00000, RZ, 0xc0, !PT ;  /* 0x7ff0000019187812 */ /* 0x000fc800078ec0ff */
[----:B------:R-:W-:Y:S01]  /*2910*/  ISETP.NE.AND P3, PT, R24, 0x7ff00000, PT ;  /* 0x7ff000001800780c */ /* 0x000fe20003f65270 */
[----:B0-----:R-:W-:-:S03]  /*2920*/  DSETP.NEU.AND P1, PT, R18, R20, PT ;  /* 0x000000141200722a */ /* 0x001fc60003f2d000 */
[----:B------:R-:W-:Y:S02]  /*2930*/  FSEL R6, R26, R22, P0 ;  /* 0x000000161a067208 */ /* 0x000fe40000000000 */
[----:B------:R-:W-:Y:S02]  /*2940*/  FSEL R7, R27, R9, P0 ;  /* 0x000000091b077208 */ /* 0x000fe40000000000 */
[----:B------:R-:W-:Y:S02]  /*2950*/  @!P2 FSEL R6, R6, RZ, !P1 ;  /* 0x000000ff0606a208 */ /* 0x000fe40004800000 */
[----:B------:R-:W-:-:S03]  /*2960*/  @!P2 FSEL R7, R7, -QNAN , !P1 ;  /* 0xfff800000707a808 */ /* 0x000fc60004800000 */
[----:B------:R-:W-:Y:S05]  /*2970*/  @P3 BRA `(.L_x_284) ;  /* 0x00000000004c3947 */ /* 0x000fea0003800000 */
[----:B------:R-:W-:-:S14]  /*2980*/  DSETP.NAN.AND P1, PT, R18, R10, PT ;  /* 0x0000000a1200722a */ /* 0x000fdc0003f28000 */
[----:B------:R-:W-:Y:S01]  /*2990*/  @P1 DADD R6, R18, R10 ;  /* 0x0000000012061229 */ /* 0x000fe2000000000a */
[----:B------:R-:W-:Y:S10]  /*29a0*/  @P1 BRA `(.L_x_284) ;  /* 0x0000000000401947 */ /* 0x000ff40003800000 */
        /* <DEDUP_REMOVED lines=9> */
[C---:B------:R-:W-:Y:S02]  /*2a40*/  ISETP.GE.AND P1, PT, R19.reuse, RZ, PT ;  /* 0x000000ff1300720c */ /* 0x040fe40003f26270 */
[----:B------:R-:W-:Y:S02]  /*2a50*/  LOP3.LUT R6, R19, 0x7fffffff, RZ, 0xc0, !PT ;  /* 0x7fffffff13067812 */ /* 0x000fe400078ec0ff */
[----:B------:R-:W-:Y:S02]  /*2a60*/  SEL R7, RZ, 0x7ff00000, !P1 ;  /* 0x7ff00000ff077807 */ /* 0x000fe40004800000 */
[----:B------:R-:W-:-:S03]  /*2a70*/  ISETP.NE.AND P1, PT, R6, 0x3fe00000, PT ;  /* 0x3fe000000600780c */ /* 0x000fc60003f25270 */
[----:B------:R-:W-:-:S05]  /*2a80*/  VIADD R6, R7, 0x80000000 ;  /* 0x8000000007067836 */ /* 0x000fca0000000000 */
[----:B------:R-:W-:Y:S01]  /*2a90*/  @P0 SEL R7, R6, R7, P1 ;  /* 0x0000000706070207 */ /* 0x000fe20000800000 */
[----:B------:R-:W-:-:S07]  /*2aa0*/  IMAD.MOV.U32 R6, RZ, RZ, RZ ;  /* 0x000000ffff067224 */ /* 0x000fce00078e00ff */
.L_x_284:
[----:B------:R-:W-:Y:S01]  /*2ab0*/  IADD3 R8, P0, PT, R0, 0x1, RZ ;  /* 0x0000000100087810 */ /* 0x000fe20007f1e0ff */
[----:B------:R-:W-:Y:S01]  /*2ac0*/  DSETP.NEU.AND P1, PT, R10, 1, PT ;  /* 0x3ff000000a00742a */ /* 0x000fe20003f2d000 */
[----:B------:R-:W-:Y:S01]  /*2ad0*/  BSSY.RECONVERGENT B0, `(.L_x_285) ;  /* 0x0000016000007945 */ /* 0x000fe20003800200 */
[----:B------:R-:W-:Y:S01]  /*2ae0*/  DADD R22, -RZ, |R10| ;  /* 0x00000000ff167229 */ /* 0x000fe2000000050a */
[----:B------:R-:W-:Y:S01]  /*2af0*/  ISETP.GE.AND P2, PT, R4, RZ, PT ;  /* 0x000000ff0400720c */ /* 0x000fe20003f46270 */
[----:B------:R-:W-:Y:S01]  /*2b00*/  IMAD.X R9, RZ, RZ, R5, P0 ;  /* 0x000000ffff097224 */ /* 0x000fe200000e0605 */
[----:B------:R-:W-:Y:S01]  /*2b10*/  MOV R44, 0x2c30 ;  /* 0x00002c30002c7802 */ /* 0x000fe20000000f00 */
[----:B------:R-:W-:-:S04]  /*2b20*/  DSETP.NEU.AND P0, PT, R18, RZ, PT ;  /* 0x000000ff1200722a */ /* 0x000fc80003f0d000 */
[----:B------:R-:W0:Y:S02]  /*2b30*/  I2F.F64.U64 R8, R8 ;  /* 0x0000000800087312 */ /* 0x000e240000301800 */
[----:B------:R-:W-:Y:S01]  /*2b40*/  FSEL R20, R6, RZ, P0 ;  /* 0x000000ff06147208 */ /* 0x000fe20000000000 */
[----:B------:R-:W-:Y:S01]  /*2b50*/  IMAD.MOV.U32 R43, RZ, RZ, R23 ;  /* 0x000000ffff2b7224 */ /* 0x000fe200078e0017 */
[----:B------:R-:W-:Y:S02]  /*2b60*/  FSEL R6, R7, 1.875, P0 ;  /* 0x3ff0000007067808 */ /* 0x000fe40000000000 */
[----:B------:R-:W-:Y:S02]  /*2b70*/  FSEL R20, R20, RZ, P1 ;  /* 0x000000ff14147208 */ /* 0x000fe40000800000 */
[----:B------:R-:W-:-:S05]  /*2b80*/  FSEL R21, R6, 1.875, P1 ;  /* 0x3ff0000006157808 */ /* 0x000fca0000800000 */
[----:B------:R1:W-:Y:S01]  /*2b90*/  STG.E.64 desc[UR6][R16.64+-0x8], R20 ;  /* 0xfffff81410007986 */ /* 0x0003e2000c101b06 */
[----:B0-----:R-:W-:-:S10]  /*2ba0*/  DFMA R18, R8, R14, R12 ;  /* 0x0000000e0812722b */ /* 0x001fd4000000000c */
[--C-:B------:R-:W-:Y:S01]  /*2bb0*/  SHF.R.U32.HI R6, RZ, 0x14, R19.reuse ;  /* 0x00000014ff067819 */ /* 0x100fe20000011613 */
[----:B------:R-:W-:Y:S02]  /*2bc0*/  IMAD.MOV.U32 R42, RZ, RZ, R18 ;  /* 0x000000ffff2a7224 */ /* 0x000fe400078e0012 */
[----:B------:R-:W-:Y:S01]  /*2bd0*/  IMAD.MOV.U32 R9, RZ, RZ, R19 ;  /* 0x000000ffff097224 */ /* 0x000fe200078e0013 */
[----:B------:R-:W-:-:S05]  /*2be0*/  LOP3.LUT R6, R6, 0x7ff, RZ, 0xc0, !PT ;  /* 0x000007ff06067812 */ /* 0x000fca00078ec0ff */
[----:B------:R-:W-:-:S05]  /*2bf0*/  VIADD R7, R6, 0xfffffc0c ;  /* 0xfffffc0c06077836 */ /* 0x000fca0000000000 */
[CC--:B------:R-:W-:Y:S02]  /*2c00*/  SHF.L.U64.HI R6, R18.reuse, R7.reuse, R19 ;  /* 0x0000000712067219 */ /* 0x0c0fe40000010213 */
[----:B-1----:R-:W-:-:S07]  /*2c10*/  SHF.L.U32 R7, R18, R7, RZ ;  /* 0x0000000712077219 */ /* 0x002fce00000006ff */
[----:B------:R-:W-:Y:S05]  /*2c20*/  CALL.REL.NOINC `($logspace_f64_vec4$__internal_accurate_pow) ;  /* 0x0000000000cc7944 */ /* 0x000fea0003c00000 */
[----:B------:R-:W-:Y:S05]  /*2c30*/  BSYNC.RECONVERGENT B0 ;  /* 0x0000000000007941 */ /* 0x000fea0003800200 */
.L_x_285:
        /* <DEDUP_REMOVED lines=15> */
[----:B------:R-:W-:Y:S05]  /*2d30*/  @P1 BRA `(.L_x_287) ;  /* 0x0000000000481947 */ /* 0x000fea0003800000 */
[----:B------:R-:W-:-:S14]  /*2d40*/  DSETP.NEU.AND P1, PT, |R18|, +INF , PT ;  /* 0x7ff000001200742a */ /* 0x000fdc0003f2d200 */
[----:B------:R-:W-:Y:S05]  /*2d50*/  @!P1 BRA `(.L_x_288) ;  /* 0x0000000000289947 */ /* 0x000fea0003800000 */
        /* <DEDUP_REMOVED lines=8> */
[----:B------:R-:W-:Y:S01]  /*2de0*/  IMAD.MOV.U32 R6, RZ, RZ, RZ ;  /* 0x000000ffff067224 */ /* 0x000fe200078e00ff */
[----:B------:R-:W-:Y:S06]  /*2df0*/  BRA `(.L_x_286) ;  /* 0x00000000001c7947 */ /* 0x000fec0003800000 */
.L_x_288:
[----:B------:R-:W-:Y:S01]  /*2e00*/  ISETP.GE.AND P1, PT, R19, RZ, PT ;  /* 0x000000ff1300720c */ /* 0x000fe20003f26270 */
[----:B------:R-:W-:-:S03]  /*2e10*/  DSETP.NEU.AND P0, PT, R10, -1, PT ;  /* 0xbff000000a00742a */ /* 0x000fc60003f0d000 */
[----:B------:R-:W-:-:S04]  /*2e20*/  SEL R6, R2, R3, !P1 ;  /* 0x0000000302067207 */ /* 0x000fc80004800000 */
[----:B------:R-:W-:Y:S01]  /*2e30*/  SEL R7, R6, 0x3ff00000, P0 ;  /* 0x3ff0000006077807 */ /* 0x000fe20000000000 */
[----:B------:R-:W-:Y:S01]  /*2e40*/  IMAD.MOV.U32 R6, RZ, RZ, RZ ;  /* 0x000000ffff067224 */ /* 0x000fe200078e00ff */
[----:B------:R-:W-:Y:S06]  /*2e50*/  BRA `(.L_x_286) ;  /* 0x0000000000047947 */ /* 0x000fec0003800000 */
.L_x_287:
[----:B------:R-:W-:-:S11]  /*2e60*/  DADD R6, R18, R10 ;  /* 0x0000000012067229 */ /* 0x000fd6000000000a */
.L_x_286:
[----:B------:R-:W-:Y:S02]  /*2e70*/  DSETP.NEU.AND P0, PT, R18, RZ, PT ;  /* 0x000000ff1200722a */ /* 0x000fe40003f0d000 */
[----:B------:R-:W-:-:S04]  /*2e80*/  DSETP.NEU.AND P1, PT, R10, 1, PT ;  /* 0x3ff000000a00742a */ /* 0x000fc80003f2d000 */
        /* <DEDUP_REMOVED lines=13> */
        .type           $logspace_f64_vec4$__internal_accurate_pow,@function
        .size           $logspace_f64_vec4$__internal_accurate_pow,(.L_x_374 - $logspace_f64_vec4$__internal_accurate_pow)
$logspace_f64_vec4$__internal_accurate_pow:
[----:B------:R-:W-:Y:S01]  /*2f60*/  ISETP.GT.U32.AND P0, PT, R43, 0xfffff, PT ;  /* 0x000fffff2b00780c */ /* 0x000fe20003f04070 */
[--C-:B------:R-:W-:Y:S01]  /*2f70*/  IMAD.MOV.U32 R23, RZ, RZ, R43.reuse ;  /* 0x000000ffff177224 */ /* 0x100fe200078e002b */
[----:B------:R-:W-:Y:S01]  /*2f80*/  UMOV UR8, 0x7d2cafe2 ;  /* 0x7d2cafe200087882 */ /* 0x000fe20000000000 */
[----:B------:R-:W-:Y:S01]  /*2f90*/  IMAD.MOV.U32 R26, RZ, RZ, 0x41ad3b5a ;  /* 0x41ad3b5aff1a7424 */ /* 0x000fe200078e00ff */
[----:B------:R-:W-:Y:S01]  /*2fa0*/  UMOV UR9, 0x3eb0f5ff ;  /* 0x3eb0f5ff00097882 */ /* 0x000fe20000000000 */
[----:B------:R-:W-:Y:S01]  /*2fb0*/  IMAD.MOV.U32 R27, RZ, RZ, 0x3ed0f5d2 ;  /* 0x3ed0f5d2ff1b7424 */ /* 0x000fe200078e00ff */
[----:B------:R-:W-:Y:S01]  /*2fc0*/  SHF.R.U32.HI R43, RZ, 0x14, R43 ;  /* 0x00000014ff2b7819 */ /* 0x000fe2000001162b */
[----:B------:R-:W-:Y:S01]  /*2fd0*/  UMOV UR10, 0x3b39803f ;  /* 0x3b39803f000a7882 */ /* 0x000fe20000000000 */
[----:B------:R-:W-:-:S05]  /*2fe0*/  UMOV UR11, 0x3c7abc9e ;  /* 0x3c7abc9e000b7882 */ /* 0x000fca0000000000 */
        /* <DEDUP_REMOVED lines=17> */
[----:B------:R-:W-:-:S08]  /*3100*/  DFMA R28, R22, R28, R22 ;  /* 0x0000001c161c722b */ /* 0x000fd00000000016 */
        /* <DEDUP_REMOVED lines=17> */
[----:B------:R-:W-:-:S05]  /*3220*/  DFMA R26, R24, -R22, R26 ;  /* 0x80000016181a722b */ /* 0x000fca000000001a */
        /* <DEDUP_REMOVED lines=14> */
[----:B------:R-:W-:-:S06]  /*3310*/  DMUL R30, R22, R22 ;  /* 0x00000016161e7228 */ /* 0x000fcc0000000000 */
[----:B------:R-:W-:Y:S01]  /*3320*/  DADD R28, R28, -UR8 ;  /* 0x800000081c1c7e29 */ /* 0x000fe20008000000 */
[----:B------:R-:W-:Y:S01]  /*3330*/  UMOV UR8, 0x80000000 ;  /* 0x8000000000087882 */ /* 0x000fe20000000000 */
[----:B------:R-:W-:Y:S01]  /*3340*/  DFMA R34, R22, R22, -R30 ;  /* 0x000000161622722b */ /* 0x000fe2000000081e */
[----:B------:R-:W-:-:S07]  /*3350*/  UMOV UR9, 0x43300000 ;  /* 0x4330000000097882 */ /* 0x000fce0000000000 */
[C---:B------:R-:W-:Y:S02]  /*3360*/  DFMA R32, R22.reuse, R32, R34 ;  /* 0x000000201620722b */ /* 0x040fe40000000022 */
[----:B------:R-:W-:-:S08]  /*3370*/  DMUL R34, R22, R30 ;  /* 0x0000001e16227228 */ /* 0x000fd00000000000 */
[----:B------:R-:W-:-:S08]  /*3380*/  DFMA R36, R22, R30, -R34 ;  /* 0x0000001e1624722b */ /* 0x000fd00000000822 */
[----:B------:R-:W-:Y:S02]  /*3390*/  DFMA R36, R26, R30, R36 ;  /* 0x0000001e1a24722b */ /* 0x000fe40000000024 */
[----:B------:R-:W-:-:S06]  /*33a0*/  DADD R30, R24, R28 ;  /* 0x00000000181e7229 */ /* 0x000fcc000000001c */
[----:B------:R-:W-:Y:S02]  /*33b0*/  DFMA R32, R22, R32, R36 ;  /* 0x000000201620722b */ /* 0x000fe40000000024 */
[----:B------:R-:W-:-:S08]  /*33c0*/  DADD R36, R24, -R30 ;  /* 0x0000000018247229 */ /* 0x000fd0000000081e */
[----:B------:R-:W-:Y:S02]  /*33d0*/  DADD R36, R28, R36 ;  /* 0x000000001c247229 */ /* 0x000fe40000000024 */
[----:B------:R-:W-:-:S08]  /*33e0*/  DMUL R28, R30, R34 ;  /* 0x000000221e1c7228 */ /* 0x000fd00000000000 */
[----:B------:R-:W-:-:S08]  /*33f0*/  DFMA R24, R30, R34, -R28 ;  /* 0x000000221e18722b */ /* 0x000fd0000000081c */
[----:B------:R-:W-:-:S08]  /*3400*/  DFMA R24, R30, R32, R24 ;  /* 0x000000201e18722b */ /* 0x000fd00000000018 */
[----:B------:R-:W-:-:S08]  /*3410*/  DFMA R36, R36, R34, R24 ;  /* 0x000000222424722b */ /* 0x000fd00000000018 */
[----:B------:R-:W-:-:S08]  /*3420*/  DADD R30, R28, R36 ;  /* 0x000000001c1e7229 */ /* 0x000fd00000000024 */
[--C-:B------:R-:W-:Y:S02]  /*3430*/  DADD R24, R22, R30.reuse ;  /* 0x0000000016187229 */ /* 0x100fe4000000001e */
[----:B------:R-:W-:-:S06]  /*3440*/  DADD R28, R28, -R30 ;  /* 0x000000001c1c7229 */ /* 0x000fcc000000081e */
[----:B------:R-:W-:Y:S02]  /*3450*/  DADD R22, R22, -R24 ;  /* 0x0000000016167229 */ /* 0x000fe40000000818 */
[----:B------:R-:W-:-:S06]  /*3460*/  DADD R28, R36, R28 ;  /* 0x00000000241c7229 */ /* 0x000fcc000000001c */
[----:B------:R-:W-:-:S08]  /*3470*/  DADD R22, R30, R22 ;  /* 0x000000001e167229 */ /* 0x000fd00000000016 */
[----:B------:R-:W-:Y:S01]  /*3480*/  DADD R28, R28, R22 ;  /* 0x000000001c1c7229 */ /* 0x000fe20000000016 */
[C---:B------:R-:W-:Y:S02]  /*3490*/  VIADD R22, R43.reuse, 0xfffffc01 ;  /* 0xfffffc012b167836 */ /* 0x040fe40000000000 */
[----:B------:R-:W-:Y:S02]  /*34a0*/  @P1 VIADD R22, R43, 0xfffffc02 ;  /* 0xfffffc022b161836 */ /* 0x000fe40000000000 */
[----:B------:R-:W-:-:S03]  /*34b0*/  IMAD.MOV.U32 R23, RZ, RZ, 0x43300000 ;  /* 0x43300000ff177424 */ /* 0x000fc600078e00ff */
[----:B------:R-:W-:Y:S01]  /*34c0*/  DADD R28, R26, R28 ;  /* 0x000000001a1c7229 */ /* 0x000fe2000000001c */
[----:B------:R-:W-:Y:S01]  /*34d0*/  LOP3.LUT R22, R22, 0x80000000, RZ, 0x3c, !PT ;  /* 0x8000000016167812 */ /* 0x000fe200078e3cff */
[----:B------:R-:W-:-:S04]  /*34e0*/  IMAD.MOV.U32 R43, RZ, RZ, R9 ;  /* 0x000000ffff2b7224 */ /* 0x000fc800078e0009 */
[----:B------:R-:W-:Y:S01]  /*34f0*/  IMAD.SHL.U32 R9, R43, 0x2, RZ ;  /* 0x000000022b097824 */ /* 0x000fe200078e00ff */
[----:B------:R-:W-:Y:S01]  /*3500*/  DADD R22, R22, -UR8 ;  /* 0x8000000816167e29 */ /* 0x000fe20008000000 */
[----:B------:R-:W-:Y:S01]  /*3510*/  UMOV UR8, 0xfefa39ef ;  /* 0xfefa39ef00087882 */ /* 0x000fe20000000000 */
[----:B------:R-:W-:Y:S01]  /*3520*/  DADD R30, R24, R28 ;  /* 0x00000000181e7229 */ /* 0x000fe2000000001c */
[----:B------:R-:W-:Y:S01]  /*3530*/  UMOV UR9, 0x3fe62e42 ;  /* 0x3fe62e4200097882 */ /* 0x000fe20000000000 */
[----:B------:R-:W-:-:S06]  /*3540*/  ISETP.GT.U32.AND P0, PT, R9, -0x2000001, PT ;  /* 0xfdffffff0900780c */ /* 0x000fcc0003f04070 */
[--C-:B------:R-:W-:Y:S02]  /*3550*/  DFMA R26, R22, UR8, R30.reuse ;  /* 0x00000008161a7c2b */ /* 0x100fe4000800001e */
[----:B------:R-:W-:-:S06]  /*3560*/  DADD R32, R24, -R30 ;  /* 0x0000000018207229 */ /* 0x000fcc000000081e */
[----:B------:R-:W-:Y:S02]  /*3570*/  DFMA R24, R22, -UR8, R26 ;  /* 0x8000000816187c2b */ /* 0x000fe4000800001a */
[----:B------:R-:W-:-:S06]  /*3580*/  DADD R32, R28, R32 ;  /* 0x000000001c207229 */ /* 0x000fcc0000000020 */
[----:B------:R-:W-:-:S08]  /*3590*/  DADD R24, -R30, R24 ;  /* 0x000000001e187229 */ /* 0x000fd00000000118 */
[----:B------:R-:W-:-:S08]  /*35a0*/  DADD R24, R32, -R24 ;  /* 0x0000000020187229 */ /* 0x000fd00000000818 */
[----:B------:R-:W-:Y:S01]  /*35b0*/  DFMA R24, R22, UR10, R24 ;  /* 0x0000000a16187c2b */ /* 0x000fe20008000018 */
[----:B------:R-:W-:-:S04]  /*35c0*/  LOP3.LUT R22, R43, 0xff0fffff, RZ, 0xc0, !PT ;  /* 0xff0fffff2b167812 */ /* 0x000fc800078ec0ff */
[----:B------:R-:W-:-:S03]  /*35d0*/  SEL R43, R22, R43, P0 ;  /* 0x0000002b162b7207 */ /* 0x000fc60000000000 */
[----:B------:R-:W-:-:S08]  /*35e0*/  DADD R28, R26, R24 ;  /* 0x000000001a1c7229 */ /* 0x000fd00000000018 */
[----:B------:R-:W-:Y:S02]  /*35f0*/  DADD R22, R26, -R28 ;  /* 0x000000001a167229 */ /* 0x000fe4000000081c */
[----:B------:R-:W-:-:S06]  /*3600*/  DMUL R26, R28, R42 ;  /* 0x0000002a1c1a7228 */ /* 0x000fcc0000000000 */
[----:B------:R-:W-:Y:S02]  /*3610*/  DADD R22, R24, R22 ;  /* 0x0000000018167229 */ /* 0x000fe40000000016 */
[----:B------:R-:W-:-:S08]  /*3620*/  DFMA R28, R28, R42, -R26 ;  /* 0x0000002a1c1c722b */ /* 0x000fd0000000081a */
[----:B------:R-:W-:Y:S01]  /*3630*/  DFMA R28, R22, R42, R28 ;  /* 0x0000002a161c722b */ /* 0x000fe2000000001c */
[----:B------:R-:W-:Y:S02]  /*3640*/  IMAD.MOV.U32 R22, RZ, RZ, 0x652b82fe ;  /* 0x652b82feff167424 */ /* 0x000fe400078e00ff */
[----:B------:R-:W-:-:S05]  /*3650*/  IMAD.MOV.U32 R23, RZ, RZ, 0x3ff71547 ;  /* 0x3ff71547ff177424 */ /* 0x000fca00078e00ff */
        /* <DEDUP_REMOVED lines=52> */
[----:B------:R-:W-:-:S03]  /*39a0*/  @!P0 IMAD R25, R9, 0x100000, R25 ;  /* 0x0010000009198824 */ /* 0x000fc600078e0219 */
[----:B------:R-:W-:Y:S01]  /*39b0*/  @!P0 LEA R23, R22, 0x3ff00000, 0x14 ;  /* 0x3ff0000016178811 */ /* 0x000fe200078ea0ff */
[----:B------:R-:W-:-:S06]  /*39c0*/  @!P0 IMAD.MOV.U32 R22, RZ, RZ, RZ ;  /* 0x000000ffff168224 */ /* 0x000fcc00078e00ff */
[----:B------:R-:W-:-:S11]  /*39d0*/  @!P0 DMUL R28, R24, R22 ;  /* 0x00000016181c8228 */ /* 0x000fd60000000000 */
.L_x_290:
[----:B------:R-:W-:Y:S01]  /*39e0*/  DFMA R26, R26, R28, R28 ;  /* 0x0000001c1a1a722b */ /* 0x000fe2000000001c */
[----:B------:R-:W-:Y:S01]  /*39f0*/  IMAD.MOV.U32 R45, RZ, RZ, 0x0 ;  /* 0x00000000ff2d7424 */ /* 0x000fe200078e00ff */
[----:B------:R-:W-:-:S08]  /*3a00*/  DSETP.NEU.AND P0, PT, |R28|, +INF , PT ;  /* 0x7ff000001c00742a */ /* 0x000fd00003f0d200 */
[----:B------:R-:W-:Y:S02]  /*3a10*/  FSEL R22, R28, R26, !P0 ;  /* 0x0000001a1c167208 */ /* 0x000fe40004000000 */
[----:B------:R-:W-:Y:S01]  /*3a20*/  FSEL R9, R29, R27, !P0 ;  /* 0x0000001b1d097208 */ /* 0x000fe20004000000 */
[----:B------:R-:W-:Y:S06]  /*3a30*/  RET.REL.NODEC R44 `(logspace_f64_vec4) ;  /* 0xffffffc42c707950 */ /* 0x000fec0003c3ffff */
.L_x_291:
        /* <DEDUP_REMOVED lines=12> */
.L_x_374:


//--------------------- .text.logspace_f32_vec4   --------------------------
	.section	.text.logspace_f32_vec4,"ax",@progbits
	.align	128
        .global         logspace_f32_vec4
        .type           logspace_f32_vec4,@function
        .size           logspace_f32_vec4,(.L_x_384 - logspace_f32_vec4)
        .other          logspace_f32_vec4,@"STO_CUDA_ENTRY STV_DEFAULT"
logspace_f32_vec4:
.text.logspace_f32_vec4:
        /* <DEDUP_REMOVED lines=8> */
[----:B------:R-:W-:-:S06]  /*0080*/  USHF.R.U32.HI UR7, URZ, 0x2, UR7 ;  /* 0x00000002ff077899 */ /* 0x000fcc0008011607 */
[----:B------:R-:W-:Y:S02]  /*0090*/  IMAD.U32 R2, RZ, RZ, UR7 ;  /* 0x00000007ff027e24 */ /* 0x000fe4000f8e00ff */
[----:B0-----:R-:W-:-:S05]  /*00a0*/  IMAD R0, R15, UR4, R0 ;  /* 0x000000040f007c24 */ /* 0x001fca000f8e0200 */
[----:B------:R-:W-:-:S04]  /*00b0*/  ISETP.LT.U32.AND P0, PT, R0, UR6, PT ;  /* 0x0000000600007c0c */ /* 0x000fc8000bf01070 */
[----:B------:R-:W-:-:S13]  /*00c0*/  ISETP.GT.U32.AND.EX P0, PT, R2, RZ, PT, P0 ;  /* 0x000000ff0200720c */ /* 0x000fda0003f04100 */
[----:B--2---:R-:W-:Y:S05]  /*00d0*/  @!P0 BRA `(.L_x_293) ;  /* 0x00000010006c8947 */ /* 0x004fea0003800000 */
[----:B------:R-:W0:Y:S01]  /*00e0*/  LDC R19, c[0x0][0x388] ;  /* 0x0000e200ff137b82 */ /* 0x000e220000000800 */
[----:B------:R-:W-:Y:S01]  /*00f0*/  IMAD.MOV.U32 R8, RZ, RZ, 0x3a2c32e4 ;  /* 0x3a2c32e4ff087424 */ /* 0x000fe200078e00ff */
[----:B------:R-:W1:Y:S01]  /*0100*/  LDCU.64 UR4, c[0x0][0x380] ;  /* 0x00007000ff0477ac */ /* 0x000e620008000a00 */
[C---:B------:R-:W-:Y:S01]  /*0110*/  SHF.L.U32 R10, R0.reuse, 0x2, RZ ;  /* 0x00000002000a7819 */ /* 0x040fe200000006ff */
[----:B------:R-:W-:Y:S02]  /*0120*/  IMAD.MOV.U32 R17, RZ, RZ, R0 ;  /* 0x000000ffff117224 */ /* 0x000fe400078e0000 */
[----:B------:R-:W-:Y:S01]  /*0130*/  IMAD.MOV.U32 R18, RZ, RZ, RZ ;  /* 0x000000ffff127224 */ /* 0x000fe200078e00ff */
[C---:B-1----:R-:W-:Y:S01]  /*0140*/  LEA R12, P1, R0.reuse, UR4, 0x4 ;  /* 0x00000004000c7c11 */ /* 0x042fe2000f8220ff */
[C---:B0-----:R-:W-:Y:S01]  /*0150*/  FMUL R2, |R19|.reuse, 16777216 ;  /* 0x4b80000013027820 */ /* 0x041fe20000400200 */
[----:B------:R-:W-:Y:S02]  /*0160*/  FSETP.GEU.AND P0, PT, |R19|, 1.175494350822287508e-38, PT ;  /* 0x008000001300780b */ /* 0x000fe40003f0e200 */
[----:B------:R-:W-:-:S02]  /*0170*/  LEA.HI.X R13, R0, UR5, RZ, 0x4, P1 ;  /* 0x00000005000d7c11 */ /* 0x000fc400088f24ff */
        /* <DEDUP_REMOVED lines=12> */
[C---:B------:R-:W-:Y:S01]  /*0240*/  FSETP.EQ.OR P0, PT, R19.reuse, RZ, !P0 ;  /* 0x000000ff1300720b */ /* 0x040fe20004702400 */
[----:B------:R-:W-:Y:S01]  /*0250*/  FADD R19, R19, R19 ;  /* 0x0000001313137221 */ /* 0x000fe20000000000 */
        /* <DEDUP_REMOVED lines=15> */
[----:B------:R-:W-:-:S04]  /*0350*/  FMUL R2, R6, 3 ;  /* 0x4040000006027820 */ /* 0x000fc80000400000 */
[----:B------:R-:W-:-:S04]  /*0360*/  FFMA R3, R4, R2, R3 ;  /* 0x0000000204037223 */ /* 0x000fc80000000003 */
[----:B------:R-:W-:-:S04]  /*0370*/  FFMA R6, R7, R6, R3 ;  /* 0x0000000607067223 */ /* 0x000fc80000000003 */
[----:B------:R-:W-:-:S04]  /*0380*/  FADD R14, R11, R6 ;  /* 0x000000060b0e7221 */ /* 0x000fc80000000000 */
[----:B------:R-:W-:-:S04]  /*0390*/  FADD R11, -R11, R14 ;  /* 0x0000000e0b0b7221 */ /* 0x000fc80000000100 */
[----:B------:R-:W-:Y:S01]  /*03a0*/  FADD R16, R6, -R11 ;  /* 0x8000000b06107221 */ /* 0x000fe20000000000 */
[----:B------:R-:W-:-:S07]  /*03b0*/  SHF.R.U32.HI R11, RZ, 0x1e, R0 ;  /* 0x0000001eff0b7819 */ /* 0x000fce0000011600 */
.L_x_306:
[----:B------:R-:W0:Y:S01]  /*03c0*/  LDC R22, c[0x0][0x390] ;  /* 0x0000e400ff167b82 */ /* 0x000e220000000800 */
[----:B------:R-:W0:Y:S01]  /*03d0*/  I2F.U64 R4, R10 ;  /* 0x0000000a00047312 */ /* 0x000e220000301000 */
[----:B------:R-:W-:Y:S01]  /*03e0*/  IMAD.MOV.U32 R20, RZ, RZ, 0x391fcb8e ;  /* 0x391fcb8eff147424 */ /* 0x000fe200078e00ff */
[----:B------:R-:W-:Y:S05]  /*03f0*/  BSSY.RECONVERGENT B1, `(.L_x_294) ;  /* 0x0000037000017945 */ /* 0x000fea0003800200 */
[----:B------:R-:W0:Y:S02]  /*0400*/  LDC.64 R2, c[0x0][0x388] ;  /* 0x0000e200ff027b82 */ /* 0x000e240000000a00 */
[----:B0-----:R-:W-:-:S04]  /*0410*/  FFMA R5, R4, R22, R3 ;  /* 0x0000001604057223 */ /* 0x001fc80000000003 */
[----:B------:R-:W-:-:S04]  /*0420*/  FMUL R7, R14, R5 ;  /* 0x000000050e077220 */ /* 0x000fc80000400000 */
[----:B------:R-:W0:Y:S01]  /*0430*/  FRND R6, R7 ;  /* 0x0000000700067307 */ /* 0x000e220000201000 */
[-C--:B------:R-:W-:Y:S01]  /*0440*/  FFMA R9, R14, R5.reuse, -R7 ;  /* 0x000000050e097223 */ /* 0x080fe20000000807 */
[C---:B------:R-:W-:Y:S02]  /*0450*/  FSETP.GT.AND P2, PT, |R7|.reuse, 152, PT ;  /* 0x431800000700780b */ /* 0x040fe40003f44200 */
[C---:B------:R-:W-:Y:S01]  /*0460*/  FSETP.GEU.AND P3, PT, R7.reuse, RZ, PT ;  /* 0x000000ff0700720b */ /* 0x040fe20003f6e000 */
[----:B------:R-:W-:Y:S01]  /*0470*/  FFMA R9, R16, R5, R9 ;  /* 0x0000000510097223 */ /* 0x000fe20000000009 */
[----:B0-----:R-:W-:Y:S01]  /*0480*/  FADD R4, R7, -R6 ;  /* 0x8000000607047221 */ /* 0x001fe20000000000 */
[----:B------:R-:W-:Y:S01]  /*0490*/  FSETP.GT.AND P1, PT, R6, RZ, PT ;  /* 0x000000ff0600720b */ /* 0x000fe20003f24000 */
[----:B------:R-:W-:Y:S02]  /*04a0*/  FMUL R6, R5, 0.5 ;  /* 0x3f00000005067820 */ /* 0x000fe40000400000 */
[----:B------:R-:W-:Y:S01]  /*04b0*/  FADD R9, R9, R4 ;  /* 0x0000000409097221 */ /* 0x000fe20000000000 */
[----:B------:R-:W-:-:S02]  /*04c0*/  SEL R21, RZ, 0x83000000, P1 ;  /* 0x83000000ff157807 */ /* 0x000fc40000800000 */
[----:B------:R-:W-:Y:S01]  /*04d0*/  FSETP.NEU.AND P1, PT, R5, RZ, PT ;  /* 0x000000ff0500720b */ /* 0x000fe20003f2d000 */
[C---:B------:R-:W-:Y:S01]  /*04e0*/  FFMA R4, R9.reuse, R20, 0.0013391353422775864601 ;  /* 0x3aaf85ed09047423 */ /* 0x040fe20000000014 */
[----:B------:R-:W0:Y:S02]  /*04f0*/  FRND.TRUNC R6, R6 ;  /* 0x0000000600067307 */ /* 0x000e24000020d000 */
[----:B------:R-:W-:Y:S01]  /*0500*/  FSETP.EQ.OR P1, PT, R2, 1, !P1 ;  /* 0x3f8000000200780b */ /* 0x000fe20004f22400 */
[----:B------:R-:W-:-:S04]  /*0510*/  FFMA R4, R9, R4, 0.0096188392490148544312 ;  /* 0x3c1d985609047423 */ /* 0x000fc80000000004 */
[C---:B------:R-:W-:Y:S02]  /*0520*/  FFMA R8, R9.reuse, R4, 0.055503588169813156128 ;  /* 0x3d6357bb09087423 */ /* 0x040fe40000000004 */
[----:B------:R-:W1:Y:S02]  /*0530*/  F2I.NTZ R4, R7 ;  /* 0x0000000700047305 */ /* 0x000e640000203100 */
[----:B------:R-:W-:-:S04]  /*0540*/  FFMA R8, R9, R8, 0.24022644758224487305 ;  /* 0x3e75fdec09087423 */ /* 0x000fc80000000008 */
[----:B------:R-:W-:Y:S01]  /*0550*/  FFMA R8, R9, R8, 0.69314718246459960938 ;  /* 0x3f31721809087423 */ /* 0x000fe20000000008 */
[----:B0-----:R-:W-:-:S03]  /*0560*/  FADD R6, R6, R6 ;  /* 0x0000000606067221 */ /* 0x001fc60000000000 */
[----:B------:R-:W-:Y:S01]  /*0570*/  FFMA R8, R9, R8, 1 ;  /* 0x3f80000009087423 */ /* 0x000fe20000000008 */
[----:B------:R-:W-:Y:S01]  /*0580*/  VIADD R9, R21, 0x7f000000 ;  /* 0x7f00000015097836 */ /* 0x000fe20000000000 */
[----:B-1----:R-:W-:-:S03]  /*0590*/  LEA R21, R4, -R21, 0x17 ;  /* 0x8000001504157211 */ /* 0x002fc600078eb8ff */
[----:B------:R-:W-:Y:S01]  /*05a0*/  FMUL R8, R8, R9 ;  /* 0x0000000908087220 */ /* 0x000fe20000400000 */
[----:B------:R-:W-:Y:S02]  /*05b0*/  IMAD.MOV.U32 R4, RZ, RZ, 0x3f800000 ;  /* 0x3f800000ff047424 */ /* 0x000fe400078e00ff */
[----:B------:R-:W-:Y:S02]  /*05c0*/  IMAD.MOV.U32 R9, RZ, RZ, R13 ;  /* 0x000000ffff097224 */ /* 0x000fe400078e000d */
[----:B------:R-:W-:Y:S01]  /*05d0*/  FMUL R21, R8, R21 ;  /* 0x0000001508157220 */ /* 0x000fe20000400000 */
[----:B------:R-:W-:Y:S01]  /*05e0*/  @P2 FSEL R21, RZ, +INF , !P3 ;  /* 0x7f800000ff152808 */ /* 0x000fe20005800000 */
[----:B------:R-:W-:Y:S01]  /*05f0*/  IMAD.MOV.U32 R8, RZ, RZ, R12 ;  /* 0x000000ffff087224 */ /* 0x000fe200078e000c */
[----:B------:R-:W-:Y:S06]  /*0600*/  @P1 BRA `(.L_x_295) ;  /* 0x0000000000541947 */ /* 0x000fec0003800000 */
[----:B------:R-:W-:-:S04]  /*0610*/  FSETP.NAN.AND P1, PT, |R5|, |R5|, PT ;  /* 0x400000050500720b */ /* 0x000fc80003f28200 */
[----:B------:R-:W-:-:S13]  /*0620*/  FSETP.NUM.AND P1, PT, |R2|, |R2|, !P1 ;  /* 0x400000020200720b */ /* 0x000fda0004f27200 */
[----:B------:R-:W-:Y:S01]  /*0630*/  @!P1 FADD R4, R5, R2 ;  /* 0x0000000205049221 */ /* 0x000fe20000000000 */
[----:B------:R-:W-:Y:S06]  /*0640*/  @!P1 BRA `(.L_x_295) ;  /* 0x0000000000449947 */ /* 0x000fec0003800000 */
[----:B------:R-:W-:Y:S01]  /*0650*/  FADD R6, R5, -R6 ;  /* 0x8000000605067221 */ /* 0x000fe20000000000 */
[----:B------:R-:W-:Y:S06]  /*0660*/  @!P0 BRA `(.L_x_296) ;  /* 0x0000000000188947 */ /* 0x000fec0003800000 */
[----:B------:R-:W-:Y:S02]  /*0670*/  FSETP.NEU.AND P1, PT, |R6|, 1, PT ;  /* 0x3f8000000600780b */ /* 0x000fe40003f2d200 */
[----:B------:R-:W-:Y:S02]  /*0680*/  FSETP.GEU.AND P2, PT, R5, RZ, PT ;  /* 0x000000ff0500720b */ /* 0x000fe40003f4e000 */
[----:B------:R-:W-:-:S04]  /*0690*/  LOP3.LUT R4, R19, 0x7f800000, RZ, 0x3c, !PT ;  /* 0x7f80000013047812 */ /* 0x000fc800078e3cff */
[----:B------:R-:W-:-:S05]  /*06a0*/  SEL R4, R4, R19, !P2 ;  /* 0x0000001304047207 */ /* 0x000fca0005000000 */
[----:B------:R-:W-:Y:S01]  /*06b0*/  @P1 LOP3.LUT R4, R4, 0x7fffffff, RZ, 0xc0, !PT ;  /* 0x7fffffff04041812 */ /* 0x000fe200078ec0ff */
[----:B------:R-:W-:Y:S06]  /*06c0*/  BRA `(.L_x_295) ;  /* 0x0000000000247947 */ /* 0x000fec0003800000 */
.L_x_296:
[----:B------:R-:W-:-:S04]  /*06d0*/  FSETP.NEU.AND P1, PT, |R5|, +INF , PT ;  /* 0x7f8000000500780b */ /* 0x000fc80003f2d200 */
[----:B------:R-:W-:-:S04]  /*06e0*/  FSETP.EQ.AND P1, PT, R2, -1, !P1 ;  /* 0xbf8000000200780b */ /* 0x000fc80004f22000 */
[----:B------:R-:W-:-:S13]  /*06f0*/  FSETP.GEU.OR P2, PT, R2, RZ, P1 ;  /* 0x000000ff0200720b */ /* 0x000fda0000f4e400 */
[----:B------:R-:W0:Y:S01]  /*0700*/  @!P2 FRND.FLOOR R4, R5 ;  /* 0x000000050004a307 */ /* 0x000e220000205000 */
[----:B------:R-:W-:-:S04]  /*0710*/  @!P2 FSETP.NEU.AND P4, PT, |R6|, 1, PT ;  /* 0x3f8000000600a80b */ /* 0x000fc80003f8d200 */
[----:B------:R-:W-:Y:S02]  /*0720*/  @!P2 FSEL R6, R21, -R21, P4 ;  /* 0x800000151506a208 */ /* 0x000fe40002000000 */
[----:B0-----:R-:W-:Y:S02]  /*0730*/  @!P2 FSETP.NEU.AND P3, PT, R5, R4, PT ;  /* 0x000000040500a20b */ /* 0x001fe40003f6d000 */
[----:B------:R-:W-:Y:S02]  /*0740*/  FSEL R4, R21, 1, !P1 ;  /* 0x3f80000015047808 */ /* 0x000fe40004800000 */
[----:B------:R-:W-:-:S09]  /*0750*/  @!P2 FSEL R4, R6, +QNAN , !P3 ;  /* 0x7fffffff0604a808 */ /* 0x000fd20005800000 */
.L_x_295:
[----:B------:R-:W-:Y:S05]  /*0760*/  BSYNC.RECONVERGENT B1 ;  /* 0x0000000000017941 */ /* 0x000fea0003800200 */
.L_x_294:
[----:B------:R-:W-:Y:S01]  /*0770*/  IADD3 R6, P1, PT, R10, 0x1, RZ ;  /* 0x000000010a067810 */ /* 0x000fe20007f3e0ff */
[----:B------:R-:W-:Y:S04]  /*0780*/  BSSY.RECONVERGENT B1, `(.L_x_297) ;  /* 0x0000036000017945 */ /* 0x000fe80003800200 */
[----:B------:R-:W-:-:S04]  /*0790*/  IMAD.X R7, RZ, RZ, R11, P1 ;  /* 0x000000ffff077224 */ /* 0x000fc800008e060b */
[----:B------:R-:W0:Y:S02]  /*07a0*/  I2F.U64 R6, R6 ;  /* 0x0000000600067312 */ /* 0x000e240000301000 */
[----:B0-----:R-:W-:-:S04]  /*07b0*/  FFMA R13, R6, R22, R3 ;  /* 0x00000016060d7223 */ /* 0x001fc80000000003 */
[----:B------:R-:W-:Y:S01]  /*07c0*/  FMUL R5, R14, R13 ;  /* 0x0000000d0e057220 */ /* 0x000fe20000400000 */
[----:B------:R-:W-:-:S03]  /*07d0*/  FMUL R7, R13, 0.5 ;  /* 0x3f0000000d077820 */ /* 0x000fc60000400000 */
[----:B------:R-:W0:Y:S01]  /*07e0*/  FRND R12, R5 ;  /* 0x00000005000c7307 */ /* 0x000e220000201000 */
[-C--:B------:R-:W-:Y:S01]  /*07f0*/  FFMA R21, R14, R13.reuse, -R5 ;  /* 0x0000000d0e157223 */ /* 0x080fe20000000805 */
[C---:B------:R-:W-:Y:S02]  /*0800*/  FSETP.GT.AND P2, PT, |R5|.reuse, 152, PT ;  /* 0x431800000500780b */ /* 0x040fe40003f44200 */
[----:B------:R-:W-:Y:S01]  /*0810*/  FSETP.GEU.AND P3, PT, R5, RZ, PT ;  /* 0x000000ff0500720b */ /* 0x000fe20003f6e000 */
[----:B------:R-:W-:-:S03]  /*0820*/  FFMA R21, R16, R13, R21 ;  /* 0x0000000d10157223 */ /* 0x000fc60000000015 */
[----:B------:R1:W2:Y:S01]  /*0830*/  F2I.NTZ R6, R5 ;  /* 0x0000000500067305 */ /* 0x0002a20000203100 */
[----:B0-----:R-:W-:Y:S01]  /*0840*/  FADD R24, R5, -R12 ;  /* 0x8000000c05187221 */ /* 0x001fe20000000000 */
[----:B------:R-:W-:-:S06]  /*0850*/  FSETP.GT.AND P1, PT, R12, RZ, PT ;  /* 0x000000ff0c00720b */ /* 0x000fcc0003f24000 */
[----:B------:R-:W0:Y:S01]  /*0860*/  FRND.TRUNC R7, R7 ;  /* 0x0000000700077307 */ /* 0x000e22000020d000 */
[----:B-1----:R-:W-:Y:S02]  /*0870*/  IMAD.MOV.U32 R5, RZ, RZ, 0x3f800000 ;  /* 0x3f800000ff057424 */ /* 0x002fe400078e00ff */
[----:B------:R-:W-:-:S04]  /*0880*/  FADD R21, R21, R24 ;  /* 0x0000001815157221 */ /* 0x000fc80000000000 */
[----:B------:R-:W-:-:S04]  /*0890*/  FFMA R24, R21, R20, 0.0013391353422775864601 ;  /* 0x3aaf85ed15187423 */ /* 0x000fc80000000014 */
[----:B------:R-:W-:-:S04]  /*08a0*/  FFMA R24, R21, R24, 0.0096188392490148544312 ;  /* 0x3c1d985615187423 */ /* 0x000fc80000000018 */
[----:B------:R-:W-:-:S04]  /*08b0*/  FFMA R24, R21, R24, 0.055503588169813156128 ;  /* 0x3d6357bb15187423 */ /* 0x000fc80000000018 */
[----:B------:R-:W-:-:S04]  /*08c0*/  FFMA R24, R21, R24, 0.24022644758224487305 ;  /* 0x3e75fdec15187423 */ /* 0x000fc80000000018 */
[----:B------:R-:W-:-:S04]  /*08d0*/  FFMA R24, R21, R24, 0.69314718246459960938 ;  /* 0x3f31721815187423 */ /* 0x000fc80000000018 */
[----:B------:R-:W-:Y:S01]  /*08e0*/  FFMA R24, R21, R24, 1 ;  /* 0x3f80000015187423 */ /* 0x000fe20000000018 */
[----:B------:R-:W-:Y:S02]  /*08f0*/  SEL R21, RZ, 0x83000000, P1 ;  /* 0x83000000ff157807 */ /* 0x000fe40000800000 */
[----:B------:R-:W-:Y:S02]  /*0900*/  FSETP.NEU.AND P1, PT, R13, RZ, PT ;  /* 0x000000ff0d00720b */ /* 0x000fe40003f2d000 */
[----:B------:R-:W-:Y:S01]  /*0910*/  IADD3 R23, PT, PT, R21, 0x7f000000, RZ ;  /* 0x7f00000015177810 */ /* 0x000fe20007ffe0ff */
[----:B--2---:R-:W-:Y:S01]  /*0920*/  IMAD R6, R6, 0x800000, -R21 ;  /* 0x0080000006067824 */ /* 0x004fe200078e0a15 */
[----:B------:R-:W-:-:S03]  /*0930*/  FSETP.EQ.OR P1, PT, R2, 1, !P1 ;  /* 0x3f8000000200780b */ /* 0x000fc60004f22400 */
[----:B------:R-:W-:-:S04]  /*0940*/  FMUL R23, R24, R23 ;  /* 0x0000001718177220 */ /* 0x000fc80000400000 */
[----:B------:R-:W-:Y:S01]  /*0950*/  FMUL R23, R23, R6 ;  /* 0x0000000617177220 */ /* 0x000fe20000400000 */
[----:B0-----:R-:W-:Y:S01]  /*0960*/  FADD R6, R7, R7 ;  /* 0x0000000707067221 */ /* 0x001fe20000000000 */
[----:B------:R-:W-:-:S04]  /*0970*/  @P2 FSEL R23, RZ, +INF , !P3 ;  /* 0x7f800000ff172808 */ /* 0x000fc80005800000 */
[----:B------:R-:W-:Y:S05]  /*0980*/  @P1 BRA `(.L_x_298) ;  /* 0x0000000000541947 */ /* 0x000fea0003800000 */
        /* <DEDUP_REMOVED lines=12> */
.L_x_299:
[----:B------:R-:W-:-:S04]  /*0a50*/  FSETP.NEU.AND P1, PT, |R13|, +INF , PT ;  /* 0x7f8000000d00780b */ /* 0x000fc80003f2d200 */
[----:B------:R-:W-:-:S04]  /*0a60*/  FSETP.EQ.AND P1, PT, R2, -1, !P1 ;  /* 0xbf8000000200780b */ /* 0x000fc80004f22000 */
[----:B------:R-:W-:-:S13]  /*0a70*/  FSETP.GEU.OR P2, PT, R2, RZ, P1 ;  /* 0x000000ff0200720b */ /* 0x000fda0000f4e400 */
[----:B------:R-:W0:Y:S01]  /*0a80*/  @!P2 FRND.FLOOR R6, R13 ;  /* 0x0000000d0006a307 */ /* 0x000e220000205000 */
[----:B------:R-:W-:Y:S02]  /*0a90*/  @!P2 FSETP.NEU.AND P4, PT, |R5|, 1, PT ;  /* 0x3f8000000500a80b */ /* 0x000fe40003f8d200 */
[----:B------:R-:W-:Y:S02]  /*0aa0*/  FSEL R5, R23, 1, !P1 ;  /* 0x3f80000017057808 */ /* 0x000fe40004800000 */
[----:B0-----:R-:W-:Y:S02]  /*0ab0*/  @!P2 FSETP.NEU.AND P3, PT, R13, R6, PT ;  /* 0x000000060d00a20b */ /* 0x001fe40003f6d000 */
[----:B------:R-:W-:-:S04]  /*0ac0*/  @!P2 FSEL R6, R23, -R23, P4 ;  /* 0x800000171706a208 */ /* 0x000fc80002000000 */
[----:B------:R-:W-:-:S07]  /*0ad0*/  @!P2 FSEL R5, R6, +QNAN , !P3 ;  /* 0x7fffffff0605a808 */ /* 0x000fce0005800000 */
.L_x_298:
[----:B------:R-:W-:Y:S05]  /*0ae0*/  BSYNC.RECONVERGENT B1 ;  /* 0x0000000000017941 */ /* 0x000fea0003800200 */
.L_x_297:
[----:B------:R-:W-:Y:S01]  /*0af0*/  IADD3 R6, P1, PT, R10, 0x2, RZ ;  /* 0x000000020a067810 */ /* 0x000fe20007f3e0ff */
[----:B------:R-:W-:Y:S04]  /*0b00*/  BSSY.RECONVERGENT B1, `(.L_x_300) ;  /* 0x0000036000017945 */ /* 0x000fe80003800200 */
[----:B------:R-:W-:-:S04]  /*0b10*/  IMAD.X R7, RZ, RZ, R11, P1 ;  /* 0x000000ffff077224 */ /* 0x000fc800008e060b */
[----:B------:R-:W0:Y:S02]  /*0b20*/  I2F.U64 R6, R6 ;  /* 0x0000000600067312 */ /* 0x000e240000301000 */
[----:B0-----:R-:W-:-:S04]  /*0b30*/  FFMA R13, R6, R22, R3 ;  /* 0x00000016060d7223 */ /* 0x001fc80000000003 */
        /* <DEDUP_REMOVED lines=8> */
[----:B------:R-:W-:Y:S01]  /*0bc0*/  FSETP.GT.AND P1, PT, R12, RZ, PT ;  /* 0x000000ff0c00720b */ /* 0x000fe20003f24000 */
[----:B------:R-:W-:Y:S02]  /*0bd0*/  FMUL R12, R13, 0.5 ;  /* 0x3f0000000d0c7820 */ /* 0x000fe40000400000 */
[----:B------:R-:W-:Y:S01]  /*0be0*/  FADD R23, R23, R24 ;  /* 0x0000001817177221 */ /* 0x000fe20000000000 */
[----:B------:R-:W-:Y:S02]  /*0bf0*/  SEL R7, RZ, 0x83000000, P1 ;  /* 0x83000000ff077807 */ /* 0x000fe40000800000 */
[----:B------:R-:W-:Y:S01]  /*0c00*/  FSETP.NEU.AND P1, PT, R13, RZ, PT ;  /* 0x000000ff0d00720b */ /* 0x000fe20003f2d000 */
[----:B------:R-:W-:Y:S01]  /*0c10*/  FFMA R24, R23, R20, 0.0013391353422775864601 ;  /* 0x3aaf85ed17187423 */ /* 0x000fe20000000014 */
[----:B------:R-:W0:Y:S01]  /*0c20*/  FRND.TRUNC R12, R12 ;  /* 0x0000000c000c7307 */ /* 0x000e22000020d000 */
[----:B-1----:R-:W-:-:S02]  /*0c30*/  LEA R6, R6, -R7, 0x17 ;  /* 0x8000000706067211 */ /* 0x002fc400078eb8ff */
[----:B------:R-:W-:Y:S01]  /*0c40*/  FFMA R24, R23, R24, 0.0096188392490148544312 ;  /* 0x3c1d985617187423 */ /* 0x000fe20000000018 */
[----:B------:R-:W-:-:S03]  /*0c50*/  FSETP.EQ.OR P1, PT, R2, 1, !P1 ;  /* 0x3f8000000200780b */ /* 0x000fc60004f22400 */
[----:B------:R-:W-:-:S04]  /*0c60*/  FFMA R24, R23, R24, 0.055503588169813156128 ;  /* 0x3d6357bb17187423 */ /* 0x000fc80000000018 */
[----:B------:R-:W-:-:S04]  /*0c70*/  FFMA R24, R23, R24, 0.24022644758224487305 ;  /* 0x3e75fdec17187423 */ /* 0x000fc80000000018 */
[----:B------:R-:W-:-:S04]  /*0c80*/  FFMA R24, R23, R24, 0.69314718246459960938 ;  /* 0x3f31721817187423 */ /* 0x000fc80000000018 */
[----:B------:R-:W-:Y:S01]  /*0c90*/  FFMA R24, R23, R24, 1 ;  /* 0x3f80000017187423 */ /* 0x000fe20000000018 */
[----:B------:R-:W-:-:S04]  /*0ca0*/  VIADD R23, R7, 0x7f000000 ;  /* 0x7f00000007177836 */ /* 0x000fc80000000000 */
[----:B------:R-:W-:Y:S01]  /*0cb0*/  FMUL R23, R24, R23 ;  /* 0x0000001718177220 */ /* 0x000fe20000400000 */
[----:B0-----:R-:W-:-:S03]  /*0cc0*/  FADD R24, R12, R12 ;  /* 0x0000000c0c187221 */ /* 0x001fc60000000000 */
[----:B------:R-:W-:Y:S01]  /*0cd0*/  FMUL R7, R23, R6 ;  /* 0x0000000617077220 */ /* 0x000fe20000400000 */
[----:B------:R-:W-:Y:S01]  /*0ce0*/  IMAD.MOV.U32 R6, RZ, RZ, 0x3f800000 ;  /* 0x3f800000ff067424 */ /* 0x000fe200078e00ff */
[----:B------:R-:W-:Y:S01]  /*0cf0*/  @P2 FSEL R7, RZ, +INF , !P3 ;  /* 0x7f800000ff072808 */ /* 0x000fe20005800000 */
        /* <DEDUP_REMOVED lines=13> */
.L_x_302:
[----:B------:R-:W-:-:S04]  /*0dd0*/  FSETP.NEU.AND P1, PT, |R13|, +INF , PT ;  /* 0x7f8000000d00780b */ /* 0x000fc80003f2d200 */
[----:B------:R-:W-:-:S04]  /*0de0*/  FSETP.EQ.AND P1, PT, R2, -1, !P1 ;  /* 0xbf8000000200780b */ /* 0x000fc80004f22000 */
[----:B------:R-:W-:-:S13]  /*0df0*/  FSETP.GEU.OR P2, PT, R2, RZ, P1 ;  /* 0x000000ff0200720b */ /* 0x000fda0000f4e400 */
[----:B------:R-:W0:Y:S01]  /*0e00*/  @!P2 FRND.FLOOR R6, R13 ;  /* 0x0000000d0006a307 */ /* 0x000e220000205000 */
[----:B------:R-:W-:Y:S02]  /*0e10*/  @!P2 FSETP.NEU.AND P4, PT, |R24|, 1, PT ;  /* 0x3f8000001800a80b */ /* 0x000fe40003f8d200 */
[----:B0-----:R-:W-:Y:S02]  /*0e20*/  @!P2 FSETP.NEU.AND P3, PT, R13, R6, PT ;  /* 0x000000060d00a20b */ /* 0x001fe40003f6d000 */
[C---:B------:R-:W-:Y:S02]  /*0e30*/  FSEL R6, R7.reuse, 1, !P1 ;  /* 0x3f80000007067808 */ /* 0x040fe40004800000 */
[----:B------:R-:W-:-:S04]  /*0e40*/  @!P2 FSEL R7, R7, -R7, P4 ;  /* 0x800000070707a208 */ /* 0x000fc80002000000 */
[----:B------:R-:W-:-:S07]  /*0e50*/  @!P2 FSEL R6, R7, +QNAN , !P3 ;  /* 0x7fffffff0706a808 */ /* 0x000fce0005800000 */
.L_x_301:
[----:B------:R-:W-:Y:S05]  /*0e60*/  BSYNC.RECONVERGENT B1 ;  /* 0x0000000000017941 */ /* 0x000fea0003800200 */
.L_x_300:
        /* <DEDUP_REMOVED lines=16> */
[----:B-1----:R-:W-:Y:S02]  /*0f70*/  HFMA2 R7, -RZ, RZ, 1.875, 0 ;  /* 0x3f800000ff077431 */ /* 0x002fe400000001ff */
[----:B------:R-:W-:Y:S01]  /*0f80*/  FADD R21, R21, R24 ;  /* 0x0000001815157221 */ /* 0x000fe20000000000 */
[----:B------:R-:W-:Y:S02]  /*0f90*/  SEL R22, RZ, 0x83000000, P1 ;  /* 0x83000000ff167807 */ /* 0x000fe40000800000 */
[----:B------:R-:W-:Y:S01]  /*0fa0*/  FSETP.NEU.AND P1, PT, R3, RZ, PT ;  /* 0x000000ff0300720b */ /* 0x000fe20003f2d000 */
[----:B------:R-:W-:Y:S02]  /*0fb0*/  FFMA R20, R21, R20, 0.0013391353422775864601 ;  /* 0x3aaf85ed15147423 */ /* 0x000fe40000000014 */
[----:B--2---:R-:W-:Y:S01]  /*0fc0*/  IMAD R13, R13, 0x800000, -R22 ;  /* 0x008000000d0d7824 */ /* 0x004fe200078e0a16 */
[----:B------:R-:W-:Y:S01]  /*0fd0*/  FSETP.EQ.OR P1, PT, R2, 1, !P1 ;  /* 0x3f8000000200780b */ /* 0x000fe20004f22400 */
[----:B------:R-:W-:-:S04]  /*0fe0*/  FFMA R20, R21, R20, 0.0096188392490148544312 ;  /* 0x3c1d985615147423 */ /* 0x000fc80000000014 */
[----:B------:R-:W-:Y:S01]  /*0ff0*/  FFMA R20, R21, R20, 0.055503588169813156128 ;  /* 0x3d6357bb15147423 */ /* 0x000fe20000000014 */
[----:B0-----:R-:W-:-:S03]  /*1000*/  FADD R12, R12, R12 ;  /* 0x0000000c0c0c7221 */ /* 0x001fc60000000000 */
[----:B------:R-:W-:-:S04]  /*1010*/  FFMA R20, R21, R20, 0.24022644758224487305 ;  /* 0x3e75fdec15147423 */ /* 0x000fc80000000014 */
[----:B------:R-:W-:-:S04]  /*1020*/  FFMA R20, R21, R20, 0.69314718246459960938 ;  /* 0x3f31721815147423 */ /* 0x000fc80000000014 */
[----:B------:R-:W-:Y:S01]  /*1030*/  FFMA R20, R21, R20, 1 ;  /* 0x3f80000015147423 */ /* 0x000fe20000000014 */
[----:B------:R-:W-:-:S04]  /*1040*/  VIADD R21, R22, 0x7f000000 ;  /* 0x7f00000016157836 */ /* 0x000fc80000000000 */
[----:B------:R-:W-:-:S04]  /*1050*/  FMUL R20, R20, R21 ;  /* 0x0000001514147220 */ /* 0x000fc80000400000 */
[----:B------:R-:W-:Y:S01]  /*1060*/  FMUL R13, R20, R13 ;  /* 0x0000000d140d7220 */ /* 0x000fe20000400000 */
        /* <DEDUP_REMOVED lines=14> */
.L_x_305:
[----:B------:R-:W-:-:S04]  /*1150*/  FSETP.NEU.AND P1, PT, |R3|, +INF , PT ;  /* 0x7f8000000300780b */ /* 0x000fc80003f2d200 */
[----:B------:R-:W-:-:S04]  /*1160*/  FSETP.EQ.AND P1, PT, R2, -1, !P1 ;  /* 0xbf8000000200780b */ /* 0x000fc80004f22000 */
[----:B------:R-:W-:Y:S02]  /*1170*/  FSETP.GEU.OR P2, PT, R2, RZ, P1 ;  /* 0x000000ff0200720b */ /* 0x000fe40000f4e400 */
[----:B------:R-:W-:-:S11]  /*1180*/  FSEL R7, R13, 1, !P1 ;  /* 0x3f8000000d077808 */ /* 0x000fd60004800000 */
[----:B------:R-:W0:Y:S01]  /*1190*/  @!P2 FRND.FLOOR R2, R3 ;  /* 0x000000030002a307 */ /* 0x000e220000205000 */
[----:B------:R-:W-:Y:S02]  /*11a0*/  @!P2 FSETP.NEU.AND P4, PT, |R12|, 1, PT ;  /* 0x3f8000000c00a80b */ /* 0x000fe40003f8d200 */
[----:B0-----:R-:W-:Y:S02]  /*11b0*/  @!P2 FSETP.NEU.AND P3, PT, R3, R2, PT ;  /* 0x000000020300a20b */ /* 0x001fe40003f6d000 */
[----:B------:R-:W-:-:S04]  /*11c0*/  @!P2 FSEL R2, R13, -R13, P4 ;  /* 0x8000000d0d02a208 */ /* 0x000fc80002000000 */
[----:B------:R-:W-:-:S07]  /*11d0*/  @!P2 FSEL R7, R2, +QNAN , !P3 ;  /* 0x7fffffff0207a808 */ /* 0x000fce0005800000 */
.L_x_304:
[----:B------:R-:W-:Y:S05]  /*11e0*/  BSYNC.RECONVERGENT B1 ;  /* 0x0000000000017941 */ /* 0x000fea0003800200 */
.L_x_303:
[----:B------:R-:W0:Y:S01]  /*11f0*/  LDCU UR4, c[0x0][0x370] ;  /* 0x00006e00ff0477ac */ /* 0x000e220008000800 */
[----:B------:R1:W-:Y:S01]  /*1200*/  STG.E.128 desc[UR8][R8.64], R4 ;  /* 0x0000000408007986 */ /* 0x0003e2000c101d08 */
[----:B0-----:R-:W-:-:S04]  /*1210*/  IMAD R3, R15, UR4, RZ ;  /* 0x000000040f037c24 */ /* 0x001fc8000f8e02ff */
[C---:B------:R-:W-:Y:S01]  /*1220*/  IMAD.WIDE.U32 R12, R3.reuse, 0x10, R8 ;  /* 0x00000010030c7825 */ /* 0x040fe200078e0008 */
[----:B------:R-:W-:-:S03]  /*1230*/  IADD3 R17, P1, PT, R3, R17, RZ ;  /* 0x0000001103117210 */ /* 0x000fc60007f3e0ff */
[----:B------:R-:W-:-:S04]  /*1240*/  IMAD.WIDE.U32 R10, R3, 0x4, R10 ;  /* 0x00000004030a7825 */ /* 0x000fc800078e000a */
[----:B------:R-:W-:Y:S01]  /*1250*/  IMAD.X R18, RZ, RZ, R18, P1 ;  /* 0x000000ffff127224 */ /* 0x000fe200008e0612 */
[----:B------:R-:W-:-:S04]  /*1260*/  ISETP.GE.U32.AND P1, PT, R17, UR6, PT ;  /* 0x0000000611007c0c */ /* 0x000fc8000bf26070 */
[----:B------:R-:W-:-:S13]  /*1270*/  ISETP.GE.U32.AND.EX P1, PT, R18, UR7, PT, P1 ;  /* 0x0000000712007c0c */ /* 0x000fda000bf26110 */
[----:B-1----:R-:W-:Y:S05]  /*1280*/  @!P1 BRA `(.L_x_306) ;  /* 0xfffffff0004c9947 */ /* 0x002fea000383ffff */
.L_x_293:
[----:B------:R-:W-:Y:S05]  /*1290*/  BSYNC.RECONVERGENT B0 ;  /* 0x0000000000007941 */ /* 0x000fea0003800200 */
.L_x_292:
[----:B------:R-:W0:Y:S02]  /*12a0*/  LDC.64 R2, c[0x0][0x398] ;  /* 0x0000e600ff027b82 */ /* 0x000e240000000a00 */
[----:B0-----:R-:W-:-:S04]  /*12b0*/  LOP3.LUT R4, R2, 0xfffffffc, RZ, 0xc0, !PT ;  /* 0xfffffffc02047812 */ /* 0x001fc800078ec0ff */
[----:B------:R-:W-:-:S04]  /*12c0*/  ISETP.NE.U32.AND P0, PT, R4, R2, PT ;  /* 0x000000020400720c */ /* 0x000fc80003f05070 */
[----:B------:R-:W-:-:S04]  /*12d0*/  ISETP.NE.AND.EX P0, PT, R3, R3, PT, P0 ;  /* 0x000000030300720c */ /* 0x000fc80003f05300 */
[----:B------:R-:W-:-:S13]  /*12e0*/  ISETP.NE.OR P0, PT, R0, RZ, !P0 ;  /* 0x000000ff0000720c */ /* 0x000fda0004705670 */
[----:B------:R-:W-:Y:S05]  /*12f0*/  @P0 EXIT ;  /* 0x000000000000094d */ /* 0x000fea0003800000 */
[----:B------:R-:W0:Y:S01]  /*1300*/  LDC R13, c[0x0][0x388] ;  /* 0x0000e200ff0d7b82 */ /* 0x000e220000000800 */
[----:B------:R-:W-:Y:S02]  /*1310*/  IMAD.MOV.U32 R10, RZ, RZ, 0x3a2c32e4 ;  /* 0x3a2c32e4ff0a7424 */ /* 0x000fe400078e00ff */
[C---:B0-----:R-:W-:Y:S01]  /*1320*/  FMUL R0, |R13|.reuse, 16777216 ;  /* 0x4b8000000d007820 */ /* 0x041fe20000400200 */
[C---:B------:R-:W-:Y:S02]  /*1330*/  FSETP.GEU.AND P0, PT, |R13|.reuse, 1.175494350822287508e-38, PT ;  /* 0x008000000d00780b */ /* 0x040fe40003f0e200 */
[----:B------:R-:W-:Y:S02]  /*1340*/  FSETP.NEU.AND P1, PT, R13, 1, PT ;  /* 0x3f8000000d00780b */ /* 0x000fe40003f2d000 */
        /* <DEDUP_REMOVED lines=12> */
[----:B------:R-:W-:Y:S01]  /*1410*/  FSETP.EQ.OR P0, PT, R13, RZ, !P0 ;  /* 0x000000ff0d00720b */ /* 0x000fe20004702400 */
        /* <DEDUP_REMOVED lines=14> */
[----:B------:R-:W0:Y:S02]  /*1500*/  LDC R9, c[0x0][0x39c] ;  /* 0x0000e700ff097b82 */ /* 0x000e240000000800 */
[----:B------:R-:W-:Y:S01]  /*1510*/  FFMA R5, R11, 1.9251366722983220825e-08, R0 ;  /* 0x32a55e340b057823 */ /* 0x000fe20000000000 */
[----:B------:R-:W-:-:S04]  /*1520*/  FMUL R0, R10, 3 ;  /* 0x404000000a007820 */ /* 0x000fc80000400000 */
        /* <DEDUP_REMOVED lines=32> */
.L_x_309:
        /* <DEDUP_REMOVED lines=10> */
[----:B------:R-:W-:-:S03]  /*17d0*/  ISETP.NE.AND.EX P1, PT, R7, RZ, PT, P1 ;  /* 0x000000ff0700720c */ /* 0x000fc60003f25310 */
[----:B------:R0:W-:Y:S01]  /*17e0*/  STG.E desc[UR8][R2.64+-0x8], R13 ;  /* 0xfffff80d02007986 */ /* 0x0001e2000c101908 */
[----:B------:R-:W-:-:S03]  /*17f0*/  IMAD.X R5, RZ, RZ, R3, P3 ;  /* 0x000000ffff057224 */ /* 0x000fc600018e0603 */
[----:B------:R0:W-:Y:S04]  /*1800*/  STG.E desc[UR8][R2.64+-0x4], R13 ;  /* 0xfffffc0d02007986 */ /* 0x0001e8000c101908 */
[----:B------:R0:W-:Y:S04]  /*1810*/  STG.E desc[UR8][R2.64], R13 ;  /* 0x0000000d02007986 */ /* 0x0001e8000c101908 */
[----:B------:R0:W-:Y:S04]  /*1820*/  STG.E desc[UR8][R2.64+0x4], R13 ;  /* 0x0000040d02007986 */ /* 0x0001e8000c101908 */
[----:B------:R0:W-:Y:S04]  /*1830*/  STG.E desc[UR8][R2.64+0x8], R13 ;  /* 0x0000080d02007986 */ /* 0x0001e8000c101908 */
[----:B------:R0:W-:Y:S01]  /*1840*/  STG.E desc[UR8][R2.64+0xc], R13 ;  /* 0x00000c0d02007986 */ /* 0x0001e2000c101908 */
[----:B------:R-:W-:Y:S05]  /*1850*/  @P1 BRA `(.L_x_309) ;  /* 0xfffffffc00b41947 */ /* 0x000fea000383ffff */
.L_x_308:
        /* <DEDUP_REMOVED lines=8> */
[----:B------:R-:W-:Y:S01]  /*18e0*/  HFMA2 R5, -RZ, RZ, 1.875, 0 ;  /* 0x3f800000ff057431 */ /* 0x000fe200000001ff */
        /* <DEDUP_REMOVED lines=8> */
.L_x_310:
        /* <DEDUP_REMOVED lines=15> */
.L_x_311:
[----:B------:R-:W-:Y:S05]  /*1a60*/  @P1 EXIT ;  /* 0x000000000000194d */ /* 0x000fea0003800000 */
[----:B012---:R-:W0:Y:S01]  /*1a70*/  LDC.64 R2, c[0x0][0x380] ;  /* 0x0000e000ff027b82 */ /* 0x007e220000000a00 */
[----:B------:R-:W-:Y:S01]  /*1a80*/  IMAD.MOV.U32 R5, RZ, RZ, 0x3f800000 ;  /* 0x3f800000ff057424 */ /* 0x000fe200078e00ff */
[----:B0-----:R-:W-:-:S04]  /*1a90*/  LEA R2, P0, R4, R2, 0x2 ;  /* 0x0000000204027211 */ /* 0x001fc800078010ff */
[----:B------:R-:W-:-:S05]  /*1aa0*/  LEA.HI.X R3, R4, R3, R9, 0x2, P0 ;  /* 0x0000000304037211 */ /* 0x000fca00000f1409 */
[----:B------:R-:W-:Y:S01]  /*1ab0*/  STG.E desc[UR8][R2.64], R5 ;  /* 0x0000000502007986 */ /* 0x000fe2000c101908 */
[----:B------:R-:W-:Y:S05]  /*1ac0*/  EXIT ;  /* 0x000000000000794d */ /* 0x000fea0003800000 */
.L_x_307:
[----:B------:R-:W-:Y:S02]  /*1ad0*/  FSETP.GEU.AND P1, PT, R13, RZ, PT ;  /* 0x000000ff0d00720b */ /* 0x000fe40003f2e000 */
[----:B------:R-:W-:-:S11]  /*1ae0*/  LOP3.LUT R0, R5, 0x7f800000, RZ, 0x3c, !PT ;  /* 0x7f80000005007812 */ /* 0x000fd600078e3cff */
[----:B------:R-:W-:Y:S05]  /*1af0*/  @P1 BRA `(.L_x_312) ;  /* 0x0000000c00201947 */ /* 0x000fea0003800000 */
        /* <DEDUP_REMOVED lines=10> */
[----:B------:R-:W-:Y:S01]  /*1ba0*/  IMAD.MOV.U32 R14, RZ, RZ, R4 ;  /* 0x000000ffff0e7224 */ /* 0x000fe200078e0004 */
[----:B------:R-:W0:Y:S01]  /*1bb0*/  LDCU UR4, c[0x0][0x390] ;  /* 0x00007200ff0477ac */ /* 0x000e220008000800 */
[----:B------:R-:W-:-:S04]  /*1bc0*/  IMAD.MOV.U32 R15, RZ, RZ, R9 ;  /* 0x000000ffff0f7224 */ /* 0x000fc800078e0009 */
[----:B------:R-:W0:Y:S02]  /*1bd0*/  I2F.U64 R10, R14 ;  /* 0x0000000e000a7312 */ /* 0x000e240000301000 */
[----:B0-----:R-:W-:Y:S01]  /*1be0*/  FFMA R10, R10, UR4, R17 ;  /* 0x000000040a0a7c23 */ /* 0x001fe20008000011 */
[----:B------:R-:W-:-:S03]  /*1bf0*/  IMAD.MOV.U32 R17, RZ, RZ, 0x3f800000 ;  /* 0x3f800000ff117424 */ /* 0x000fc600078e00ff */
[C---:B------:R-:W-:Y:S01]  /*1c00*/  FMUL R12, R10.reuse, 0.5 ;  /* 0x3f0000000a0c7820 */ /* 0x040fe20000400000 */
[----:B------:R-:W-:-:S05]  /*1c10*/  FSETP.NEU.AND P1, PT, R10, RZ, PT ;  /* 0x000000ff0a00720b */ /* 0x000fca0003f2d000 */
[----:B------:R-:W0:Y:S02]  /*1c20*/  FRND.TRUNC R12, R12 ;  /* 0x0000000c000c7307 */ /* 0x000e24000020d000 */
[----:B0-----:R-:W-:-:S06]  /*1c30*/  FADD R19, R12, R12 ;  /* 0x0000000c0c137221 */ /* 0x001fcc0000000000 */
[----:B------:R-:W-:Y:S05]  /*1c40*/  @!P1 BRA `(.L_x_314) ;  /* 0x0000000000ac9947 */ /* 0x000fea0003800000 */
[----:B------:R-:W-:-:S04]  /*1c50*/  FSETP.NAN.AND P1, PT, |R10|, |R10|, PT ;  /* 0x4000000a0a00720b */ /* 0x000fc80003f28200 */
[----:B------:R-:W-:-:S13]  /*1c60*/  FSETP.NAN.OR P1, PT, |R13|, |R13|, P1 ;  /* 0x4000000d0d00720b */ /* 0x000fda0000f28600 */
[----:B------:R-:W-:Y:S05]  /*1c70*/  @P1 BRA `(.L_x_315) ;  /* 0x00000000009c1947 */ /* 0x000fea0003800000 */
[----:B------:R-:W-:Y:S01]  /*1c80*/  FADD R12, R10, -R19 ;  /* 0x800000130a0c7221 */ /* 0x000fe20000000000 */
[----:B------:R-:W-:Y:S06]  /*1c90*/  @P0 BRA `(.L_x_316) ;  /* 0x0000000000800947 */ /* 0x000fec0003800000 */
[----:B------:R-:W-:Y:S02]  /*1ca0*/  FSETP.EQ.AND P2, PT, R13, -1, PT ;  /* 0xbf8000000d00780b */ /* 0x000fe40003f42000 */
[----:B------:R-:W-:-:S13]  /*1cb0*/  FSETP.NEU.AND P1, PT, |R10|, +INF , PT ;  /* 0x7f8000000a00780b */ /* 0x000fda0003f2d200 */
[----:B------:R-:W-:Y:S05]  /*1cc0*/  @!P1 BRA P2, `(.L_x_314) ;  /* 0x00000000008c9947 */ /* 0x000fea0001000000 */
[CC--:B------:R-:W-:Y:S01]  /*1cd0*/  FMUL R14, R7.reuse, R10.reuse ;  /* 0x0000000a070e7220 */ /* 0x0c0fe20000400000 */
[----:B------:R-:W-:Y:S01]  /*1ce0*/  MOV R18, 0x391fcb8e ;  /* 0x391fcb8e00127802 */ /* 0x000fe20000000f00 */
[----:B------:R-:W-:Y:S02]  /*1cf0*/  FRND.FLOOR R19, R10 ;  /* 0x0000000a00137307 */ /* 0x000fe40000205000 */
[----:B------:R-:W-:Y:S01]  /*1d00*/  FFMA R15, R7, R10, -R14 ;  /* 0x0000000a070f7223 */ /* 0x000fe2000000080e */
[----:B------:R-:W-:-:S03]  /*1d10*/  FSETP.GT.AND P2, PT, |R14|, 152, PT ;  /* 0x431800000e00780b */ /* 0x000fc60003f44200 */
[----:B------:R-:W-:Y:S02]  /*1d20*/  FFMA R16, R6, R10, R15 ;  /* 0x0000000a06107223 */ /* 0x000fe4000000000f */
[----:B------:R-:W0:Y:S02]  /*1d30*/  FRND R13, R14 ;  /* 0x0000000e000d7307 */ /* 0x000e240000201000 */
        /* <DEDUP_REMOVED lines=17> */
[----:B------:R-:W-:Y:S01]  /*1e50*/  @!P2 FMUL R13, R16, R17 ;  /* 0x00000011100da220 */ /* 0x000fe20000400000 */
[----:B------:R-:W-:-:S04]  /*1e60*/  FSETP.NEU.AND P2, PT, R10, R19, PT ;  /* 0x000000130a00720b */ /* 0x000fc80003f4d000 */
[----:B------:R-:W-:-:S04]  /*1e70*/  FSEL R13, R13, -R13, P1 ;  /* 0x8000000d0d0d7208 */ /* 0x000fc80000800000 */
[----:B------:R-:W-:Y:S01]  /*1e80*/  FSEL R17, R13, +QNAN , !P2 ;  /* 0x7fffffff0d117808 */ /* 0x000fe20005000000 */
[----:B------:R-:W-:Y:S06]  /*1e90*/  BRA `(.L_x_314) ;  /* 0x0000000000187947 */ /* 0x000fec0003800000 */
.L_x_316:
[----:B------:R-:W-:Y:S02]  /*1ea0*/  FSETP.NEU.AND P2, PT, |R12|, 1, PT ;  /* 0x3f8000000c00780b */ /* 0x000fe40003f4d200 */
[----:B------:R-:W-:-:S04]  /*1eb0*/  FSETP.GEU.AND P1, PT, R10, RZ, PT ;  /* 0x000000ff0a00720b */ /* 0x000fc80003f2e000 */
[----:B------:R-:W-:-:S07]  /*1ec0*/  SEL R17, R0, R5, !P1 ;  /* 0x0000000500117207 */ /* 0x000fce0004800000 */
[----:B------:R-:W-:Y:S01]  /*1ed0*/  @P2 LOP3.LUT R17, R17, 0x7fffffff, RZ, 0xc0, !PT ;  /* 0x7fffffff11112812 */ /* 0x000fe200078ec0ff */
[----:B------:R-:W-:Y:S06]  /*1ee0*/  BRA `(.L_x_314) ;  /* 0x0000000000047947 */ /* 0x000fec0003800000 */
.L_x_315:
[----:B------:R-:W-:-:S07]  /*1ef0*/  FADD R17, R10, R13 ;  /* 0x0000000d0a117221 */ /* 0x000fce0000000000 */
.L_x_314:
[----:B------:R-:W0:Y:S02]  /*1f00*/  LDC.64 R12, c[0x0][0x380] ;  /* 0x0000e000ff0c7b82 */ /* 0x000e240000000a00 */
[----:B0-----:R-:W-:-:S04]  /*1f10*/  LEA R12, P1, R4, R12, 0x2 ;  /* 0x0000000c040c7211 */ /* 0x001fc800078210ff */
[----:B------:R-:W-:Y:S01]  /*1f20*/  LEA.HI.X R13, R4, R13, R9, 0x2, P1 ;  /* 0x0000000d040d7211 */ /* 0x000fe200008f1409 */
[----:B------:R-:W-:Y:S01]  /*1f30*/  IMAD.MOV.U32 R4, RZ, RZ, R11 ;  /* 0x000000ffff047224 */ /* 0x000fe200078e000b */
[----:B------:R-:W-:-:S03]  /*1f40*/  MOV R9, R8 ;  /* 0x0000000800097202 */ /* 0x000fc60000000f00 */
[----:B------:R0:W-:Y:S04]  /*1f50*/  STG.E desc[UR8][R12.64], R17 ;  /* 0x000000110c007986 */ /* 0x0001e8000c101908 */
.L_x_313:
[----:B------:R-:W-:-:S04]  /*1f60*/  ISETP.GE.U32.AND P1, PT, R11, R2, PT ;  /* 0x000000020b00720c */ /* 0x000fc80003f26070 */
[----:B------:R-:W-:-:S13]  /*1f70*/  ISETP.GE.U32.AND.EX P1, PT, R8, R3, PT, P1 ;  /* 0x000000030800720c */ /* 0x000fda0003f26110 */
[----:B------:R-:W-:Y:S05]  /*1f80*/  @P1 EXIT ;  /* 0x000000000000194d */ /* 0x000fea0003800000 */
[----:B------:R-:W1:Y:S01]  /*1f90*/  LDC.64 R2, c[0x0][0x380] ;  /* 0x0000e000ff027b82 */ /* 0x000e620000000a00 */
[----:B------:R-:W2:Y:S01]  /*1fa0*/  LDCU UR4, c[0x0][0x390] ;  /* 0x00007200ff0477ac */ /* 0x000ea20008000800 */
[----:B------:R-:W3:Y:S06]  /*1fb0*/  LDCU.64 UR6, c[0x0][0x398] ;  /* 0x00007300ff0677ac */ /* 0x000eec0008000a00 */
[----:B------:R-:W4:Y:S08]  /*1fc0*/  LDC R8, c[0x0][0x388] ;  /* 0x0000e200ff087b82 */ /* 0x000f300000000800 */
[----:B------:R-:W5:Y:S01]  /*1fd0*/  LDC R10, c[0x0][0x38c] ;  /* 0x0000e300ff0a7b82 */ /* 0x000f620000000800 */
[----:B-1----:R-:W-:-:S04]  /*1fe0*/  LEA R2, P2, R4, R2, 0x2 ;  /* 0x0000000204027211 */ /* 0x002fc800078410ff */
[----:B0-----:R-:W-:Y:S02]  /*1ff0*/  IADD3 R13, P1, PT, R2, 0x4, RZ ;  /* 0x00000004020d7810 */ /* 0x001fe40007f3e0ff */
[----:B------:R-:W-:-:S05]  /*2000*/  LEA.HI.X R3, R4, R3, R9, 0x2, P2 ;  /* 0x0000000304037211 */ /* 0x000fca00010f1409 */
[----:B--234-:R-:W-:-:S07]  /*2010*/  IMAD.X R16, RZ, RZ, R3, P1 ;  /* 0x000000ffff107224 */ /* 0x01cfce00008e0603 */
.L_x_323:
[----:B------:R-:W-:Y:S02]  /*2020*/  IMAD.MOV.U32 R2, RZ, RZ, R4 ;  /* 0x000000ffff027224 */ /* 0x000fe400078e0004 */
[----:B------:R-:W-:Y:S02]  /*2030*/  HFMA2 R15, -RZ, RZ, 1.875, 0 ;  /* 0x3f800000ff0f7431 */ /* 0x000fe400000001ff */
[----:B------:R-:W-:-:S04]  /*2040*/  IMAD.MOV.U32 R3, RZ, RZ, R9 ;  /* 0x000000ffff037224 */ /* 0x000fc800078e0009 */
[----:B------:R0:W5:Y:S02]  /*2050*/  I2F.U64 R11, R2 ;  /* 0x00000002000b7312 */ /* 0x0001640000301000 */
[----:B0-----:R-:W-:Y:S02]  /*2060*/  IMAD.MOV.U32 R2, RZ, RZ, R13 ;  /* 0x000000ffff027224 */ /* 0x001fe400078e000d */
[----:B------:R-:W-:Y:S02]  /*2070*/  IMAD.MOV.U32 R3, RZ, RZ, R16 ;  /* 0x000000ffff037224 */ /* 0x000fe400078e0010 */
[----:B-----5:R-:W-:-:S04]  /*2080*/  FFMA R11, R11, UR4, R10 ;  /* 0x000000040b0b7c23 */ /* 0x020fc8000800000a */
        /* <DEDUP_REMOVED lines=10> */
[----:B------:R-:W-:Y:S02]  /*2130*/  FSETP.NEU.AND P1, PT, |R11|, +INF , PT ;  /* 0x7f8000000b00780b */ /* 0x000fe40003f2d200 */
[----:B------:R-:W-:-:S13]  /*2140*/  FSETP.EQ.AND P2, PT, R8, -1, PT ;  /* 0xbf8000000800780b */ /* 0x000fda0003f42000 */
[----:B------:R-:W-:Y:S05]  /*2150*/  @!P1 BRA P2, `(.L_x_317) ;  /* 0x00000000008c9947 */ /* 0x000fea0001000000 */
[CC--:B------:R-:W-:Y:S01]  /*2160*/  FMUL R14, R7.reuse, R11.reuse ;  /* 0x0000000b070e7220 */ /* 0x0c0fe20000400000 */
[----:B------:R-:W-:Y:S01]  /*2170*/  IMAD.MOV.U32 R18, RZ, RZ, 0x391fcb8e ;  /* 0x391fcb8eff127424 */ /* 0x000fe200078e00ff */
        /* <DEDUP_REMOVED lines=27> */
.L_x_319:
[----:B------:R-:W-:Y:S02]  /*2330*/  FSETP.NEU.AND P2, PT, |R12|, 1, PT ;  /* 0x3f8000000c00780b */ /* 0x000fe40003f4d200 */
[----:B------:R-:W-:-:S04]  /*2340*/  FSETP.GEU.AND P1, PT, R11, RZ, PT ;  /* 0x000000ff0b00720b */ /* 0x000fc80003f2e000 */
[----:B------:R-:W-:-:S07]  /*2350*/  SEL R15, R0, R5, !P1 ;  /* 0x00000005000f7207 */ /* 0x000fce0004800000 */
[----:B------:R-:W-:Y:S01]  /*2360*/  @P2 LOP3.LUT R15, R15, 0x7fffffff, RZ, 0xc0, !PT ;  /* 0x7fffffff0f0f2812 */ /* 0x000fe200078ec0ff */
[----:B------:R-:W-:Y:S06]  /*2370*/  BRA `(.L_x_317) ;  /* 0x0000000000047947 */ /* 0x000fec0003800000 */
.L_x_318:
[----:B------:R-:W-:-:S07]  /*2380*/  FADD R15, R11, R8 ;  /* 0x000000080b0f7221 */ /* 0x000fce0000000000 */
.L_x_317:
[----:B------:R-:W-:Y:S01]  /*2390*/  IADD3 R12, P1, PT, R4, 0x1, RZ ;  /* 0x00000001040c7810 */ /* 0x000fe20007f3e0ff */
[----:B------:R0:W-:Y:S01]  /*23a0*/  STG.E desc[UR8][R2.64+-0x4], R15 ;  /* 0xfffffc0f02007986 */ /* 0x0001e2000c101908 */
[----:B------:R-:W-:-:S03]  /*23b0*/  IMAD.MOV.U32 R17, RZ, RZ, 0x3f800000 ;  /* 0x3f800000ff117424 */ /* 0x000fc600078e00ff */
[----:B------:R-:W-:-:S04]  /*23c0*/  IMAD.X R13, RZ, RZ, R9, P1 ;  /* 0x000000ffff0d7224 */ /* 0x000fc800008e0609 */
[----:B------:R-:W1:Y:S02]  /*23d0*/  I2F.U64 R11, R12 ;  /* 0x0000000c000b7312 */ /* 0x000e640000301000 */
[----:B-1----:R-:W-:-:S04]  /*23e0*/  FFMA R11, R11, UR4, R10 ;  /* 0x000000040b0b7c23 */ /* 0x002fc8000800000a */
[C---:B------:R-:W-:Y:S01]  /*23f0*/  FMUL R14, R11.reuse, 0.5 ;  /* 0x3f0000000b0e7820 */ /* 0x040fe20000400000 */
[----:B------:R-:W-:-:S05]  /*2400*/  FSETP.NEU.AND P1, PT, R11, RZ, PT ;  /* 0x000000ff0b00720b */ /* 0x000fca0003f2d000 */
[----:B------:R-:W1:Y:S02]  /*2410*/  FRND.TRUNC R14, R14 ;  /* 0x0000000e000e7307 */ /* 0x000e64000020d000 */
[----:B-1----:R-:W-:-:S06]  /*2420*/  FADD R16, R14, R14 ;  /* 0x0000000e0e107221 */ /* 0x002fcc0000000000 */
[----:B0-----:R-:W-:Y:S05]  /*2430*/  @!P1 BRA `(.L_x_320) ;  /* 0x0000000000ac9947 */ /* 0x001fea0003800000 */
        /* <DEDUP_REMOVED lines=37> */
.L_x_322:
[----:B------:R-:W-:Y:S02]  /*2690*/  FSETP.NEU.AND P2, PT, |R12|, 1, PT ;  /* 0x3f8000000c00780b */ /* 0x000fe40003f4d200 */
[----:B------:R-:W-:-:S04]  /*26a0*/  FSETP.GEU.AND P1, PT, R11, RZ, PT ;  /* 0x000000ff0b00720b */ /* 0x000fc80003f2e000 */
[----:B------:R-:W-:-:S07]  /*26b0*/  SEL R17, R0, R5, !P1 ;  /* 0x0000000500117207 */ /* 0x000fce0004800000 */
[----:B------:R-:W-:Y:S01]  /*26c0*/  @P2 LOP3.LUT R17, R17, 0x7fffffff, RZ, 0xc0, !PT ;  /* 0x7fffffff11112812 */ /* 0x000fe200078ec0ff */
[----:B------:R-:W-:Y:S06]  /*26d0*/  BRA `(.L_x_320) ;  /* 0x0000000000047947 */ /* 0x000fec0003800000 */
.L_x_321:
[----:B------:R-:W-:-:S07]  /*26e0*/  FADD R17, R11, R8 ;  /* 0x000000080b117221 */ /* 0x000fce0000000000 */
.L_x_320:
[----:B------:R-:W-:Y:S01]  /*26f0*/  IADD3 R4, P1, PT, R4, 0x2, RZ ;  /* 0x0000000204047810 */ /* 0x000fe20007f3e0ff */
[----:B------:R0:W-:Y:S01]  /*2700*/  STG.E desc[UR8][R2.64], R17 ;  /* 0x0000001102007986 */ /* 0x0001e2000c101908 */
[----:B------:R-:W-:-:S03]  /*2710*/  IADD3 R13, P2, PT, R2, 0x8, RZ ;  /* 0x00000008020d7810 */ /* 0x000fc60007f5e0ff */
[----:B------:R-:W-:Y:S01]  /*2720*/  IMAD.X R9, RZ, RZ, R9, P1 ;  /* 0x000000ffff097224 */ /* 0x000fe200008e0609 */
[----:B------:R-:W-:Y:S02]  /*2730*/  ISETP.GE.U32.AND P1, PT, R4, UR6, PT ;  /* 0x0000000604007c0c */ /* 0x000fe4000bf26070 */
[----:B------:R-:W-:Y:S02]  /*2740*/  IADD3.X R16, PT, PT, RZ, R3, RZ, P2, !PT ;  /* 0x00000003ff107210 */ /* 0x000fe400017fe4ff */
[----:B------:R-:W-:-:S13]  /*2750*/  ISETP.GE.U32.AND.EX P1, PT, R9, UR7, PT, P1 ;  /* 0x0000000709007c0c */ /* 0x000fda000bf26110 */
[----:B0-----:R-:W-:Y:S05]  /*2760*/  @!P1 BRA `(.L_x_323) ;  /* 0xfffffff8002c9947 */ /* 0x001fea000383ffff */
[----:B------:R-:W-:Y:S05]  /*2770*/  EXIT ;  /* 0x000000000000794d */ /* 0x000fea0003800000 */
.L_x_312:
        /* <DEDUP_REMOVED lines=15> */
[----:B------:R-:W-:-:S04]  /*2870*/  HFMA2 R17, -RZ, RZ, 1.875, 0 ;  /* 0x3f800000ff117431 */ /* 0x000fc800000001ff */
[----:B------:R-:W-:-:S13]  /*2880*/  FSETP.NEU.AND P1, PT, R10, RZ, PT ;  /* 0x000000ff0a00720b */ /* 0x000fda0003f2d000 */
[----:B------:R-:W-:Y:S05]  /*2890*/  @!P1 BRA `(.L_x_325) ;  /* 0x0000000000a49947 */ /* 0x000fea0003800000 */
[----:B------:R-:W-:-:S04]  /*28a0*/  FSETP.NAN.AND P1, PT, |R10|, |R10|, PT ;  /* 0x4000000a0a00720b */ /* 0x000fc80003f28200 */
[----:B------:R-:W-:-:S13]  /*28b0*/  FSETP.NAN.OR P1, PT, |R13|, |R13|, P1 ;  /* 0x4000000d0d00720b */ /* 0x000fda0000f28600 */
[----:B------:R-:W-:Y:S05]  /*28c0*/  @P1 BRA `(.L_x_326) ;  /* 0x0000000000941947 */ /* 0x000fea0003800000 */
[----:B------:R-:W-:Y:S05]  /*28d0*/  @P0 BRA `(.L_x_327) ;  /* 0x00000000006c0947 */ /* 0x000fea0003800000 */
[----:B------:R-:W-:Y:S01]  /*28e0*/  FMUL R12, R7, R10 ;  /* 0x0000000a070c7220 */ /* 0x000fe20000400000 */
[----:B------:R-:W-:-:S03]  /*28f0*/  IMAD.MOV.U32 R19, RZ, RZ, 0x391fcb8e ;  /* 0x391fcb8eff137424 */ /* 0x000fc600078e00ff */
        /* <DEDUP_REMOVED lines=9> */
[----:B------:R-:W-:Y:S02]  /*2990*/  SEL R15, RZ, 0x83000000, P1 ;  /* 0x83000000ff0f7807 */ /* 0x000fe40000800000 */
[----:B------:R-:W-:Y:S01]  /*29a0*/  FSETP.NEU.AND P1, PT, R13, -1, PT ;  /* 0xbf8000000d00780b */ /* 0x000fe20003f2d000 */
[C---:B------:R-:W-:Y:S02]  /*29b0*/  FFMA R17, R14.reuse, R19, 0.0013391353422775864601 ;  /* 0x3aaf85ed0e117423 */ /* 0x040fe40000000013 */
[----:B------:R-:W-:Y:S02]  /*29c0*/  VIADD R13, R15, 0x7f000000 ;  /* 0x7f0000000f0d7836 */ /* 0x000fe40000000000 */
[----:B------:R-:W-:Y:S01]  /*29d0*/  FFMA R17, R14, R17, 0.0096188392490148544312 ;  /* 0x3c1d98560e117423 */ /* 0x000fe20000000011 */
[----:B-1----:R-:W-:-:S03]  /*29e0*/  IMAD R16, R16, 0x800000, -R15 ;  /* 0x0080000010107824 */ /* 0x002fc600078e0a0f */
[----:B------:R-:W-:-:S04]  /*29f0*/  FFMA R17, R14, R17, 0.055503588169813156128 ;  /* 0x3d6357bb0e117423 */ /* 0x000fc80000000011 */
[----:B------:R-:W-:-:S04]  /*2a00*/  FFMA R17, R14, R17, 0.24022644758224487305 ;  /* 0x3e75fdec0e117423 */ /* 0x000fc80000000011 */
[----:B------:R-:W-:-:S04]  /*2a10*/  FFMA R17, R14, R17, 0.69314718246459960938 ;  /* 0x3f3172180e117423 */ /* 0x000fc80000000011 */
[----:B------:R-:W-:Y:S01]  /*2a20*/  FFMA R14, R14, R17, 1 ;  /* 0x3f8000000e0e7423 */ /* 0x000fe20000000011 */
[----:B------:R-:W-:-:S03]  /*2a30*/  FSEL R17, RZ, +INF , !P3 ;  /* 0x7f800000ff117808 */ /* 0x000fc60005800000 */
[----:B------:R-:W-:-:S04]  /*2a40*/  FMUL R13, R13, R14 ;  /* 0x0000000e0d0d7220 */ /* 0x000fc80000400000 */
[----:B------:R-:W-:Y:S01]  /*2a50*/  @!P2 FMUL R17, R16, R13 ;  /* 0x0000000d1011a220 */ /* 0x000fe20000400000 */
[----:B------:R-:W-:-:S04]  /*2a60*/  FSETP.NEU.AND P2, PT, |R10|, +INF , PT ;  /* 0x7f8000000a00780b */ /* 0x000fc80003f4d200 */
[----:B------:R-:W-:Y:S01]  /*2a70*/  @!P1 FSEL R17, R17, 1, P2 ;  /* 0x3f80000011119808 */ /* 0x000fe20001000000 */
[----:B------:R-:W-:Y:S08]  /*2a80*/  BRA `(.L_x_325) ;  /* 0x0000000000287947 */ /* 0x000ff00003800000 */
.L_x_327:
[C---:B------:R-:W-:Y:S01]  /*2a90*/  FMUL R12, R10.reuse, 0.5 ;  /* 0x3f0000000a0c7820 */ /* 0x040fe20000400000 */
[----:B------:R-:W-:-:S04]  /*2aa0*/  FSETP.GEU.AND P2, PT, R10, RZ, PT ;  /* 0x000000ff0a00720b */ /* 0x000fc80003f4e000 */
[----:B------:R-:W-:Y:S01]  /*2ab0*/  SEL R17, R0, R5, !P2 ;  /* 0x0000000500117207 */ /* 0x000fe20005000000 */
[----:B------:R-:W0:Y:S02]  /*2ac0*/  FRND.TRUNC R12, R12 ;  /* 0x0000000c000c7307 */ /* 0x000e24000020d000 */
[----:B0-----:R-:W-:-:S04]  /*2ad0*/  FADD R13, R12, R12 ;  /* 0x0000000c0c0d7221 */ /* 0x001fc80000000000 */
[----:B------:R-:W-:-:S05]  /*2ae0*/  FADD R13, R10, -R13 ;  /* 0x8000000d0a0d7221 */ /* 0x000fca0000000000 */
[----:B------:R-:W-:-:S13]  /*2af0*/  FSETP.NEU.AND P1, PT, |R13|, 1, PT ;  /* 0x3f8000000d00780b */ /* 0x000fda0003f2d200 */
[----:B------:R-:W-:Y:S01]  /*2b00*/  @P1 LOP3.LUT R17, R17, 0x7fffffff, RZ, 0xc0, !PT ;  /* 0x7fffffff11111812 */ /* 0x000fe200078ec0ff */
[----:B------:R-:W-:Y:S06]  /*2b10*/  BRA `(.L_x_325) ;  /* 0x0000000000047947 */ /* 0x000fec0003800000 */
.L_x_326:
[----:B------:R-:W-:-:S07]  /*2b20*/  FADD R17, R10, R13 ;  /* 0x0000000d0a117221 */ /* 0x000fce0000000000 */
.L_x_325:
[----:B------:R-:W0:Y:S02]  /*2b30*/  LDC.64 R12, c[0x0][0x380] ;  /* 0x0000e000ff0c7b82 */ /* 0x000e240000000a00 */
[----:B0-----:R-:W-:-:S04]  /*2b40*/  LEA R12, P1, R4, R12, 0x2 ;  /* 0x0000000c040c7211 */ /* 0x001fc800078210ff */
[----:B------:R-:W-:Y:S01]  /*2b50*/  LEA.HI.X R13, R4, R13, R9, 0x2, P1 ;  /* 0x0000000d040d7211 */ /* 0x000fe200008f1409 */
[----:B------:R-:W-:Y:S01]  /*2b60*/  IMAD.MOV.U32 R9, RZ, RZ, R8 ;  /* 0x000000ffff097224 */ /* 0x000fe200078e0008 */
[----:B------:R-:W-:-:S03]  /*2b70*/  MOV R4, R11 ;  /* 0x0000000b00047202 */ /* 0x000fc60000000f00 */
[----:B------:R0:W-:Y:S04]  /*2b80*/  STG.E desc[UR8][R12.64], R17 ;  /* 0x000000110c007986 */ /* 0x0001e8000c101908 */
.L_x_324:
        /* <DEDUP_REMOVED lines=12> */
.L_x_333:
[----:B------:R-:W-:Y:S01]  /*2c50*/  IMAD.MOV.U32 R2, RZ, RZ, R4 ;  /* 0x000000ffff027224 */ /* 0x000fe200078e0004 */
[----:B------:R-:W-:Y:S01]  /*2c60*/  MOV R3, R9 ;  /* 0x0000000900037202 */ /* 0x000fe20000000f00 */
[----:B------:R-:W-:-:S03]  /*2c70*/  IMAD.MOV.U32 R15, RZ, RZ, 0x3f800000 ;  /* 0x3f800000ff0f7424 */ /* 0x000fc600078e00ff */
[----:B------:R0:W5:Y:S02]  /*2c80*/  I2F.U64 R11, R2 ;  /* 0x00000002000b7312 */ /* 0x0001640000301000 */
[----:B0-----:R-:W-:Y:S02]  /*2c90*/  IMAD.MOV.U32 R2, RZ, RZ, R12 ;  /* 0x000000ffff027224 */ /* 0x001fe400078e000c */
[----:B------:R-:W-:Y:S02]  /*2ca0*/  IMAD.MOV.U32 R3, RZ, RZ, R13 ;  /* 0x000000ffff037224 */ /* 0x000fe400078e000d */
[----:B-----5:R-:W-:-:S05]  /*2cb0*/  FFMA R11, R11, UR4, R10 ;  /* 0x000000040b0b7c23 */ /* 0x020fca000800000a */
[----:B------:R-:W-:-:S13]  /*2cc0*/  FSETP.NEU.AND P1, PT, R11, RZ, PT ;  /* 0x000000ff0b00720b */ /* 0x000fda0003f2d000 */
[----:B------:R-:W-:Y:S05]  /*2cd0*/  @!P1 BRA `(.L_x_328) ;  /* 0x0000000000a49947 */ /* 0x000fea0003800000 */
[----:B------:R-:W-:-:S04]  /*2ce0*/  FSETP.NAN.AND P1, PT, |R11|, |R11|, PT ;  /* 0x4000000b0b00720b */ /* 0x000fc80003f28200 */
[----:B------:R-:W-:-:S13]  /*2cf0*/  FSETP.NUM.AND P1, PT, |R8|, |R8|, !P1 ;  /* 0x400000080800720b */ /* 0x000fda0004f27200 */
[----:B------:R-:W-:Y:S01]  /*2d00*/  @!P1 FADD R15, R11, R8 ;  /* 0x000000080b0f9221 */ /* 0x000fe20000000000 */
[----:B------:R-:W-:Y:S06]  /*2d10*/  @!P1 BRA `(.L_x_328) ;  /* 0x0000000000949947 */ /* 0x000fec0003800000 */
[----:B------:R-:W-:Y:S05]  /*2d20*/  @!P0 BRA `(.L_x_329) ;  /* 0x0000000000248947 */ /* 0x000fea0003800000 */
        /* <DEDUP_REMOVED lines=9> */
.L_x_329:
[CC--:B------:R-:W-:Y:S01]  /*2dc0*/  FMUL R12, R7.reuse, R11.reuse ;  /* 0x0000000b070c7220 */ /* 0x0c0fe20000400000 */
[----:B------:R-:W-:Y:S01]  /*2dd0*/  HFMA2 R17, -RZ, RZ, 0.64013671875, -15.109375 ;  /* 0x391fcb8eff117431 */ /* 0x000fe200000001ff */
[----:B------:R-:W-:Y:S02]  /*2de0*/  FSETP.NEU.AND P3, PT, R8, -1, PT ;  /* 0xbf8000000800780b */ /* 0x000fe40003f6d000 */
        /* <DEDUP_REMOVED lines=10> */
[----:B------:R-:W-:Y:S02]  /*2e90*/  FFMA R15, R14, R17, 0.0013391353422775864601 ;  /* 0x3aaf85ed0e0f7423 */ /* 0x000fe40000000011 */
[----:B-1----:R-:W-:Y:S01]  /*2ea0*/  IMAD R16, R16, 0x800000, -R13 ;  /* 0x0080000010107824 */ /* 0x002fe200078e0a0d */
[----:B------:R-:W-:Y:S01]  /*2eb0*/  FSEL R12, RZ, +INF , !P1 ;  /* 0x7f800000ff0c7808 */ /* 0x000fe20004800000 */
[----:B------:R-:W-:Y:S01]  /*2ec0*/  FFMA R15, R14, R15, 0.0096188392490148544312 ;  /* 0x3c1d98560e0f7423 */ /* 0x000fe2000000000f */
[----:B------:R-:W-:-:S03]  /*2ed0*/  FSETP.NEU.AND P1, PT, |R11|, +INF , PT ;  /* 0x7f8000000b00780b */ /* 0x000fc60003f2d200 */
[----:B------:R-:W-:-:S04]  /*2ee0*/  FFMA R15, R14, R15, 0.055503588169813156128 ;  /* 0x3d6357bb0e0f7423 */ /* 0x000fc8000000000f */
[----:B------:R-:W-:-:S04]  /*2ef0*/  FFMA R15, R14, R15, 0.24022644758224487305 ;  /* 0x3e75fdec0e0f7423 */ /* 0x000fc8000000000f */
[----:B------:R-:W-:-:S04]  /*2f00*/  FFMA R15, R14, R15, 0.69314718246459960938 ;  /* 0x3f3172180e0f7423 */ /* 0x000fc8000000000f */
[----:B------:R-:W-:Y:S01]  /*2f10*/  FFMA R15, R14, R15, 1 ;  /* 0x3f8000000e0f7423 */ /* 0x000fe2000000000f */
[----:B------:R-:W-:-:S04]  /*2f20*/  VIADD R14, R13, 0x7f000000 ;  /* 0x7f0000000d0e7836 */ /* 0x000fc80000000000 */
[----:B------:R-:W-:-:S04]  /*2f30*/  FMUL R15, R14, R15 ;  /* 0x0000000f0e0f7220 */ /* 0x000fc80000400000 */
[----:B------:R-:W-:-:S05]  /*2f40*/  @!P2 FMUL R12, R16, R15 ;  /* 0x0000000f100ca220 */ /* 0x000fca0000400000 */
[----:B------:R-:W-:-:S05]  /*2f50*/  @!P3 FSEL R12, R12, 1, P1 ;  /* 0x3f8000000c0cb808 */ /* 0x000fca0000800000 */
[----:B------:R-:W-:-:S07]  /*2f60*/  IMAD.MOV.U32 R15, RZ, RZ, R12 ;  /* 0x000000ffff0f7224 */ /* 0x000fce00078e000c */
.L_x_328:
[----:B------:R-:W-:Y:S01]  /*2f70*/  IADD3 R12, P1, PT, R4, 0x1, RZ ;  /* 0x00000001040c7810 */ /* 0x000fe20007f3e0ff */
[----:B------:R0:W-:Y:S01]  /*2f80*/  STG.E desc[UR8][R2.64+-0x4], R15 ;  /* 0xfffffc0f02007986 */ /* 0x0001e2000c101908 */
[----:B------:R-:W-:Y:S02]  /*2f90*/  IMAD.MOV.U32 R17, RZ, RZ, 0x3f800000 ;  /* 0x3f800000ff117424 */ /* 0x000fe400078e00ff */
[----:B------:R-:W-:-:S04]  /*2fa0*/  IADD3.X R13, PT, PT, RZ, R9, RZ, P1, !PT ;  /* 0x00000009ff0d7210 */ /* 0x000fc80000ffe4ff */
[----:B------:R-:W1:Y:S02]  /*2fb0*/  I2F.U64 R11, R12 ;  /* 0x0000000c000b7312 */ /* 0x000e640000301000 */
[----:B-1----:R-:W-:-:S05]  /*2fc0*/  FFMA R11, R11, UR4, R10 ;  /* 0x000000040b0b7c23 */ /* 0x002fca000800000a */
[----:B------:R-:W-:-:S13]  /*2fd0*/  FSETP.NEU.AND P1, PT, R11, RZ, PT ;  /* 0x000000ff0b00720b */ /* 0x000fda0003f2d000 */
[----:B0-----:R-:W-:Y:S05]  /*2fe0*/  @!P1 BRA `(.L_x_330) ;  /* 0x0000000000a49947 */ /* 0x001fea0003800000 */
[----:B------:R-:W-:-:S04]  /*2ff0*/  FSETP.NAN.AND P1, PT, |R11|, |R11|, PT ;  /* 0x4000000b0b00720b */ /* 0x000fc80003f28200 */
[----:B------:R-:W-:-:S13]  /*3000*/  FSETP.NAN.OR P1, PT, |R8|, |R8|, P1 ;  /* 0x400000080800720b */ /* 0x000fda0000f28600 */
[----:B------:R-:W-:Y:S05]  /*3010*/  @P1 BRA `(.L_x_331) ;  /* 0x0000000000941947 */ /* 0x000fea0003800000 */
[----:B------:R-:W-:Y:S05]  /*3020*/  @P0 BRA `(.L_x_332) ;  /* 0x00000000006c0947 */ /* 0x000fea0003800000 */
[CC--:B------:R-:W-:Y:S01]  /*3030*/  FMUL R12, R7.reuse, R11.reuse ;  /* 0x0000000b070c7220 */ /* 0x0c0fe20000400000 */
[----:B------:R-:W-:Y:S01]  /*3040*/  IMAD.MOV.U32 R17, RZ, RZ, 0x391fcb8e ;  /* 0x391fcb8eff117424 */ /* 0x000fe200078e00ff */
        /* <DEDUP_REMOVED lines=12> */
[----:B-1----:R-:W-:Y:S02]  /*3110*/  LEA R16, R16, -R13, 0x17 ;  /* 0x8000000d10107211 */ /* 0x002fe400078eb8ff */
        /* <DEDUP_REMOVED lines=10> */
[----:B------:R-:W-:Y:S01]  /*31c0*/  @!P3 FSEL R17, R17, 1, P1 ;  /* 0x3f8000001111b808 */ /* 0x000fe20000800000 */
[----:B------:R-:W-:Y:S06]  /*31d0*/  BRA `(.L_x_330) ;  /* 0x0000000000287947 */ /* 0x000fec0003800000 */
.L_x_332:
        /* <DEDUP_REMOVED lines=9> */
.L_x_331:
[----:B------:R-:W-:-:S07]  /*3270*/  FADD R17, R11, R8 ;  /* 0x000000080b117221 */ /* 0x000fce0000000000 */
.L_x_330:
[----:B------:R-:W-:Y:S01]  /*3280*/  IADD3 R4, P1, PT, R4, 0x2, RZ ;  /* 0x0000000204047810 */ /* 0x000fe20007f3e0ff */
[----:B------:R0:W-:Y:S01]  /*3290*/  STG.E desc[UR8][R2.64], R17 ;  /* 0x0000001102007986 */ /* 0x0001e2000c101908 */
[----:B------:R-:W-:-:S03]  /*32a0*/  IADD3 R12, P2, PT, R2, 0x8, RZ ;  /* 0x00000008020c7810 */ /* 0x000fc60007f5e0ff */
[----:B------:R-:W-:Y:S01]  /*32b0*/  IMAD.X R9, RZ, RZ, R9, P1 ;  /* 0x000000ffff097224 */ /* 0x000fe200008e0609 */
[----:B------:R-:W-:Y:S01]  /*32c0*/  ISETP.GE.U32.AND P1, PT, R4, UR6, PT ;  /* 0x0000000604007c0c */ /* 0x000fe2000bf26070 */
[----:B------:R-:W-:-:S03]  /*32d0*/  IMAD.X R13, RZ, RZ, R3, P2 ;  /* 0x000000ffff0d7224 */ /* 0x000fc600010e0603 */
[----:B------:R-:W-:-:S13]  /*32e0*/  ISETP.GE.U32.AND.EX P1, PT, R9, UR7, PT, P1 ;  /* 0x0000000709007c0c */ /* 0x000fda000bf26110 */
[----:B0-----:R-:W-:Y:S05]  /*32f0*/  @!P1 BRA `(.L_x_333) ;  /* 0xfffffff800549947 */ /* 0x001fea000383ffff */
[----:B------:R-:W-:Y:S05]  /*3300*/  EXIT ;  /* 0x000000000000794d */ /* 0x000fea0003800000 */
.L_x_334:
        /* <DEDUP_REMOVED lines=15> */
.L_x_384:


//--------------------- .text.logspace_f16_vec2   --------------------------
	.section	.text.logspace_f16_vec2,"ax",@progbits
	.align	128
        .global         logspace_f16_vec2
        .type           logspace_f16_vec2,@function
        .size           logspace_f16_vec2,(.L_x_385 - logspace_f16_vec2)
        .other          logspace_f16_vec2,@"STO_CUDA_ENTRY STV_DEFAULT"
logspace_f16_vec2:
.text.logspace_f16_vec2:
        /* <DEDUP_REMOVED lines=15> */
[----:B------:R-:W-:-:S13]  /*00f0*/  ISETP.GT.U32.AND.EX P0, PT, R2, RZ, PT, P0 ;  /* 0x000000ff0200720c */ /* 0x000fda0003f04100 */
[----:B--2-4-:R-:W-:Y:S05]  /*0100*/  @!P0 BRA `(.L_x_336) ;  /* 0x00000008009c8947 */ /* 0x014fea0003800000 */
[----:B------:R-:W0:Y:S01]  /*0110*/  LDC.U16 R5, c[0x0][0x388] ;  /* 0x0000e200ff057b82 */ /* 0x000e220000000400 */
[----:B------:R-:W-:Y:S02]  /*0120*/  IMAD.MOV.U32 R10, RZ, RZ, 0x3a2c32e4 ;  /* 0x3a2c32e4ff0a7424 */ /* 0x000fe400078e00ff */
[----:B0-----:R-:W-:-:S05]  /*0130*/  HADD2.F32 R5, -RZ, R5.H0_H0 ;  /* 0x20000005ff057230 */ /* 0x001fca0000004100 */
[C---:B------:R-:W-:Y:S01]  /*0140*/  FMUL R2, |R5|.reuse, 16777216 ;  /* 0x4b80000005027820 */ /* 0x040fe20000400200 */
[C---:B------:R-:W-:Y:S01]  /*0150*/  FSETP.GEU.AND P0, PT, |R5|.reuse, 1.175494350822287508e-38, PT ;  /* 0x008000000500780b */ /* 0x040fe20003f0e200 */
[C---:B------:R-:W-:Y:S01]  /*0160*/  FADD R12, R5.reuse, R5 ;  /* 0x00000005050c7221 */ /* 0x040fe20000000000 */
        /* <DEDUP_REMOVED lines=20> */
[----:B------:R-:W-:Y:S01]  /*02b0*/  FADD R2, R2, -R13 ;  /* 0x8000000d02027221 */ /* 0x000fe20000000000 */
[----:B------:R-:W0:Y:S01]  /*02c0*/  LDC.U16 R10, c[0x0][0x38a] ;  /* 0x0000e280ff0a7b82 */ /* 0x000e220000000400 */
[----:B------:R-:W-:Y:S01]  /*02d0*/  FFMA R6, R6, -R9, R11 ;  /* 0x8000000906067223 */ /* 0x000fe2000000000b */
[----:B------:R-:W-:Y:S01]  /*02e0*/  FFMA R8, R3, R8, 0.018033718690276145935 ;  /* 0x3c93bb7303087423 */ /* 0x000fe20000000008 */
[----:B------:R-:W-:-:S02]  /*02f0*/  FFMA R11, R9, 1.4426950216293334961, R2 ;  /* 0x3fb8aa3b090b7823 */ /* 0x000fc40000000002 */
[----:B------:R-:W-:Y:S01]  /*0300*/  FMUL R6, R7, R6 ;  /* 0x0000000607067220 */ /* 0x000fe20000400000 */
[----:B------:R-:W-:-:S03]  /*0310*/  FFMA R8, R3, R8, 0.12022458761930465698 ;  /* 0x3df6384f03087423 */ /* 0x000fc60000000008 */
[----:B------:R-:W-:Y:S01]  /*0320*/  FFMA R2, R6, 1.4426950216293334961, R11 ;  /* 0x3fb8aa3b06027823 */ /* 0x000fe2000000000b */
[----:B------:R-:W-:Y:S01]  /*0330*/  FMUL R8, R3, R8 ;  /* 0x0000000803087220 */ /* 0x000fe20000400000 */
[----:B------:R-:W1:Y:S02]  /*0340*/  LDC.U16 R11, c[0x0][0x38c] ;  /* 0x0000e300ff0b7b82 */ /* 0x000e640000000400 */
[----:B------:R-:W-:Y:S01]  /*0350*/  FFMA R3, R9, 1.9251366722983220825e-08, R2 ;  /* 0x32a55e3409037823 */ /* 0x000fe20000000002 */
[----:B------:R-:W-:-:S04]  /*0360*/  FMUL R2, R8, 3 ;  /* 0x4040000008027820 */ /* 0x000fc80000400000 */
[----:B------:R-:W-:-:S04]  /*0370*/  FFMA R3, R6, R2, R3 ;  /* 0x0000000206037223 */ /* 0x000fc80000000003 */
[----:B------:R-:W-:Y:S01]  /*0380*/  FFMA R8, R9, R8, R3 ;  /* 0x0000000809087223 */ /* 0x000fe20000000003 */
[----:B------:R-:W-:Y:S02]  /*0390*/  IMAD.MOV.U32 R9, RZ, RZ, R4 ;  /* 0x000000ffff097224 */ /* 0x000fe400078e0004 */
[----:B0-----:R-:W-:Y:S02]  /*03a0*/  HADD2.F32 R10, -RZ, R10.H0_H0 ;  /* 0x2000000aff0a7230 */ /* 0x001fe40000004100 */
[----:B------:R-:W-:-:S04]  /*03b0*/  FADD R6, R13, R8 ;  /* 0x000000080d067221 */ /* 0x000fc80000000000 */
[----:B------:R-:W-:-:S04]  /*03c0*/  FADD R7, -R13, R6 ;  /* 0x000000060d077221 */ /* 0x000fc80000000100 */
[----:B------:R-:W-:Y:S01]  /*03d0*/  FADD R7, R8, -R7 ;  /* 0x8000000708077221 */ /* 0x000fe20000000000 */
[----:B------:R-:W-:Y:S02]  /*03e0*/  HFMA2 R8, -RZ, RZ, 0, 0 ;  /* 0x00000000ff087431 */ /* 0x000fe400000001ff */
[----:B-1----:R-:W-:-:S07]  /*03f0*/  HADD2.F32 R11, -RZ, R11.H0_H0 ;  /* 0x2000000bff0b7230 */ /* 0x002fce0000004100 */
.L_x_343:
[C---:B------:R-:W-:Y:S01]  /*0400*/  SHF.L.U64.HI R3, R9.reuse, 0x1, R8 ;  /* 0x0000000109037819 */ /* 0x040fe20000010208 */
[----:B------:R-:W-:Y:S01]  /*0410*/  IMAD.SHL.U32 R2, R9, 0x2, RZ ;  /* 0x0000000209027824 */ /* 0x000fe200078e00ff */
[----:B------:R-:W-:Y:S01]  /*0420*/  BSSY.RECONVERGENT B1, `(.L_x_337) ;  /* 0x0000035000017945 */ /* 0x000fe20003800200 */
[----:B------:R-:W-:Y:S02]  /*0430*/  IMAD.MOV.U32 R13, RZ, RZ, 0x391fcb8e ;  /* 0x391fcb8eff0d7424 */ /* 0x000fe400078e00ff */
[----:B------:R-:W0:Y:S02]  /*0440*/  I2F.U64 R14, R2 ;  /* 0x00000002000e7312 */ /* 0x000e240000301000 */
[----:B0-----:R-:W-:-:S04]  /*0450*/  FFMA R14, R11, R14, R10 ;  /* 0x0000000e0b0e7223 */ /* 0x001fc8000000000a */
[----:B------:R-:W-:Y:S01]  /*0460*/  FMUL R15, R6, R14 ;  /* 0x0000000e060f7220 */ /* 0x000fe20000400000 */
[----:B------:R-:W-:-:S03]  /*0470*/  FSETP.EQ.OR P3, PT, R14, RZ, !P2 ;  /* 0x000000ff0e00720b */ /* 0x000fc60005762400 */
[----:B------:R-:W0:Y:S01]  /*0480*/  FRND R18, R15 ;  /* 0x0000000f00127307 */ /* 0x000e220000201000 */
[----:B------:R-:W-:Y:S01]  /*0490*/  FFMA R16, R6, R14, -R15 ;  /* 0x0000000e06107223 */ /* 0x000fe2000000080f */
[----:B------:R-:W-:-:S03]  /*04a0*/  FSETP.GEU.AND P4, PT, R15, RZ, PT ;  /* 0x000000ff0f00720b */ /* 0x000fc60003f8e000 */
[----:B------:R-:W-:-:S03]  /*04b0*/  FFMA R16, R7, R14, R16 ;  /* 0x0000000e07107223 */ /* 0x000fc60000000010 */
[----:B------:R1:W2:Y:S01]  /*04c0*/  F2I.NTZ R19, R15 ;  /* 0x0000000f00137305 */ /* 0x0002a20000203100 */
[----:B0-----:R-:W-:Y:S01]  /*04d0*/  FADD R17, R15, -R18 ;  /* 0x800000120f117221 */ /* 0x001fe20000000000 */
[----:B------:R-:W-:-:S03]  /*04e0*/  FSETP.GT.AND P1, PT, R18, RZ, PT ;  /* 0x000000ff1200720b */ /* 0x000fc60003f24000 */
[----:B------:R-:W-:Y:S01]  /*04f0*/  FADD R20, R16, R17 ;  /* 0x0000001110147221 */ /* 0x000fe20000000000 */
[----:B------:R-:W-:Y:S01]  /*0500*/  FMUL R16, R14, 0.5 ;  /* 0x3f0000000e107820 */ /* 0x000fe20000400000 */
[----:B------:R-:W-:Y:S02]  /*0510*/  SEL R18, RZ, 0x83000000, P1 ;  /* 0x83000000ff127807 */ /* 0x000fe40000800000 */
[C---:B------:R-:W-:Y:S01]  /*0520*/  FFMA R17, R20.reuse, R13, 0.0013391353422775864601 ;  /* 0x3aaf85ed14117423 */ /* 0x040fe2000000000d */
[----:B------:R-:W-:Y:S01]  /*0530*/  FSETP.GT.AND P1, PT, |R15|, 152, PT ;  /* 0x431800000f00780b */ /* 0x000fe20003f24200 */
[----:B-1----:R-:W-:Y:S01]  /*0540*/  IMAD.MOV.U32 R15, RZ, RZ, 0x3f800000 ;  /* 0x3f800000ff0f7424 */ /* 0x002fe200078e00ff */
[----:B------:R-:W0:Y:S01]  /*0550*/  FRND.TRUNC R16, R16 ;  /* 0x0000001000107307 */ /* 0x000e22000020d000 */
[----:B------:R-:W-:-:S04]  /*0560*/  FFMA R17, R20, R17, 0.0096188392490148544312 ;  /* 0x3c1d985614117423 */ /* 0x000fc80000000011 */
[----:B------:R-:W-:-:S04]  /*0570*/  FFMA R17, R20, R17, 0.055503588169813156128 ;  /* 0x3d6357bb14117423 */ /* 0x000fc80000000011 */
[----:B------:R-:W-:-:S04]  /*0580*/  FFMA R17, R20, R17, 0.24022644758224487305 ;  /* 0x3e75fdec14117423 */ /* 0x000fc80000000011 */
[----:B------:R-:W-:-:S04]  /*0590*/  FFMA R17, R20, R17, 0.69314718246459960938 ;  /* 0x3f31721814117423 */ /* 0x000fc80000000011 */
[----:B------:R-:W-:Y:S01]  /*05a0*/  FFMA R17, R20, R17, 1 ;  /* 0x3f80000014117423 */ /* 0x000fe20000000011 */
[----:B------:R-:W-:Y:S02]  /*05b0*/  VIADD R20, R18, 0x7f000000 ;  /* 0x7f00000012147836 */ /* 0x000fe40000000000 */
[----:B--2---:R-:W-:Y:S02]  /*05c0*/  IMAD R18, R19, 0x800000, -R18 ;  /* 0x0080000013127824 */ /* 0x004fe400078e0a12 */
[----:B------:R-:W-:-:S04]  /*05d0*/  FMUL R17, R17, R20 ;  /* 0x0000001411117220 */ /* 0x000fc80000400000 */
[----:B------:R-:W-:Y:S01]  /*05e0*/  FMUL R18, R17, R18 ;  /* 0x0000001211127220 */ /* 0x000fe20000400000 */
[----:B0-----:R-:W-:Y:S01]  /*05f0*/  FADD R17, R16, R16 ;  /* 0x0000001010117221 */ /* 0x001fe20000000000 */
        /* <DEDUP_REMOVED lines=14> */
.L_x_339:
        /* <DEDUP_REMOVED lines=9> */
.L_x_338:
[----:B------:R-:W-:Y:S05]  /*0770*/  BSYNC.RECONVERGENT B1 ;  /* 0x0000000000017941 */ /* 0x000fea0003800200 */
.L_x_337:
[----:B------:R-:W-:Y:S01]  /*0780*/  IADD3 R16, P1, PT, R2, 0x1, RZ ;  /* 0x0000000102107810 */ /* 0x000fe20007f3e0ff */
[----:B------:R-:W-:Y:S03]  /*0790*/  BSSY.RECONVERGENT B1, `(.L_x_340) ;  /* 0x0000035000017945 */ /* 0x000fe60003800200 */
[----:B------:R-:W-:-:S04]  /*07a0*/  IADD3.X R17, PT, PT, RZ, R3, RZ, P1, !PT ;  /* 0x00000003ff117210 */ /* 0x000fc80000ffe4ff */
        /* <DEDUP_REMOVED lines=8> */
[----:B------:R-:W1:Y:S01]  /*0830*/  F2I.NTZ R16, R3 ;  /* 0x0000000300107305 */ /* 0x000e620000203100 */
[----:B0-----:R-:W-:Y:S01]  /*0840*/  FADD R19, R3, -R18 ;  /* 0x8000001203137221 */ /* 0x001fe20000000000 */
[----:B------:R-:W-:-:S03]  /*0850*/  FSETP.GT.AND P1, PT, R18, RZ, PT ;  /* 0x000000ff1200720b */ /* 0x000fc60003f24000 */
[----:B------:R-:W-:Y:S01]  /*0860*/  FADD R14, R14, R19 ;  /* 0x000000130e0e7221 */ /* 0x000fe20000000000 */
[----:B------:R-:W-:Y:S02]  /*0870*/  SEL R19, RZ, 0x83000000, P1 ;  /* 0x83000000ff137807 */ /* 0x000fe40000800000 */
[----:B------:R-:W-:Y:S01]  /*0880*/  FSETP.GT.AND P1, PT, |R3|, 152, PT ;  /* 0x431800000300780b */ /* 0x000fe20003f24200 */
[----:B------:R-:W-:-:S04]  /*0890*/  FFMA R13, R14, R13, 0.0013391353422775864601 ;  /* 0x3aaf85ed0e0d7423 */ /* 0x000fc8000000000d */
[----:B------:R-:W-:-:S04]  /*08a0*/  FFMA R13, R14, R13, 0.0096188392490148544312 ;  /* 0x3c1d98560e0d7423 */ /* 0x000fc8000000000d */
[----:B------:R-:W-:-:S04]  /*08b0*/  FFMA R13, R14, R13, 0.055503588169813156128 ;  /* 0x3d6357bb0e0d7423 */ /* 0x000fc8000000000d */
[----:B------:R-:W-:Y:S01]  /*08c0*/  FFMA R17, R14, R13, 0.24022644758224487305 ;  /* 0x3e75fdec0e117423 */ /* 0x000fe2000000000d */
[----:B------:R-:W-:-:S03]  /*08d0*/  FMUL R13, R2, 0.5 ;  /* 0x3f000000020d7820 */ /* 0x000fc60000400000 */
[----:B------:R-:W-:-:S03]  /*08e0*/  FFMA R17, R14, R17, 0.69314718246459960938 ;  /* 0x3f3172180e117423 */ /* 0x000fc60000000011 */
[----:B------:R-:W0:Y:S01]  /*08f0*/  FRND.TRUNC R13, R13 ;  /* 0x0000000d000d7307 */ /* 0x000e22000020d000 */
[----:B------:R-:W-:Y:S01]  /*0900*/  FFMA R17, R14, R17, 1 ;  /* 0x3f8000000e117423 */ /* 0x000fe20000000011 */
[----:B------:R-:W-:Y:S02]  /*0910*/  VIADD R14, R19, 0x7f000000 ;  /* 0x7f000000130e7836 */ /* 0x000fe40000000000 */
[----:B-1----:R-:W-:Y:S02]  /*0920*/  IMAD R19, R16, 0x800000, -R19 ;  /* 0x0080000010137824 */ /* 0x002fe400078e0a13 */
[----:B------:R-:W-:-:S04]  /*0930*/  FMUL R14, R17, R14 ;  /* 0x0000000e110e7220 */ /* 0x000fc80000400000 */
[----:B------:R-:W-:Y:S01]  /*0940*/  FMUL R19, R14, R19 ;  /* 0x000000130e137220 */ /* 0x000fe20000400000 */
[----:B------:R-:W-:Y:S01]  /*0950*/  IMAD.MOV.U32 R14, RZ, RZ, 0x3f800000 ;  /* 0x3f800000ff0e7424 */ /* 0x000fe200078e00ff */
[----:B------:R-:W-:Y:S01]  /*0960*/  @P1 FSEL R19, RZ, +INF , !P4 ;  /* 0x7f800000ff131808 */ /* 0x000fe20006000000 */
[----:B0-----:R-:W-:Y:S01]  /*0970*/  FADD R3, R13, R13 ;  /* 0x0000000d0d037221 */ /* 0x001fe20000000000 */
        /* <DEDUP_REMOVED lines=13> */
.L_x_342:
        /* <DEDUP_REMOVED lines=9> */
.L_x_341:
[----:B------:R-:W-:Y:S05]  /*0ae0*/  BSYNC.RECONVERGENT B1 ;  /* 0x0000000000017941 */ /* 0x000fea0003800200 */
.L_x_340:
[C---:B------:R-:W-:Y:S02]  /*0af0*/  LEA R2, P1, R9.reuse, UR10, 0x2 ;  /* 0x0000000a09027c11 */ /* 0x040fe4000f8210ff */
[----:B------:R-:W-:Y:S02]  /*0b00*/  F2FP.F16.F32.PACK_AB R15, R14, R15 ;  /* 0x0000000f0e0f723e */ /* 0x000fe400000000ff */
[----:B------:R-:W-:Y:S02]  /*0b10*/  LEA.HI.X R3, R9, UR11, R8, 0x2, P1 ;  /* 0x0000000b09037c11 */ /* 0x000fe400088f1408 */
[----:B------:R-:W-:-:S03]  /*0b20*/  IADD3 R9, P1, PT, R0, R9, RZ ;  /* 0x0000000900097210 */ /* 0x000fc60007f3e0ff */
[----:B------:R0:W-:Y:S02]  /*0b30*/  STG.E desc[UR8][R2.64], R15 ;  /* 0x0000000f02007986 */ /* 0x0001e4000c101908 */
[----:B------:R-:W-:Y:S01]  /*0b40*/  IMAD.X R8, RZ, RZ, R8, P1 ;  /* 0x000000ffff087224 */ /* 0x000fe200008e0608 */
[----:B------:R-:W-:-:S04]  /*0b50*/  ISETP.GE.U32.AND P1, PT, R9, UR6, PT ;  /* 0x0000000609007c0c */ /* 0x000fc8000bf26070 */
[----:B------:R-:W-:-:S13]  /*0b60*/  ISETP.GE.U32.AND.EX P1, PT, R8, UR7, PT, P1 ;  /* 0x0000000708007c0c */ /* 0x000fda000bf26110 */
[----:B0-----:R-:W-:Y:S05]  /*0b70*/  @!P1 BRA `(.L_x_343) ;  /* 0xfffffff800209947 */ /* 0x001fea000383ffff */
.L_x_336:
[----:B------:R-:W-:Y:S05]  /*0b80*/  BSYNC.RECONVERGENT B0 ;  /* 0x0000000000007941 */ /* 0x000fea0003800200 */
.L_x_335:
[----:B------:R-:W0:Y:S02]  /*0b90*/  LDC.64 R2, c[0x0][0x390] ;  /* 0x0000e400ff027b82 */ /* 0x000e240000000a00 */
[----:B0-----:R-:W-:-:S04]  /*0ba0*/  LOP3.LUT R0, R2, 0xfffffffe, RZ, 0xc0, !PT ;  /* 0xfffffffe02007812 */ /* 0x001fc800078ec0ff */
[----:B------:R-:W-:-:S04]  /*0bb0*/  ISETP.NE.U32.AND P0, PT, R0, R2, PT ;  /* 0x000000020000720c */ /* 0x000fc80003f05070 */
[----:B------:R-:W-:-:S04]  /*0bc0*/  ISETP.NE.AND.EX P0, PT, R3, R3, PT, P0 ;  /* 0x000000030300720c */ /* 0x000fc80003f05300 */
[----:B------:R-:W-:-:S13]  /*0bd0*/  ISETP.NE.OR P0, PT, R4, RZ, !P0 ;  /* 0x000000ff0400720c */ /* 0x000fda0004705670 */
[----:B------:R-:W-:Y:S05]  /*0be0*/  @P0 EXIT ;  /* 0x000000000000094d */ /* 0x000fea0003800000 */
[----:B------:R-:W0:Y:S01]  /*0bf0*/  LDC.U16 R12, c[0x0][0x388] ;  /* 0x0000e200ff0c7b82 */ /* 0x000e220000000400 */
[----:B------:R-:W-:-:S07]  /*0c00*/  IMAD.MOV.U32 R10, RZ, RZ, 0x3a2c32e4 ;  /* 0x3a2c32e4ff0a7424 */ /* 0x000fce00078e00ff */
[----:B------:R-:W1:Y:S01]  /*0c10*/  LDC R13, c[0x0][0x394] ;  /* 0x0000e500ff0d7b82 */ /* 0x000e620000000800 */
[----:B0-----:R-:W-:-:S05]  /*0c20*/  HADD2.F32 R12, -RZ, R12.H0_H0 ;  /* 0x2000000cff0c7230 */ /* 0x001fca0000004100 */
[C---:B------:R-:W-:Y:S01]  /*0c30*/  FMUL R5, |R12|.reuse, 16777216 ;  /* 0x4b8000000c057820 */ /* 0x040fe20000400200 */
[C---:B------:R-:W-:Y:S02]  /*0c40*/  FSETP.GEU.AND P0, PT, |R12|.reuse, 1.175494350822287508e-38, PT ;  /* 0x008000000c00780b */ /* 0x040fe40003f0e200 */
[----:B------:R-:W-:Y:S02]  /*0c50*/  FSETP.NEU.AND P1, PT, R12, 1, PT ;  /* 0x3f8000000c00780b */ /* 0x000fe40003f2d000 */
[----:B------:R-:W-:-:S04]  /*0c60*/  FSEL R5, R5, |R12|, !P0 ;  /* 0x4000000c05057208 */ /* 0x000fc80004000000 */
[----:B------:R-:W-:-:S04]  /*0c70*/  IADD3 R4, PT, PT, R5, -0x3f3504f3, RZ ;  /* 0xc0cafb0d05047810 */ /* 0x000fc80007ffe0ff */
[----:B------:R-:W-:Y:S02]  /*0c80*/  LOP3.LUT R6, R4, 0xff800000, RZ, 0xc0, !PT ;  /* 0xff80000004067812 */ /* 0x000fe400078ec0ff */
[----:B------:R-:W-:Y:S02]  /*0c90*/  FSEL R4, RZ, -24, P0 ;  /* 0xc1c00000ff047808 */ /* 0x000fe40000000000 */
[----:B------:R-:W-:Y:S01]  /*0ca0*/  FSETP.NEU.AND P0, PT, |R12|, +INF , PT ;  /* 0x7f8000000c00780b */ /* 0x000fe20003f0d200 */
[----:B------:R-:W-:-:S03]  /*0cb0*/  IMAD.IADD R5, R5, 0x1, -R6 ;  /* 0x0000000105057824 */ /* 0x000fc600078e0a06 */
[----:B------:R-:W-:Y:S01]  /*0cc0*/  FSETP.EQ.OR P0, PT, R12, RZ, !P0 ;  /* 0x000000ff0c00720b */ /* 0x000fe20004702400 */
[C---:B------:R-:W-:Y:S01]  /*0cd0*/  FADD R8, R5.reuse, 1 ;  /* 0x3f80000005087421 */ /* 0x040fe20000000000 */
[----:B------:R-:W-:Y:S01]  /*0ce0*/  FADD R7, R5, -1 ;  /* 0xbf80000005077421 */ /* 0x000fe20000000000 */
[----:B------:R-:W-:-:S03]  /*0cf0*/  I2FP.F32.S32 R5, R6 ;  /* 0x0000000600057245 */ /* 0x000fc60000201400 */
        /* <DEDUP_REMOVED lines=24> */
[----:B------:R-:W-:Y:S01]  /*0e80*/  FADD R9, R12, R12 ;  /* 0x0000000c0c097221 */ /* 0x000fe20000000000 */
[----:B-1----:R-:W-:Y:S06]  /*0e90*/  @P1 BRA `(.L_x_344) ;  /* 0x0000000400541947 */ /* 0x002fec0003800000 */
[----:B------:R-:W-:-:S04]  /*0ea0*/  IADD3 R5, P1, PT, R0, 0x1, RZ ;  /* 0x0000000100057810 */ /* 0x000fc80007f3e0ff */
[----:B------:R-:W-:Y:S01]  /*0eb0*/  ISETP.GT.U32.AND P0, PT, R5, R2, PT ;  /* 0x000000020500720c */ /* 0x000fe20003f04070 */
[----:B------:R-:W-:-:S05]  /*0ec0*/  IMAD.X R4, RZ, RZ, R13, P1 ;  /* 0x000000ffff047224 */ /* 0x000fca00008e060d */
[----:B------:R-:W-:-:S04]  /*0ed0*/  ISETP.GT.U32.AND.EX P0, PT, R4, R3, PT, P0 ;  /* 0x000000030400720c */ /* 0x000fc80003f04100 */
[----:B------:R-:W-:Y:S02]  /*0ee0*/  SEL R9, R5, R2, P0 ;  /* 0x0000000205097207 */ /* 0x000fe40000000000 */
[----:B------:R-:W-:Y:S02]  /*0ef0*/  LOP3.LUT R2, R2, 0x1, RZ, 0xfc, !PT ;  /* 0x0000000102027812 */ /* 0x000fe400078efcff */
[----:B------:R-:W-:Y:S02]  /*0f00*/  SEL R4, R4, R3, P0 ;  /* 0x0000000304047207 */ /* 0x000fe40000000000 */
[----:B------:R-:W-:Y:S02]  /*0f10*/  IADD3 R2, P3, PT, -R2, R9, RZ ;  /* 0x0000000902027210 */ /* 0x000fe40007f7e1ff */
[----:B------:R-:W-:Y:S02]  /*0f20*/  IADD3 R10, P2, PT, R9, -R0, RZ ;  /* 0x80000000090a7210 */ /* 0x000fe40007f5e0ff */
[----:B------:R-:W-:Y:S01]  /*0f30*/  ISETP.GE.U32.AND P1, PT, R2, 0x7, PT ;  /* 0x000000070200780c */ /* 0x000fe20003f26070 */
[----:B------:R-:W-:Y:S01]  /*0f40*/  IMAD.X R3, R4, 0x1, ~R3, P3 ;  /* 0x0000000104037824 */ /* 0x000fe200018e0e03 */
[----:B------:R-:W-:-:S02]  /*0f50*/  LOP3.LUT R11, R10, 0x7, RZ, 0xc0, !PT ;  /* 0x000000070a0b7812 */ /* 0x000fc400078ec0ff */
[----:B------:R-:W-:Y:S02]  /*0f60*/  IADD3.X R7, PT, PT, R4, ~R13, RZ, P2, !PT ;  /* 0x8000000d04077210 */ /* 0x000fe400017fe4ff */
[----:B------:R-:W-:Y:S02]  /*0f70*/  ISETP.GE.U32.AND.EX P1, PT, R3, RZ, PT, P1 ;  /* 0x000000ff0300720c */ /* 0x000fe40003f26110 */
[----:B------:R-:W-:-:S04]  /*0f80*/  ISETP.NE.U32.AND P0, PT, R11, RZ, PT ;  /* 0x000000ff0b00720c */ /* 0x000fc80003f05070 */
[----:B------:R-:W-:-:S07]  /*0f90*/  ISETP.NE.AND.EX P0, PT, RZ, RZ, PT, P0 ;  /* 0x000000ffff00720c */ /* 0x000fce0003f05300 */
[----:B------:R-:W-:Y:S06]  /*0fa0*/  @!P1 BRA `(.L_x_345) ;  /* 0x0000000000709947 */ /* 0x000fec0003800000 */
[----:B------:R-:W0:Y:S01]  /*0fb0*/  LDCU.64 UR4, c[0x0][0x380] ;  /* 0x00007000ff0477ac */ /* 0x000e220008000a00 */
[----:B------:R-:W-:Y:S01]  /*0fc0*/  IMAD.MOV.U32 R8, RZ, RZ, 0x3c00 ;  /* 0x00003c00ff087424 */ /* 0x000fe200078e00ff */
[----:B------:R-:W-:Y:S01]  /*0fd0*/  LOP3.LUT R6, R10, 0xfffffff8, RZ, 0xc0, !PT ;  /* 0xfffffff80a067812 */ /* 0x000fe200078ec0ff */
[----:B0-----:R-:W-:-:S04]  /*0fe0*/  ULEA UR4, UP0, UR6, UR4, 0x2 ;  /* 0x0000000406047291 */ /* 0x001fc8000f8010ff */
[----:B------:R-:W-:Y:S02]  /*0ff0*/  ULEA.HI.X UR5, UR6, UR5, UR7, 0x2, UP0 ;  /* 0x0000000506057291 */ /* 0x000fe400080f1407 */
[----:B------:R-:W-:-:S04]  /*1000*/  UIADD3 UR4, UP0, UPT, UR4, 0x8, URZ ;  /* 0x0000000804047890 */ /* 0x000fc8000ff1e0ff */
[----:B------:R-:W-:Y:S02]  /*1010*/  UIADD3.X UR5, UPT, UPT, URZ, UR5, URZ, UP0, !UPT ;  /* 0x00000005ff057290 */ /* 0x000fe400087fe4ff */
[----:B------:R-:W-:-:S04]  /*1020*/  IMAD.U32 R4, RZ, RZ, UR4 ;  /* 0x00000004ff047e24 */ /* 0x000fc8000f8e00ff */
[----:B------:R-:W-:-:S07]  /*1030*/  IMAD.U32 R5, RZ, RZ, UR5 ;  /* 0x00000005ff057e24 */ /* 0x000fce000f8e00ff */
.L_x_346:
[----:B0-----:R-:W-:Y:S01]  /*1040*/  IMAD.MOV.U32 R2, RZ, RZ, R4 ;  /* 0x000000ffff027224 */ /* 0x001fe200078e0004 */
        /* <DEDUP_REMOVED lines=18> */
.L_x_345:
        /* <DEDUP_REMOVED lines=12> */
[----:B------:R1:W-:Y:S02]  /*1230*/  STG.E.U16 desc[UR8][R2.64], R4 ;  /* 0x0000000402007986 */ /* 0x0003e4000c101508 */
[----:B------:R-:W-:Y:S02]  /*1240*/  IMAD.X R13, RZ, RZ, R13, P0 ;  /* 0x000000ffff0d7224 */ /* 0x000fe400000e060d */
[----:B------:R1:W-:Y:S04]  /*1250*/  STG.E.U16 desc[UR8][R2.64+0x2], R4 ;  /* 0x0000020402007986 */ /* 0x0003e8000c101508 */
[----:B------:R1:W-:Y:S04]  /*1260*/  STG.E.U16 desc[UR8][R2.64+0x4], R4 ;  /* 0x0000040402007986 */ /* 0x0003e8000c101508 */
[----:B------:R1:W-:Y:S02]  /*1270*/  STG.E.U16 desc[UR8][R2.64+0x6], R4 ;  /* 0x0000060402007986 */ /* 0x0003e4000c101508 */
.L_x_347:
[----:B------:R-:W-:Y:S05]  /*1280*/  @!P1 EXIT ;  /* 0x000000000000994d */ /* 0x000fea0003800000 */
[----:B------:R-:W-:Y:S02]  /*1290*/  ISETP.NE.U32.AND P0, PT, R10, 0x1, PT ;  /* 0x000000010a00780c */ /* 0x000fe40003f05070 */
[----:B01----:R-:W-:Y:S02]  /*12a0*/  LOP3.LUT R2, R9, 0x1, RZ, 0xc0, !PT ;  /* 0x0000000109027812 */ /* 0x003fe400078ec0ff */
[----:B------:R-:W-:Y:S02]  /*12b0*/  ISETP.NE.AND.EX P0, PT, RZ, RZ, PT, P0 ;  /* 0x000000ffff00720c */ /* 0x000fe40003f05300 */
[----:B------:R-:W-:-:S04]  /*12c0*/  ISETP.NE.U32.AND P1, PT, R2, 0x1, PT ;  /* 0x000000010200780c */ /* 0x000fc80003f25070 */
[----:B------:R-:W-:-:S07]  /*12d0*/  ISETP.NE.U32.AND.EX P1, PT, RZ, RZ, PT, P1 ;  /* 0x000000ffff00720c */ /* 0x000fce0003f25110 */
[----:B------:R-:W-:Y:S06]  /*12e0*/  @!P0 BRA `(.L_x_348) ;  /* 0x0000000000208947 */ /* 0x000fec0003800000 */
[----:B------:R-:W0:Y:S01]  /*12f0*/  LDC.64 R2, c[0x0][0x380] ;  /* 0x0000e000ff027b82 */ /* 0x000e220000000a00 */
[----:B------:R-:W-:Y:S01]  /*1300*/  HFMA2 R4, -RZ, RZ, 0, 1 ;  /* 0x00003c00ff047431 */ /* 0x000fe200000001ff */
[----:B0-----:R-:W-:-:S04]  /*1310*/  LEA R2, P0, R0, R2, 0x1 ;  /* 0x0000000200027211 */ /* 0x001fc800078008ff */
[C---:B------:R-:W-:Y:S02]  /*1320*/  LEA.HI.X R3, R0.reuse, R3, R13, 0x1, P0 ;  /* 0x0000000300037211 */ /* 0x040fe400000f0c0d */
[----:B------:R-:W-:-:S03]  /*1330*/  IADD3 R0, P0, PT, R0, 0x2, RZ ;  /* 0x0000000200007810 */ /* 0x000fc60007f1e0ff */
[----:B------:R0:W-:Y:S02]  /*1340*/  STG.E.U16 desc[UR8][R2.64], R4 ;  /* 0x0000000402007986 */ /* 0x0001e4000c101508 */
[----:B------:R-:W-:Y:S02]  /*1350*/  IMAD.X R13, RZ, RZ, R13, P0 ;  /* 0x000000ffff0d7224 */ /* 0x000fe400000e060d */
[----:B------:R0:W-:Y:S06]  /*1360*/  STG.E.U16 desc[UR8][R2.64+0x2], R4 ;  /* 0x0000020402007986 */ /* 0x0001ec000c101508 */
.L_x_348:
[----:B------:R-:W-:Y:S05]  /*1370*/  @P1 EXIT ;  /* 0x000000000000194d */ /* 0x000fea0003800000 */
[----:B0-----:R-:W0:Y:S01]  /*1380*/  LDC.64 R2, c[0x0][0x380] ;  /* 0x0000e000ff027b82 */ /* 0x001e220000000a00 */
[----:B------:R-:W-:Y:S01]  /*1390*/  IMAD.MOV.U32 R4, RZ, RZ, 0x3c00 ;  /* 0x00003c00ff047424 */ /* 0x000fe200078e00ff */
[----:B0-----:R-:W-:-:S04]  /*13a0*/  LEA R2, P0, R0, R2, 0x1 ;  /* 0x0000000200027211 */ /* 0x001fc800078008ff */
[----:B------:R-:W-:Y:S02]  /*13b0*/  LEA.HI.X R3, R0, R3, R13, 0x1, P0 ;  /* 0x0000000300037211 */ /* 0x000fe400000f0c0d */
[----:B------:R-:W-:-:S05]  /*13c0*/  PRMT R0, R4, 0x7610, R0 ;  /* 0x0000761004007816 */ /* 0x000fca0000000000 */
[----:B------:R-:W-:Y:S01]  /*13d0*/  STG.E.U16 desc[UR8][R2.64], R0 ;  /* 0x0000000002007986 */ /* 0x000fe2000c101508 */
[----:B------:R-:W-:Y:S05]  /*13e0*/  EXIT ;  /* 0x000000000000794d */ /* 0x000fea0003800000 */
.L_x_344:
[----:B------:R-:W0:Y:S01]  /*13f0*/  LDC.U16 R7, c[0x0][0x38a] ;  /* 0x0000e280ff077b82 */ /* 0x000e220000000400 */
[----:B------:R-:W-:Y:S02]  /*1400*/  FSETP.GEU.AND P1, PT, R12, RZ, PT ;  /* 0x000000ff0c00720b */ /* 0x000fe40003f2e000 */
[----:B------:R-:W-:-:S05]  /*1410*/  LOP3.LUT R8, R9, 0x7f800000, RZ, 0x3c, !PT ;  /* 0x7f80000009087812 */ /* 0x000fca00078e3cff */
[----:B------:R-:W1:Y:S01]  /*1420*/  LDC.U16 R6, c[0x0][0x38c] ;  /* 0x0000e300ff067b82 */ /* 0x000e620000000400 */
[----:B0-----:R-:W-:Y:S02]  /*1430*/  HADD2.F32 R7, -RZ, R7.H0_H0 ;  /* 0x20000007ff077230 */ /* 0x001fe40000004100 */
[----:B-1----:R-:W-:-:S03]  /*1440*/  HADD2.F32 R6, -RZ, R6.H0_H0 ;  /* 0x20000006ff067230 */ /* 0x002fc60000004100 */
[----:B------:R-:W-:Y:S05]  /*1450*/  @P1 BRA `(.L_x_349) ;  /* 0x0000000c00241947 */ /* 0x000fea0003800000 */
[----:B------:R-:W-:-:S04]  /*1460*/  IADD3 R17, P1, PT, R0, 0x1, RZ ;  /* 0x0000000100117810 */ /* 0x000fc80007f3e0ff */
[----:B------:R-:W-:Y:S01]  /*1470*/  ISETP.GT.U32.AND P2, PT, R17, R2, PT ;  /* 0x000000021100720c */ /* 0x000fe20003f44070 */
[----:B------:R-:W-:-:S05]  /*1480*/  IMAD.X R16, RZ, RZ, R13, P1 ;  /* 0x000000ffff107224 */ /* 0x000fca00008e060d */
[----:B------:R-:W-:-:S04]  /*1490*/  ISETP.GT.U32.AND.EX P2, PT, R16, R3, PT, P2 ;  /* 0x000000031000720c */ /* 0x000fc80003f44120 */
[----:B------:R-:W-:Y:S02]  /*14a0*/  SEL R15, R17, R2, P2 ;  /* 0x00000002110f7207 */ /* 0x000fe40001000000 */
[----:B------:R-:W-:Y:S02]  /*14b0*/  SEL R14, R16, R3, P2 ;  /* 0x00000003100e7207 */ /* 0x000fe40001000000 */
[----:B------:R-:W-:-:S04]  /*14c0*/  LOP3.LUT R4, R15, 0x1, RZ, 0xc0, !PT ;  /* 0x000000010f047812 */ /* 0x000fc800078ec0ff */
[----:B------:R-:W-:-:S04]  /*14d0*/  ISETP.NE.U32.AND P1, PT, R4, 0x1, PT ;  /* 0x000000010400780c */ /* 0x000fc80003f25070 */
[----:B------:R-:W-:-:S13]  /*14e0*/  ISETP.NE.U32.AND.EX P1, PT, RZ, RZ, PT, P1 ;  /* 0x000000ffff00720c */ /* 0x000fda0003f25110 */
[----:B------:R-:W-:Y:S05]  /*14f0*/  @P1 BRA `(.L_x_350) ;  /* 0x0000000000f01947 */ /* 0x000fea0003800000 */
[----:B------:R-:W-:Y:S01]  /*1500*/  IMAD.MOV.U32 R4, RZ, RZ, R0 ;  /* 0x000000ffff047224 */ /* 0x000fe200078e0000 */
[----:B------:R-:W-:Y:S01]  /*1510*/  MOV R5, R13 ;  /* 0x0000000d00057202 */ /* 0x000fe20000000f00 */
[----:B------:R-:W-:-:S03]  /*1520*/  IMAD.MOV.U32 R19, RZ, RZ, 0x3f800000 ;  /* 0x3f800000ff137424 */ /* 0x000fc600078e00ff */
[----:B------:R-:W0:Y:S02]  /*1530*/  I2F.U64 R18, R4 ;  /* 0x0000000400127312 */ /* 0x000e240000301000 */
[----:B0-----:R-:W-:-:S04]  /*1540*/  FFMA R18, R6, R18, R7 ;  /* 0x0000001206127223 */ /* 0x001fc80000000007 */
        /* <DEDUP_REMOVED lines=42> */
.L_x_353:
[----:B------:R-:W-:Y:S02]  /*17f0*/  FSETP.NEU.AND P2, PT, |R4|, 1, PT ;  /* 0x3f8000000400780b */ /* 0x000fe40003f4d200 */
[----:B------:R-:W-:-:S04]  /*1800*/  FSETP.GEU.AND P1, PT, R18, RZ, PT ;  /* 0x000000ff1200720b */ /* 0x000fc80003f2e000 */
[----:B------:R-:W-:-:S07]  /*1810*/  SEL R19, R8, R9, !P1 ;  /* 0x0000000908137207 */ /* 0x000fce0004800000 */
[----:B------:R-:W-:Y:S01]  /*1820*/  @P2 LOP3.LUT R19, R19, 0x7fffffff, RZ, 0xc0, !PT ;  /* 0x7fffffff13132812 */ /* 0x000fe200078ec0ff */
[----:B------:R-:W-:Y:S06]  /*1830*/  BRA `(.L_x_351) ;  /* 0x0000000000047947 */ /* 0x000fec0003800000 */
.L_x_352:
[----:B------:R-:W-:-:S07]  /*1840*/  FADD R19, R12, R18 ;  /* 0x000000120c137221 */ /* 0x000fce0000000000 */
.L_x_351:
[----:B------:R-:W0:Y:S01]  /*1850*/  LDC.64 R4, c[0x0][0x380] ;  /* 0x0000e000ff047b82 */ /* 0x000e220000000a00 */
[----:B------:R-:W-:Y:S02]  /*1860*/  F2FP.F16.F32.PACK_AB R19, RZ, R19 ;  /* 0x00000013ff13723e */ /* 0x000fe400000000ff */
[----:B0-----:R-:W-:-:S04]  /*1870*/  LEA R4, P1, R0, R4, 0x1 ;  /* 0x0000000400047211 */ /* 0x001fc800078208ff */
[----:B------:R-:W-:Y:S01]  /*1880*/  LEA.HI.X R5, R0, R5, R13, 0x1, P1 ;  /* 0x0000000500057211 */ /* 0x000fe200008f0c0d */
[----:B------:R-:W-:Y:S01]  /*1890*/  IMAD.MOV.U32 R13, RZ, RZ, R16 ;  /* 0x000000ffff0d7224 */ /* 0x000fe200078e0010 */
[----:B------:R-:W-:-:S03]  /*18a0*/  MOV R0, R17 ;  /* 0x0000001100007202 */ /* 0x000fc60000000f00 */
[----:B------:R0:W-:Y:S04]  /*18b0*/  STG.E.U16 desc[UR8][R4.64], R19 ;  /* 0x0000001304007986 */ /* 0x0001e8000c101508 */
.L_x_350:
[----:B------:R-:W-:-:S04]  /*18c0*/  LOP3.LUT R2, R2, 0x1, RZ, 0xfc, !PT ;  /* 0x0000000102027812 */ /* 0x000fc800078efcff */
[----:B------:R-:W-:-:S04]  /*18d0*/  ISETP.NE.U32.AND P1, PT, R15, R2, PT ;  /* 0x000000020f00720c */ /* 0x000fc80003f25070 */
[----:B------:R-:W-:-:S13]  /*18e0*/  ISETP.NE.AND.EX P1, PT, R14, R3, PT, P1 ;  /* 0x000000030e00720c */ /* 0x000fda0003f25310 */
[----:B------:R-:W-:Y:S05]  /*18f0*/  @!P1 EXIT ;  /* 0x000000000000994d */ /* 0x000fea0003800000 */
[----:B------:R-:W1:Y:S01]  /*1900*/  LDC.64 R2, c[0x0][0x380] ;  /* 0x0000e000ff027b82 */ /* 0x000e620000000a00 */
[----:B------:R-:W2:Y:S01]  /*1910*/  LDCU.64 UR4, c[0x0][0x390] ;  /* 0x00007200ff0477ac */ /* 0x000ea20008000a00 */
[----:B-1----:R-:W-:-:S04]  /*1920*/  LEA R2, P2, R0, R2, 0x1 ;  /* 0x0000000200027211 */ /* 0x002fc800078408ff */
[----:B------:R-:W-:Y:S02]  /*1930*/  IADD3 R14, P1, PT, R2, 0x2, RZ ;  /* 0x00000002020e7810 */ /* 0x000fe40007f3e0ff */
[----:B------:R-:W-:-:S05]  /*1940*/  LEA.HI.X R3, R0, R3, R13, 0x1, P2 ;  /* 0x0000000300037211 */ /* 0x000fca00010f0c0d */
[----:B--2---:R-:W-:-:S07]  /*1950*/  IMAD.X R17, RZ, RZ, R3, P1 ;  /* 0x000000ffff117224 */ /* 0x004fce00008e0603 */
.L_x_360:
[----:B------:R-:W-:Y:S02]  /*1960*/  IMAD.MOV.U32 R2, RZ, RZ, R0 ;  /* 0x000000ffff027224 */ /* 0x000fe400078e0000 */
[----:B------:R-:W-:Y:S02]  /*1970*/  HFMA2 R16, -RZ, RZ, 1.875, 0 ;  /* 0x3f800000ff107431 */ /* 0x000fe400000001ff */
[----:B------:R-:W-:-:S04]  /*1980*/  IMAD.MOV.U32 R3, RZ, RZ, R13 ;  /* 0x000000ffff037224 */ /* 0x000fc800078e000d */
[----:B0-----:R0:W1:Y:S02]  /*1990*/  I2F.U64 R4, R2 ;  /* 0x0000000200047312 */ /* 0x0010640000301000 */
[----:B0-----:R-:W-:Y:S02]  /*19a0*/  IMAD.MOV.U32 R2, RZ, RZ, R14 ;  /* 0x000000ffff027224 */ /* 0x001fe400078e000e */
[----:B------:R-:W-:Y:S02]  /*19b0*/  IMAD.MOV.U32 R3, RZ, RZ, R17 ;  /* 0x000000ffff037224 */ /* 0x000fe400078e0011 */
[----:B-1----:R-:W-:-:S04]  /*19c0*/  FFMA R4, R6, R4, R7 ;  /* 0x0000000406047223 */ /* 0x002fc80000000007 */
        /* <DEDUP_REMOVED lines=19> */
[----:B------:R-:W0:Y:S08]  /*1b00*/  FRND R15, R14 ;  /* 0x0000000e000f7307 */ /* 0x000e300000201000 */
        /* <DEDUP_REMOVED lines=17> */
[----:B------:R-:W-:Y:S01]  /*1c20*/  @!P2 FMUL R14, R18, R17 ;  /* 0x00000011120ea220 */ /* 0x000fe20000400000 */
[----:B------:R-:W-:-:S04]  /*1c30*/  FSETP.NEU.AND P2, PT, R4, R21, PT ;  /* 0x000000150400720b */ /* 0x000fc80003f4d000 */
[----:B------:R-:W-:-:S04]  /*1c40*/  FSEL R14, R14, -R14, P1 ;  /* 0x8000000e0e0e7208 */ /* 0x000fc80000800000 */
[----:B------:R-:W-:Y:S01]  /*1c50*/  FSEL R16, R14, +QNAN , !P2 ;  /* 0x7fffffff0e107808 */ /* 0x000fe20005000000 */
[----:B------:R-:W-:Y:S06]  /*1c60*/  BRA `(.L_x_354) ;  /* 0x0000000000187947 */ /* 0x000fec0003800000 */
.L_x_356:
[----:B------:R-:W-:Y:S02]  /*1c70*/  FSETP.NEU.AND P2, PT, |R5|, 1, PT ;  /* 0x3f8000000500780b */ /* 0x000fe40003f4d200 */
[----:B------:R-:W-:-:S04]  /*1c80*/  FSETP.GEU.AND P1, PT, R4, RZ, PT ;  /* 0x000000ff0400720b */ /* 0x000fc80003f2e000 */
[----:B------:R-:W-:-:S07]  /*1c90*/  SEL R16, R8, R9, !P1 ;  /* 0x0000000908107207 */ /* 0x000fce0004800000 */
[----:B------:R-:W-:Y:S01]  /*1ca0*/  @P2 LOP3.LUT R16, R16, 0x7fffffff, RZ, 0xc0, !PT ;  /* 0x7fffffff10102812 */ /* 0x000fe200078ec0ff */
[----:B------:R-:W-:Y:S06]  /*1cb0*/  BRA `(.L_x_354) ;  /* 0x0000000000047947 */ /* 0x000fec0003800000 */
.L_x_355:
[----:B------:R-:W-:-:S07]  /*1cc0*/  FADD R16, R12, R4 ;  /* 0x000000040c107221 */ /* 0x000fce0000000000 */
.L_x_354:
[----:B------:R-:W-:Y:S02]  /*1cd0*/  IADD3 R14, P1, PT, R0, 0x1, RZ ;  /* 0x00000001000e7810 */ /* 0x000fe40007f3e0ff */
[----:B------:R-:W-:-:S03]  /*1ce0*/  F2FP.F16.F32.PACK_AB R16, RZ, R16 ;  /* 0x00000010ff10723e */ /* 0x000fc600000000ff */
[----:B------:R-:W-:-:S04]  /*1cf0*/  IMAD.X R15, RZ, RZ, R13, P1 ;  /* 0x000000ffff0f7224 */ /* 0x000fc800008e060d */
[----:B------:R0:W1:Y:S02]  /*1d00*/  I2F.U64 R4, R14 ;  /* 0x0000000e00047312 */ /* 0x0000640000301000 */
[----:B0-----:R-:W-:Y:S01]  /*1d10*/  PRMT R15, R16, 0x7610, R15 ;  /* 0x00007610100f7816 */ /* 0x001fe2000000000f */
[----:B------:R-:W-:Y:S02]  /*1d20*/  IMAD.MOV.U32 R16, RZ, RZ, 0x3f800000 ;  /* 0x3f800000ff107424 */ /* 0x000fe400078e00ff */
[----:B-1----:R-:W-:Y:S02]  /*1d30*/  FFMA R4, R6, R4, R7 ;  /* 0x0000000406047223 */ /* 0x002fe40000000007 */
[----:B------:R0:W-:Y:S02]  /*1d40*/  STG.E.U16 desc[UR8][R2.64+-0x2], R15 ;  /* 0xfffffe0f02007986 */ /* 0x0001e4000c101508 */
        /* <DEDUP_REMOVED lines=42> */
.L_x_359:
[----:B------:R-:W-:Y:S02]  /*1ff0*/  FSETP.NEU.AND P2, PT, |R5|, 1, PT ;  /* 0x3f8000000500780b */ /* 0x000fe40003f4d200 */
[----:B------:R-:W-:-:S04]  /*2000*/  FSETP.GEU.AND P1, PT, R4, RZ, PT ;  /* 0x000000ff0400720b */ /* 0x000fc80003f2e000 */
[----:B------:R-:W-:-:S07]  /*2010*/  SEL R16, R8, R9, !P1 ;  /* 0x0000000908107207 */ /* 0x000fce0004800000 */
[----:B------:R-:W-:Y:S01]  /*2020*/  @P2 LOP3.LUT R16, R16, 0x7fffffff, RZ, 0xc0, !PT ;  /* 0x7fffffff10102812 */ /* 0x000fe200078ec0ff */
[----:B------:R-:W-:Y:S06]  /*2030*/  BRA `(.L_x_357) ;  /* 0x0000000000047947 */ /* 0x000fec0003800000 */
.L_x_358:
[----:B------:R-:W-:-:S07]  /*2040*/  FADD R16, R12, R4 ;  /* 0x000000040c107221 */ /* 0x000fce0000000000 */
.L_x_357:
[----:B------:R-:W-:Y:S02]  /*2050*/  F2FP.F16.F32.PACK_AB R16, RZ, R16 ;  /* 0x00000010ff10723e */ /* 0x000fe400000000ff */
[----:B------:R-:W-:Y:S02]  /*2060*/  IADD3 R0, P1, PT, R0, 0x2, RZ ;  /* 0x0000000200007810 */ /* 0x000fe40007f3e0ff */
[----:B------:R-:W-:Y:S01]  /*2070*/  IADD3 R14, P2, PT, R2, 0x4, RZ ;  /* 0x00000004020e7810 */ /* 0x000fe20007f5e0ff */
[----:B------:R1:W-:Y:S02]  /*2080*/  STG.E.U16 desc[UR8][R2.64], R16 ;  /* 0x0000001002007986 */ /* 0x0003e4000c101508 */
[----:B------:R-:W-:Y:S01]  /*2090*/  IMAD.X R13, RZ, RZ, R13, P1 ;  /* 0x000000ffff0d7224 */ /* 0x000fe200008e060d */
[----:B------:R-:W-:Y:S01]  /*20a0*/  ISETP.GE.U32.AND P1, PT, R0, UR4, PT ;  /* 0x0000000400007c0c */ /* 0x000fe2000bf26070 */
[----:B------:R-:W-:-:S03]  /*20b0*/  IMAD.X R17, RZ, RZ, R3, P2 ;  /* 0x000000ffff117224 */ /* 0x000fc600010e0603 */
[----:B------:R-:W-:-:S13]  /*20c0*/  ISETP.GE.U32.AND.EX P1, PT, R13, UR5, PT, P1 ;  /* 0x000000050d007c0c */ /* 0x000fda000bf26110 */
[----:B-1----:R-:W-:Y:S05]  /*20d0*/  @!P1 BRA `(.L_x_360) ;  /* 0xfffffff800209947 */ /* 0x002fea000383ffff */
[----:B------:R-:W-:Y:S05]  /*20e0*/  EXIT ;  /* 0x000000000000794d */ /* 0x000fea0003800000 */
.L_x_349:
        /* <DEDUP_REMOVED lines=14> */
[----:B0-----:R-:W-:-:S05]  /*21d0*/  FFMA R17, R6, R17, R7 ;  /* 0x0000001106117223 */ /* 0x001fca0000000007 */
        /* <DEDUP_REMOVED lines=17> */
[----:B------:R-:W-:Y:S01]  /*22f0*/  FSETP.NEU.AND P1, PT, R12, -1, PT ;  /* 0xbf8000000c00780b */ /* 0x000fe20003f2d000 */
[----:B------:R-:W-:-:S04]  /*2300*/  FFMA R20, R19, R22, 0.0013391353422775864601 ;  /* 0x3aaf85ed13147423 */ /* 0x000fc80000000016 */
[----:B------:R-:W-:-:S04]  /*2310*/  FFMA R20, R19, R20, 0.0096188392490148544312 ;  /* 0x3c1d985613147423 */ /* 0x000fc80000000014 */
[C---:B------:R-:W-:Y:S02]  /*2320*/  FFMA R22, R19.reuse, R20, 0.055503588169813156128 ;  /* 0x3d6357bb13167423 */ /* 0x040fe40000000014 */
[----:B------:R0:W1:Y:S02]  /*2330*/  F2I.NTZ R20, R4 ;  /* 0x0000000400147305 */ /* 0x0000640000203100 */
[----:B------:R-:W-:-:S04]  /*2340*/  FFMA R22, R19, R22, 0.24022644758224487305 ;  /* 0x3e75fdec13167423 */ /* 0x000fc80000000016 */
[----:B------:R-:W-:Y:S01]  /*2350*/  FFMA R22, R19, R22, 0.69314718246459960938 ;  /* 0x3f31721813167423 */ /* 0x000fe20000000016 */
[----:B0-----:R-:W-:-:S03]  /*2360*/  FSEL R4, RZ, +INF , !P3 ;  /* 0x7f800000ff047808 */ /* 0x001fc60005800000 */
[----:B------:R-:W-:Y:S01]  /*2370*/  FFMA R22, R19, R22, 1 ;  /* 0x3f80000013167423 */ /* 0x000fe20000000016 */
[----:B------:R-:W-:Y:S02]  /*2380*/  VIADD R19, R5, 0x7f000000 ;  /* 0x7f00000005137836 */ /* 0x000fe40000000000 */
[----:B-1----:R-:W-:Y:S02]  /*2390*/  IMAD R20, R20, 0x800000, -R5 ;  /* 0x0080000014147824 */ /* 0x002fe400078e0a05 */
[----:B------:R-:W-:-:S04]  /*23a0*/  FMUL R19, R19, R22 ;  /* 0x0000001613137220 */ /* 0x000fc80000400000 */
[----:B------:R-:W-:Y:S01]  /*23b0*/  @!P2 FMUL R4, R20, R19 ;  /* 0x000000131404a220 */ /* 0x000fe20000400000 */
[----:B------:R-:W-:-:S04]  /*23c0*/  FSETP.NEU.AND P2, PT, |R17|, +INF , PT ;  /* 0x7f8000001100780b */ /* 0x000fc80003f4d200 */
[----:B------:R-:W-:-:S04]  /*23d0*/  @!P1 FSEL R4, R4, 1, P2 ;  /* 0x3f80000004049808 */ /* 0x000fc80001000000 */
[----:B------:R-:W-:Y:S01]  /*23e0*/  MOV R19, R4 ;  /* 0x0000000400137202 */ /* 0x000fe20000000f00 */
[----:B------:R-:W-:Y:S06]  /*23f0*/  BRA `(.L_x_362) ;  /* 0x0000000000287947 */ /* 0x000fec0003800000 */
.L_x_364:
        /* <DEDUP_REMOVED lines=9> */
.L_x_363:
[----:B------:R-:W-:-:S07]  /*2490*/  FADD R19, R12, R17 ;  /* 0x000000110c137221 */ /* 0x000fce0000000000 */
.L_x_362:
[----:B------:R-:W0:Y:S01]  /*24a0*/  LDC.64 R4, c[0x0][0x380] ;  /* 0x0000e000ff047b82 */ /* 0x000e220000000a00 */
[----:B------:R-:W-:Y:S02]  /*24b0*/  F2FP.F16.F32.PACK_AB R19, RZ, R19 ;  /* 0x00000013ff13723e */ /* 0x000fe400000000ff */
[----:B0-----:R-:W-:-:S04]  /*24c0*/  LEA R4, P1, R0, R4, 0x1 ;  /* 0x0000000400047211 */ /* 0x001fc800078208ff */
[----:B------:R-:W-:Y:S01]  /*24d0*/  LEA.HI.X R5, R0, R5, R13, 0x1, P1 ;  /* 0x0000000500057211 */ /* 0x000fe200008f0c0d */
[----:B------:R-:W-:Y:S02]  /*24e0*/  IMAD.MOV.U32 R0, RZ, RZ, R15 ;  /* 0x000000ffff007224 */ /* 0x000fe400078e000f */
[----:B------:R-:W-:Y:S02]  /*24f0*/  IMAD.MOV.U32 R13, RZ, RZ, R14 ;  /* 0x000000ffff0d7224 */ /* 0x000fe400078e000e */
[----:B------:R0:W-:Y:S05]  /*2500*/  STG.E.U16 desc[UR8][R4.64], R19 ;  /* 0x0000001304007986 */ /* 0x0001ea000c101508 */
.L_x_361:
[----:B0-----:R-:W-:-:S04]  /*2510*/  LOP3.LUT R5, R2, 0x1, RZ, 0xfc, !PT ;  /* 0x0000000102057812 */ /* 0x001fc800078efcff */
[----:B------:R-:W-:-:S04]  /*2520*/  ISETP.NE.U32.AND P1, PT, R16, R5, PT ;  /* 0x000000051000720c */ /* 0x000fc80003f25070 */
[----:B------:R-:W-:-:S13]  /*2530*/  ISETP.NE.AND.EX P1, PT, R18, R3, PT, P1 ;  /* 0x000000031200720c */ /* 0x000fda0003f25310 */
[----:B------:R-:W-:Y:S05]  /*2540*/  @!P1 EXIT ;  /* 0x000000000000994d */ /* 0x000fea0003800000 */
[----:B------:R-:W0:Y:S01]  /*2550*/  LDC.64 R2, c[0x0][0x380] ;  /* 0x0000e000ff027b82 */ /* 0x000e220000000a00 */
[----:B------:R-:W1:Y:S01]  /*2560*/  LDCU.64 UR4, c[0x0][0x390] ;  /* 0x00007200ff0477ac */ /* 0x000e620008000a00 */
[----:B0-----:R-:W-:-:S04]  /*2570*/  LEA R2, P1, R0, R2, 0x1 ;  /* 0x0000000200027211 */ /* 0x001fc800078208ff */
[----:B------:R-:W-:Y:S02]  /*2580*/  IADD3 R14, P2, PT, R2, 0x2, RZ ;  /* 0x00000002020e7810 */ /* 0x000fe40007f5e0ff */
[----:B------:R-:W-:-:S05]  /*2590*/  LEA.HI.X R3, R0, R3, R13, 0x1, P1 ;  /* 0x0000000300037211 */ /* 0x000fca00008f0c0d */
[----:B-1----:R-:W-:-:S07]  /*25a0*/  IMAD.X R15, RZ, RZ, R3, P2 ;  /* 0x000000ffff0f7224 */ /* 0x002fce00010e0603 */
.L_x_370:
[----:B------:R-:W-:Y:S01]  /*25b0*/  IMAD.MOV.U32 R2, RZ, RZ, R0 ;  /* 0x000000ffff027224 */ /* 0x000fe200078e0000 */
[----:B------:R-:W-:Y:S01]  /*25c0*/  MOV R3, R13 ;  /* 0x0000000d00037202 */ /* 0x000fe20000000f00 */
[----:B------:R-:W-:-:S03]  /*25d0*/  IMAD.MOV.U32 R5, RZ, RZ, 0x3f800000 ;  /* 0x3f800000ff057424 */ /* 0x000fc600078e00ff */
[----:B------:R0:W1:Y:S02]  /*25e0*/  I2F.U64 R4, R2 ;  /* 0x0000000200047312 */ /* 0x0000640000301000 */
[----:B0-----:R-:W-:Y:S02]  /*25f0*/  IMAD.MOV.U32 R2, RZ, RZ, R14 ;  /* 0x000000ffff027224 */ /* 0x001fe400078e000e */
[----:B------:R-:W-:Y:S02]  /*2600*/  IMAD.MOV.U32 R3, RZ, RZ, R15 ;  /* 0x000000ffff037224 */ /* 0x000fe400078e000f */
[----:B-1----:R-:W-:-:S05]  /*2610*/  FFMA R4, R6, R4, R7 ;  /* 0x0000000406047223 */ /* 0x002fca0000000007 */
        /* <DEDUP_REMOVED lines=8> */
[----:B------:R-:W-:-:S05]  /*26a0*/  FSETP.GEU.AND P2, PT, R4, RZ, PT ;  /* 0x000000ff0400720b */ /* 0x000fca0003f4e000 */
[----:B------:R-:W0:Y:S02]  /*26b0*/  FRND.TRUNC R14, R14 ;  /* 0x0000000e000e7307 */ /* 0x000e24000020d000 */
[----:B0-----:R-:W-:-:S04]  /*26c0*/  FADD R5, R14, R14 ;  /* 0x0000000e0e057221 */ /* 0x001fc80000000000 */
[----:B------:R-:W-:-:S05]  /*26d0*/  FADD R5, R4, -R5 ;  /* 0x8000000504057221 */ /* 0x000fca0000000000 */
[----:B------:R-:W-:Y:S02]  /*26e0*/  FSETP.NEU.AND P1, PT, |R5|, 1, PT ;  /* 0x3f8000000500780b */ /* 0x000fe40003f2d200 */
[----:B------:R-:W-:-:S11]  /*26f0*/  SEL R5, R8, R9, !P2 ;  /* 0x0000000908057207 */ /* 0x000fd60005000000 */
[----:B------:R-:W-:Y:S01]  /*2700*/  @P1 LOP3.LUT R5, R5, 0x7fffffff, RZ, 0xc0, !PT ;  /* 0x7fffffff05051812 */ /* 0x000fe200078ec0ff */
[----:B------:R-:W-:Y:S06]  /*2710*/  BRA `(.L_x_365) ;  /* 0x0000000000687947 */ /* 0x000fec0003800000 */
.L_x_366:
[CC--:B------:R-:W-:Y:S01]  /*2720*/  FMUL R14, R11.reuse, R4.reuse ;  /* 0x000000040b0e7220 */ /* 0x0c0fe20000400000 */
[----:B------:R-:W-:Y:S01]  /*2730*/  IMAD.MOV.U32 R18, RZ, RZ, 0x391fcb8e ;  /* 0x391fcb8eff127424 */ /* 0x000fe200078e00ff */
[----:B------:R-:W-:Y:S02]  /*2740*/  FSETP.NEU.AND P3, PT, R12, -1, PT ;  /* 0xbf8000000c00780b */ /* 0x000fe40003f6d000 */
        /* <DEDUP_REMOVED lines=9> */
[----:B------:R-:W-:-:S04]  /*27e0*/  FFMA R16, R15, R18, 0.0013391353422775864601 ;  /* 0x3aaf85ed0f107423 */ /* 0x000fc80000000012 */
[----:B------:R-:W-:-:S04]  /*27f0*/  FFMA R16, R15, R16, 0.0096188392490148544312 ;  /* 0x3c1d98560f107423 */ /* 0x000fc80000000010 */
[C---:B------:R-:W-:Y:S02]  /*2800*/  FFMA R18, R15.reuse, R16, 0.055503588169813156128 ;  /* 0x3d6357bb0f127423 */ /* 0x040fe40000000010 */
[----:B------:R-:W0:Y:S02]  /*2810*/  F2I.NTZ R16, R14 ;  /* 0x0000000e00107305 */ /* 0x000e240000203100 */
[----:B------:R-:W-:-:S04]  /*2820*/  FFMA R18, R15, R18, 0.24022644758224487305 ;  /* 0x3e75fdec0f127423 */ /* 0x000fc80000000012 */
[----:B------:R-:W-:-:S04]  /*2830*/  FFMA R18, R15, R18, 0.69314718246459960938 ;  /* 0x3f3172180f127423 */ /* 0x000fc80000000012 */
[----:B------:R-:W-:Y:S01]  /*2840*/  FFMA R18, R15, R18, 1 ;  /* 0x3f8000000f127423 */ /* 0x000fe20000000012 */
[----:B------:R-:W-:Y:S01]  /*2850*/  IADD3 R15, PT, PT, R5, 0x7f000000, RZ ;  /* 0x7f000000050f7810 */ /* 0x000fe20007ffe0ff */
[----:B0-----:R-:W-:-:S04]  /*2860*/  IMAD R16, R16, 0x800000, -R5 ;  /* 0x0080000010107824 */ /* 0x001fc800078e0a05 */
[----:B------:R-:W-:Y:S01]  /*2870*/  FMUL R15, R15, R18 ;  /* 0x000000120f0f7220 */ /* 0x000fe20000400000 */
[----:B------:R-:W-:Y:S02]  /*2880*/  FSEL R5, RZ, +INF , !P1 ;  /* 0x7f800000ff057808 */ /* 0x000fe40004800000 */
[----:B------:R-:W-:Y:S01]  /*2890*/  FSETP.NEU.AND P1, PT, |R4|, +INF , PT ;  /* 0x7f8000000400780b */ /* 0x000fe20003f2d200 */
[----:B------:R-:W-:-:S05]  /*28a0*/  @!P2 FMUL R5, R16, R15 ;  /* 0x0000000f1005a220 */ /* 0x000fca0000400000 */
[----:B------:R-:W-:-:S07]  /*28b0*/  @!P3 FSEL R5, R5, 1, P1 ;  /* 0x3f8000000505b808 */ /* 0x000fce0000800000 */
.L_x_365:
[----:B------:R-:W-:Y:S02]  /*28c0*/  IADD3 R14, P1, PT, R0, 0x1, RZ ;  /* 0x00000001000e7810 */ /* 0x000fe40007f3e0ff */
[----:B------:R-:W-:-:S03]  /*28d0*/  F2FP.F16.F32.PACK_AB R5, RZ, R5 ;  /* 0x00000005ff05723e */ /* 0x000fc600000000ff */
[----:B------:R-:W-:-:S04]  /*28e0*/  IMAD.X R15, RZ, RZ, R13, P1 ;  /* 0x000000ffff0f7224 */ /* 0x000fc800008e060d */
[----:B------:R0:W1:Y:S02]  /*28f0*/  I2F.U64 R4, R14 ;  /* 0x0000000e00047312 */ /* 0x0000640000301000 */
[----:B0-----:R-:W-:Y:S01]  /*2900*/  PRMT R15, R5, 0x7610, R15 ;  /* 0x00007610050f7816 */ /* 0x001fe2000000000f */
[----:B------:R-:W-:-:S04]  /*2910*/  IMAD.MOV.U32 R5, RZ, RZ, 0x3f800000 ;  /* 0x3f800000ff057424 */ /* 0x000fc800078e00ff */
[----:B------:R0:W-:Y:S01]  /*2920*/  STG.E.U16 desc[UR8][R2.64+-0x2], R15 ;  /* 0xfffffe0f02007986 */ /* 0x0001e2000c101508 */
[----:B-1----:R-:W-:-:S05]  /*2930*/  FFMA R4, R6, R4, R7 ;  /* 0x0000000406047223 */ /* 0x002fca0000000007 */
        /* <DEDUP_REMOVED lines=31> */
[----:B------:R-:W-:Y:S01]  /*2b30*/  @!P3 FSEL R5, R5, 1, P1 ;  /* 0x3f8000000505b808 */ /* 0x000fe20000800000 */
[----:B------:R-:W-:Y:S06]  /*2b40*/  BRA `(.L_x_367) ;  /* 0x0000000000287947 */ /* 0x000fec0003800000 */
.L_x_369:
        /* <DEDUP_REMOVED lines=9> */
.L_x_368:
[----:B------:R-:W-:-:S07]  /*2be0*/  FADD R5, R12, R4 ;  /* 0x000000040c057221 */ /* 0x000fce0000000000 */
.L_x_367:
        /* <DEDUP_REMOVED lines=8> */
[----:B0-----:R-:W-:Y:S05]  /*2c70*/  @!P1 BRA `(.L_x_370) ;  /* 0xfffffff8004c9947 */ /* 0x001fea000383ffff */
[----:B------:R-:W-:Y:S05]  /*2c80*/  EXIT ;  /* 0x000000000000794d */ /* 0x000fea0003800000 */
.L_x_371:
        /* <DEDUP_REMOVED lines=15> */
.L_x_385:


//--------------------- .nv.shared.reserved.0     --------------------------
	.section	.nv.shared.reserved.0,"aw",@nobits
	.weak		__nv_reservedSMEM_offset_0_alias
	.size		__nv_reservedSMEM_offset_0_alias, 0, 64
	.other		__nv_reservedSMEM_offset_0_alias,@"STO_CUDA_RESERVED_SHARED STV_DEFAULT"
__nv_reservedSMEM_offset_0_alias:
	.zero		0
	.zero		64


//--------------------- .nv.constant0.logspace_u64_vec4 --------------------------
	.section	.nv.constant0.logspace_u64_vec4,"a",@progbits
	.sectionflags	@""
	.align	4
.nv.constant0.logspace_u64_vec4:
	.zero		936


//--------------------- .nv.constant0.logspace_u32_vec4 --------------------------
	.section	.nv.constant0.logspace_u32_vec4,"a",@progbits
	.sectionflags	@""
	.align	4
.nv.constant0.logspace_u32_vec4:
	.zero		928


//--------------------- .nv.constant0.logspace_u16_vec4 --------------------------
	.section	.nv.constant0.logspace_u16_vec4,"a",@progbits
	.sectionflags	@""
	.align	4
.nv.constant0.logspace_u16_vec4:
	.zero		920


//--------------------- .nv.constant0.logspace_u8_vec4 --------------------------
	.section	.nv.constant0.logspace_u8_vec4,"a",@progbits
	.sectionflags	@""
	.align	4
.nv.constant0.logspace_u8_vec4:
	.zero		920


//--------------------- .nv.constant0.logspace_i64_vec4 --------------------------
	.section	.nv.constant0.logspace_i64_vec4,"a",@progbits
	.sectionflags	@""
	.align	4
.nv.constant0.logspace_i64_vec4:
	.zero		936


//--------------------- .nv.constant0.logspace_i32_vec4 --------------------------
	.section	.nv.constant0.logspace_i32_vec4,"a",@progbits
	.sectionflags	@""
	.align	4
.nv.constant0.logspace_i32_vec4:
	.zero		928


//--------------------- .nv.constant0.logspace_i16_vec4 --------------------------
	.section	.nv.constant0.logspace_i16_vec4,"a",@progbits
	.sectionflags	@""
	.align	4
.nv.constant0.logspace_i16_vec4:
	.zero		920


//--------------------- .nv.constant0.logspace_i8_vec4 --------------------------
	.section	.nv.constant0.logspace_i8_vec4,"a",@progbits
	.sectionflags	@""
	.align	4
.nv.constant0.logspace_i8_vec4:
	.zero		920


//--------------------- .nv.constant0.logspace_f64_vec4 --------------------------
	.section	.nv.constant0.logspace_f64_vec4,"a",@progbits
	.sectionflags	@""
	.align	4
.nv.constant0.logspace_f64_vec4:
	.zero		936


//--------------------- .nv.constant0.logspace_f32_vec4 --------------------------
	.section	.nv.constant0.logspace_f32_vec4,"a",@progbits
	.sectionflags	@""
	.align	4
.nv.constant0.logspace_f32_vec4:
	.zero		928


//--------------------- .nv.constant0.logspace_f16_vec2 --------------------------
	.section	.nv.constant0.logspace_f16_vec2,"a",@progbits
	.sectionflags	@""
	.align	4
.nv.constant0.logspace_f16_vec2:
	.zero		920


//--------------------- SYMBOLS --------------------------

	.type		.nv.reservedSmem.offset0,@object
	.size		.nv.reservedSmem.offset0,0x4
